//
// Generated by NVIDIA NVVM Compiler
//
// Compiler Build ID: CL-36424714
// Cuda compilation tools, release 13.0, V13.0.88
// Based on NVVM 20.0.0
//

.version 9.0
.target sm_100
.address_size 64

	// .globl	_Z17findCliqueGPUNew7PjS_S_S_S_S_PyS_S_S_S_S_
.extern .func  (.param .b32 func_retval0) vprintf
(
	.param .b64 vprintf_param_0,
	.param .b64 vprintf_param_1
)
;
.global .align 4 .b8 stack[4096];
.global .align 4 .b8 stack_bitmap[8192];
.global .align 4 .b8 subH[245760000];
.global .align 4 .b8 S[245760000];
.global .align 4 .b8 subHBits[245760000];
.global .align 4 .b8 SBits[245760000];
.global .align 4 .b8 offset_H[245760000];
.global .align 4 .b8 offset_L[245760000];
.global .align 4 .b8 batch_info[12288];
.global .align 4 .b8 glockArray[512];
.global .align 4 .b8 GCL[512];
// _ZZ17findCliqueGPUNew7PjS_S_S_S_S_PyS_S_S_S_S_E3top has been demoted
// _ZZ17findCliqueGPUNew7PjS_S_S_S_S_PyS_S_S_S_S_E5level has been demoted
// _ZZ17findCliqueGPUNew7PjS_S_S_S_S_PyS_S_S_S_S_E6next_k has been demoted
// _ZZ17findCliqueGPUNew7PjS_S_S_S_S_PyS_S_S_S_S_E3tid has been demoted
// _ZZ17findCliqueGPUNew7PjS_S_S_S_S_PyS_S_S_S_S_E9Res_SBits has been demoted
// _ZZ17findCliqueGPUNew7PjS_S_S_S_S_PyS_S_S_S_S_E9Res_HBits has been demoted
// _ZZ17findCliqueGPUNew7PjS_S_S_S_S_PyS_S_S_S_S_E7begin_L has been demoted
// _ZZ17findCliqueGPUNew7PjS_S_S_S_S_PyS_S_S_S_S_E5end_L has been demoted
// _ZZ17findCliqueGPUNew7PjS_S_S_S_S_PyS_S_S_S_S_E7begin_H has been demoted
// _ZZ17findCliqueGPUNew7PjS_S_S_S_S_PyS_S_S_S_S_E5end_H has been demoted
// _ZZ17findCliqueGPUNew7PjS_S_S_S_S_PyS_S_S_S_S_E5Num_L has been demoted
// _ZZ17findCliqueGPUNew7PjS_S_S_S_S_PyS_S_S_S_S_E5Num_H has been demoted
// _ZZ17findCliqueGPUNew7PjS_S_S_S_S_PyS_S_S_S_S_E10Num_L_Bits has been demoted
// _ZZ17findCliqueGPUNew7PjS_S_S_S_S_PyS_S_S_S_S_E10Num_H_Bits has been demoted
// _ZZ17findCliqueGPUNew7PjS_S_S_S_S_PyS_S_S_S_S_E5Res_S has been demoted
// _ZZ17findCliqueGPUNew7PjS_S_S_S_S_PyS_S_S_S_S_E5Res_H has been demoted
// _ZZ21findCliqueGPUNewBatchPjS_S_S_S_S_PyS_S_S_S_S_E3top has been demoted
// _ZZ21findCliqueGPUNewBatchPjS_S_S_S_S_PyS_S_S_S_S_E5level has been demoted
// _ZZ21findCliqueGPUNewBatchPjS_S_S_S_S_PyS_S_S_S_S_E6next_k has been demoted
// _ZZ21findCliqueGPUNewBatchPjS_S_S_S_S_PyS_S_S_S_S_E3tid has been demoted
// _ZZ21findCliqueGPUNewBatchPjS_S_S_S_S_PyS_S_S_S_S_E10batch_size has been demoted
// _ZZ21findCliqueGPUNewBatchPjS_S_S_S_S_PyS_S_S_S_S_E9Res_SBits has been demoted
// _ZZ21findCliqueGPUNewBatchPjS_S_S_S_S_PyS_S_S_S_S_E9Res_HBits has been demoted
// _ZZ21findCliqueGPUNewBatchPjS_S_S_S_S_PyS_S_S_S_S_E7begin_L has been demoted
// _ZZ21findCliqueGPUNewBatchPjS_S_S_S_S_PyS_S_S_S_S_E5end_L has been demoted
// _ZZ21findCliqueGPUNewBatchPjS_S_S_S_S_PyS_S_S_S_S_E7begin_H has been demoted
// _ZZ21findCliqueGPUNewBatchPjS_S_S_S_S_PyS_S_S_S_S_E5end_H has been demoted
// _ZZ21findCliqueGPUNewBatchPjS_S_S_S_S_PyS_S_S_S_S_E5Num_L has been demoted
// _ZZ21findCliqueGPUNewBatchPjS_S_S_S_S_PyS_S_S_S_S_E5Num_H has been demoted
// _ZZ21findCliqueGPUNewBatchPjS_S_S_S_S_PyS_S_S_S_S_E10Num_L_Bits has been demoted
// _ZZ21findCliqueGPUNewBatchPjS_S_S_S_S_PyS_S_S_S_S_E10Num_H_Bits has been demoted
// _ZZ21findCliqueGPUNewBatchPjS_S_S_S_S_PyS_S_S_S_S_E5Res_S has been demoted
// _ZZ21findCliqueGPUNewBatchPjS_S_S_S_S_PyS_S_S_S_S_E5Res_H has been demoted
// _ZZ30findCliqueGPUNewStealworkBatchPjS_S_S_S_S_PyS_S_S_S_S_E3top has been demoted
// _ZZ30findCliqueGPUNewStealworkBatchPjS_S_S_S_S_PyS_S_S_S_S_E5level has been demoted
// _ZZ30findCliqueGPUNewStealworkBatchPjS_S_S_S_S_PyS_S_S_S_S_E6next_k has been demoted
// _ZZ30findCliqueGPUNewStealworkBatchPjS_S_S_S_S_PyS_S_S_S_S_E3tid has been demoted
// _ZZ30findCliqueGPUNewStealworkBatchPjS_S_S_S_S_PyS_S_S_S_S_E10batch_size has been demoted
// _ZZ30findCliqueGPUNewStealworkBatchPjS_S_S_S_S_PyS_S_S_S_S_E9Res_SBits has been demoted
// _ZZ30findCliqueGPUNewStealworkBatchPjS_S_S_S_S_PyS_S_S_S_S_E9Res_HBits has been demoted
// _ZZ30findCliqueGPUNewStealworkBatchPjS_S_S_S_S_PyS_S_S_S_S_E7begin_L has been demoted
// _ZZ30findCliqueGPUNewStealworkBatchPjS_S_S_S_S_PyS_S_S_S_S_E5end_L has been demoted
// _ZZ30findCliqueGPUNewStealworkBatchPjS_S_S_S_S_PyS_S_S_S_S_E7begin_H has been demoted
// _ZZ30findCliqueGPUNewStealworkBatchPjS_S_S_S_S_PyS_S_S_S_S_E5end_H has been demoted
// _ZZ30findCliqueGPUNewStealworkBatchPjS_S_S_S_S_PyS_S_S_S_S_E5Num_L has been demoted
// _ZZ30findCliqueGPUNewStealworkBatchPjS_S_S_S_S_PyS_S_S_S_S_E5Num_H has been demoted
// _ZZ30findCliqueGPUNewStealworkBatchPjS_S_S_S_S_PyS_S_S_S_S_E10Num_L_Bits has been demoted
// _ZZ30findCliqueGPUNewStealworkBatchPjS_S_S_S_S_PyS_S_S_S_S_E10Num_H_Bits has been demoted
// _ZZ30findCliqueGPUNewStealworkBatchPjS_S_S_S_S_PyS_S_S_S_S_E5Res_S has been demoted
// _ZZ30findCliqueGPUNewStealworkBatchPjS_S_S_S_S_PyS_S_S_S_S_E5Res_H has been demoted
// _ZZ30findCliqueGPUNewStealworkBatchPjS_S_S_S_S_PyS_S_S_S_S_E12next_node_id has been demoted
// _ZZ30findCliqueGPUNewStealworkBatchPjS_S_S_S_S_PyS_S_S_S_S_E4skip has been demoted
// _ZZ30findCliqueGPUNewStealworkBatchPjS_S_S_S_S_PyS_S_S_S_S_E7min_gcl has been demoted
// _ZZ30findCliqueGPUNewStealworkBatchPjS_S_S_S_S_PyS_S_S_S_S_E7idx_gcl has been demoted
.global .align 1 .b8 $str[7] = {37, 100, 58, 37, 100, 10};
.global .align 1 .b8 $str$1[2] = {66};
.global .align 1 .b8 $str$2[18] = {37, 100, 32, 115, 116, 101, 97, 108, 32, 37, 100, 39, 115, 32, 37, 100, 10};

.visible .entry _Z17findCliqueGPUNew7PjS_S_S_S_S_PyS_S_S_S_S_(
	.param .u64 .ptr .align 1 _Z17findCliqueGPUNew7PjS_S_S_S_S_PyS_S_S_S_S__param_0,
	.param .u64 .ptr .align 1 _Z17findCliqueGPUNew7PjS_S_S_S_S_PyS_S_S_S_S__param_1,
	.param .u64 .ptr .align 1 _Z17findCliqueGPUNew7PjS_S_S_S_S_PyS_S_S_S_S__param_2,
	.param .u64 .ptr .align 1 _Z17findCliqueGPUNew7PjS_S_S_S_S_PyS_S_S_S_S__param_3,
	.param .u64 .ptr .align 1 _Z17findCliqueGPUNew7PjS_S_S_S_S_PyS_S_S_S_S__param_4,
	.param .u64 .ptr .align 1 _Z17findCliqueGPUNew7PjS_S_S_S_S_PyS_S_S_S_S__param_5,
	.param .u64 .ptr .align 1 _Z17findCliqueGPUNew7PjS_S_S_S_S_PyS_S_S_S_S__param_6,
	.param .u64 .ptr .align 1 _Z17findCliqueGPUNew7PjS_S_S_S_S_PyS_S_S_S_S__param_7,
	.param .u64 .ptr .align 1 _Z17findCliqueGPUNew7PjS_S_S_S_S_PyS_S_S_S_S__param_8,
	.param .u64 .ptr .align 1 _Z17findCliqueGPUNew7PjS_S_S_S_S_PyS_S_S_S_S__param_9,
	.param .u64 .ptr .align 1 _Z17findCliqueGPUNew7PjS_S_S_S_S_PyS_S_S_S_S__param_10,
	.param .u64 .ptr .align 1 _Z17findCliqueGPUNew7PjS_S_S_S_S_PyS_S_S_S_S__param_11
)
{
	.reg .pred 	%p<324>;
	.reg .b32 	%r<3163>;
	.reg .b64 	%rd<663>;
	// demoted variable
	.shared .align 4 .u32 _ZZ17findCliqueGPUNew7PjS_S_S_S_S_PyS_S_S_S_S_E3top;
	// demoted variable
	.shared .align 4 .u32 _ZZ17findCliqueGPUNew7PjS_S_S_S_S_PyS_S_S_S_S_E5level;
	// demoted variable
	.shared .align 4 .u32 _ZZ17findCliqueGPUNew7PjS_S_S_S_S_PyS_S_S_S_S_E6next_k;
	// demoted variable
	.shared .align 4 .u32 _ZZ17findCliqueGPUNew7PjS_S_S_S_S_PyS_S_S_S_S_E3tid;
	// demoted variable
	.shared .align 4 .b8 _ZZ17findCliqueGPUNew7PjS_S_S_S_S_PyS_S_S_S_S_E9Res_SBits[8000];
	// demoted variable
	.shared .align 4 .b8 _ZZ17findCliqueGPUNew7PjS_S_S_S_S_PyS_S_S_S_S_E9Res_HBits[4000];
	// demoted variable
	.shared .align 4 .b8 _ZZ17findCliqueGPUNew7PjS_S_S_S_S_PyS_S_S_S_S_E7begin_L[400];
	// demoted variable
	.shared .align 4 .b8 _ZZ17findCliqueGPUNew7PjS_S_S_S_S_PyS_S_S_S_S_E5end_L[400];
	// demoted variable
	.shared .align 4 .b8 _ZZ17findCliqueGPUNew7PjS_S_S_S_S_PyS_S_S_S_S_E7begin_H[400];
	// demoted variable
	.shared .align 4 .b8 _ZZ17findCliqueGPUNew7PjS_S_S_S_S_PyS_S_S_S_S_E5end_H[400];
	// demoted variable
	.shared .align 4 .b8 _ZZ17findCliqueGPUNew7PjS_S_S_S_S_PyS_S_S_S_S_E5Num_L[3200];
	// demoted variable
	.shared .align 4 .b8 _ZZ17findCliqueGPUNew7PjS_S_S_S_S_PyS_S_S_S_S_E5Num_H[3200];
	// demoted variable
	.shared .align 4 .b8 _ZZ17findCliqueGPUNew7PjS_S_S_S_S_PyS_S_S_S_S_E10Num_L_Bits[3200];
	// demoted variable
	.shared .align 4 .b8 _ZZ17findCliqueGPUNew7PjS_S_S_S_S_PyS_S_S_S_S_E10Num_H_Bits[3200];
	// demoted variable
	.shared .align 4 .b8 _ZZ17findCliqueGPUNew7PjS_S_S_S_S_PyS_S_S_S_S_E5Res_S[8000];
	// demoted variable
	.shared .align 4 .b8 _ZZ17findCliqueGPUNew7PjS_S_S_S_S_PyS_S_S_S_S_E5Res_H[4000];
	ld.param.u64 	%rd113, [_Z17findCliqueGPUNew7PjS_S_S_S_S_PyS_S_S_S_S__param_0];
	ld.param.u64 	%rd114, [_Z17findCliqueGPUNew7PjS_S_S_S_S_PyS_S_S_S_S__param_1];
	ld.param.u64 	%rd115, [_Z17findCliqueGPUNew7PjS_S_S_S_S_PyS_S_S_S_S__param_2];
	ld.param.u64 	%rd116, [_Z17findCliqueGPUNew7PjS_S_S_S_S_PyS_S_S_S_S__param_3];
	ld.param.u64 	%rd117, [_Z17findCliqueGPUNew7PjS_S_S_S_S_PyS_S_S_S_S__param_4];
	ld.param.u64 	%rd118, [_Z17findCliqueGPUNew7PjS_S_S_S_S_PyS_S_S_S_S__param_5];
	ld.param.u64 	%rd109, [_Z17findCliqueGPUNew7PjS_S_S_S_S_PyS_S_S_S_S__param_6];
	ld.param.u64 	%rd119, [_Z17findCliqueGPUNew7PjS_S_S_S_S_PyS_S_S_S_S__param_7];
	ld.param.u64 	%rd120, [_Z17findCliqueGPUNew7PjS_S_S_S_S_PyS_S_S_S_S__param_8];
	ld.param.u64 	%rd110, [_Z17findCliqueGPUNew7PjS_S_S_S_S_PyS_S_S_S_S__param_9];
	cvta.to.global.u64 	%rd1, %rd119;
	cvta.to.global.u64 	%rd2, %rd120;
	cvta.to.global.u64 	%rd3, %rd115;
	cvta.to.global.u64 	%rd4, %rd114;
	cvta.to.global.u64 	%rd5, %rd113;
	cvta.to.global.u64 	%rd6, %rd118;
	cvta.to.global.u64 	%rd7, %rd117;
	cvta.to.global.u64 	%rd8, %rd116;
	cvta.to.global.u64 	%rd121, %rd110;
	mov.u32 	%r1, %ctaid.x;
	st.shared.u32 	[_ZZ17findCliqueGPUNew7PjS_S_S_S_S_PyS_S_S_S_S_E3tid], %r1;
	bar.sync 	0;
	ld.shared.u32 	%r578, [_ZZ17findCliqueGPUNew7PjS_S_S_S_S_PyS_S_S_S_S_E3tid];
	ld.global.u32 	%r579, [%rd121];
	setp.ge.u32 	%p1, %r578, %r579;
	@%p1 bra 	$L__BB0_432;
	mov.u32 	%r2, %tid.x;
	mul.wide.u32 	%rd122, %r1, 32;
	mov.u64 	%rd123, stack;
	add.s64 	%rd9, %rd123, %rd122;
	add.s32 	%r3, %r2, -32;
	mov.u32 	%r4, %ntid.x;
	shr.u32 	%r5, %r4, 1;
	mul.wide.u32 	%rd124, %r1, 1920000;
	mov.u64 	%rd125, subH;
	add.s64 	%rd10, %rd125, %rd124;
	mov.u64 	%rd126, subHBits;
	add.s64 	%rd11, %rd126, %rd124;
	mov.u64 	%rd127, S;
	add.s64 	%rd12, %rd127, %rd124;
	mov.u64 	%rd128, SBits;
	add.s64 	%rd13, %rd128, %rd124;
	cvta.to.global.u64 	%rd14, %rd109;
$L__BB0_2:
	setp.ne.s32 	%p2, %r2, 0;
	bar.sync 	0;
	@%p2 bra 	$L__BB0_4;
	mov.b32 	%r580, 0;
	st.shared.u32 	[_ZZ17findCliqueGPUNew7PjS_S_S_S_S_PyS_S_S_S_S_E3top], %r580;
	st.shared.u32 	[_ZZ17findCliqueGPUNew7PjS_S_S_S_S_PyS_S_S_S_S_E5level], %r580;
	st.shared.u32 	[_ZZ17findCliqueGPUNew7PjS_S_S_S_S_PyS_S_S_S_S_E6next_k], %r580;
	st.global.u32 	[%rd9], %r580;
$L__BB0_4:
	ld.param.u64 	%rd652, [_Z17findCliqueGPUNew7PjS_S_S_S_S_PyS_S_S_S_S__param_11];
	ld.param.u64 	%rd651, [_Z17findCliqueGPUNew7PjS_S_S_S_S_PyS_S_S_S_S__param_10];
	cvta.to.global.u64 	%rd15, %rd652;
	cvta.to.global.u64 	%rd16, %rd651;
	setp.gt.u32 	%p3, %r2, 31;
	bar.sync 	0;
	@%p3 bra 	$L__BB0_57;
	ld.shared.u32 	%r907, [_ZZ17findCliqueGPUNew7PjS_S_S_S_S_PyS_S_S_S_S_E3tid];
	mul.wide.u32 	%rd211, %r907, 4;
	add.s64 	%rd212, %rd16, %rd211;
	ld.global.u32 	%r908, [%rd212];
	add.s32 	%r909, %r908, 1;
	mul.wide.u32 	%rd213, %r909, 4;
	add.s64 	%rd214, %rd5, %rd213;
	ld.global.u32 	%r910, [%rd214];
	mul.wide.u32 	%rd215, %r908, 4;
	add.s64 	%rd216, %rd5, %rd215;
	ld.global.u32 	%r911, [%rd216];
	cvt.u64.u32 	%rd17, %r911;
	sub.s32 	%r6, %r910, %r911;
	add.s64 	%rd217, %rd15, %rd211;
	ld.global.u32 	%r912, [%rd217];
	add.s32 	%r913, %r912, 1;
	mul.wide.u32 	%rd218, %r913, 4;
	add.s64 	%rd219, %rd5, %rd218;
	ld.global.u32 	%r914, [%rd219];
	mul.wide.u32 	%rd220, %r912, 4;
	add.s64 	%rd221, %rd5, %rd220;
	ld.global.u32 	%r7, [%rd221];
	cvt.u64.u32 	%rd18, %r7;
	sub.s32 	%r8, %r914, %r7;
	setp.ge.u32 	%p46, %r6, %r8;
	@%p46 bra 	$L__BB0_14;
	setp.ge.u32 	%p56, %r2, %r6;
	@%p56 bra 	$L__BB0_22;
	shl.b64 	%rd238, %rd18, 2;
	add.s64 	%rd19, %rd4, %rd238;
	mov.u32 	%r2949, %r2;
$L__BB0_8:
	setp.lt.s32 	%p57, %r8, 2;
	cvt.s64.s32 	%rd239, %r2949;
	add.s64 	%rd20, %rd239, %rd17;
	shl.b64 	%rd240, %rd20, 2;
	add.s64 	%rd241, %rd4, %rd240;
	ld.global.u32 	%r10, [%rd241];
	mov.b32 	%r2952, 0;
	@%p57 bra 	$L__BB0_11;
	mov.b32 	%r2952, 0;
	mov.u32 	%r2950, %r8;
$L__BB0_10:
	shr.u32 	%r937, %r2950, 1;
	add.s32 	%r938, %r937, %r2952;
	mul.wide.u32 	%rd242, %r938, 4;
	add.s64 	%rd243, %rd19, %rd242;
	ld.global.u32 	%r939, [%rd243];
	setp.lt.s32 	%p58, %r939, %r10;
	selp.b32 	%r940, %r937, 0, %p58;
	add.s32 	%r2952, %r940, %r2952;
	sub.s32 	%r2950, %r2950, %r937;
	setp.gt.s32 	%p59, %r2950, 1;
	@%p59 bra 	$L__BB0_10;
$L__BB0_11:
	mul.wide.u32 	%rd244, %r2952, 4;
	add.s64 	%rd245, %rd19, %rd244;
	ld.global.u32 	%r942, [%rd245];
	setp.lt.u32 	%p60, %r942, %r10;
	selp.u32 	%r943, 1, 0, %p60;
	add.s32 	%r944, %r2952, %r943;
	cvt.u64.u32 	%rd21, %r944;
	add.s64 	%rd246, %rd21, %rd18;
	shl.b64 	%rd247, %rd246, 2;
	add.s64 	%rd248, %rd3, %rd247;
	ld.global.u32 	%r945, [%rd248];
	add.s64 	%rd250, %rd3, %rd240;
	ld.global.u32 	%r946, [%rd250];
	and.b32  	%r16, %r946, %r945;
	add.s32 	%r947, %r8, -1;
	setp.gt.u32 	%p61, %r944, %r947;
	mov.b32 	%r2953, -1;
	@%p61 bra 	$L__BB0_13;
	shl.b64 	%rd251, %rd21, 2;
	add.s64 	%rd252, %rd19, %rd251;
	ld.global.u32 	%r948, [%rd252];
	setp.eq.s32 	%p62, %r948, %r10;
	setp.eq.s32 	%p63, %r16, 0;
	selp.b32 	%r949, -1, %r10, %p63;
	selp.b32 	%r2953, %r949, -1, %p62;
$L__BB0_13:
	shl.b32 	%r950, %r2949, 2;
	mov.u32 	%r951, _ZZ17findCliqueGPUNew7PjS_S_S_S_S_PyS_S_S_S_S_E5Res_S;
	add.s32 	%r952, %r951, %r950;
	st.shared.u32 	[%r952], %r2953;
	mov.u32 	%r953, _ZZ17findCliqueGPUNew7PjS_S_S_S_S_PyS_S_S_S_S_E9Res_SBits;
	add.s32 	%r954, %r953, %r950;
	st.shared.u32 	[%r954], %r16;
	add.s32 	%r2949, %r2949, %r5;
	setp.lt.u32 	%p64, %r2949, %r6;
	@%p64 bra 	$L__BB0_8;
	bra.uni 	$L__BB0_22;
$L__BB0_14:
	setp.ge.u32 	%p47, %r2, %r8;
	@%p47 bra 	$L__BB0_22;
	shl.b64 	%rd222, %rd17, 2;
	add.s64 	%rd23, %rd4, %rd222;
	mov.u32 	%r2954, %r2;
$L__BB0_16:
	setp.lt.s32 	%p48, %r6, 2;
	cvt.s64.s32 	%rd223, %r2954;
	cvt.u64.u32 	%rd224, %r7;
	add.s64 	%rd24, %rd223, %rd224;
	shl.b64 	%rd225, %rd24, 2;
	add.s64 	%rd226, %rd4, %rd225;
	ld.global.u32 	%r21, [%rd226];
	mov.b32 	%r2957, 0;
	@%p48 bra 	$L__BB0_19;
	mov.b32 	%r2957, 0;
	mov.u32 	%r2955, %r6;
$L__BB0_18:
	shr.u32 	%r917, %r2955, 1;
	add.s32 	%r918, %r917, %r2957;
	mul.wide.u32 	%rd227, %r918, 4;
	add.s64 	%rd228, %rd23, %rd227;
	ld.global.u32 	%r919, [%rd228];
	setp.lt.s32 	%p49, %r919, %r21;
	selp.b32 	%r920, %r917, 0, %p49;
	add.s32 	%r2957, %r920, %r2957;
	sub.s32 	%r2955, %r2955, %r917;
	setp.gt.s32 	%p50, %r2955, 1;
	@%p50 bra 	$L__BB0_18;
$L__BB0_19:
	mul.wide.u32 	%rd229, %r2957, 4;
	add.s64 	%rd230, %rd23, %rd229;
	ld.global.u32 	%r922, [%rd230];
	setp.lt.u32 	%p51, %r922, %r21;
	selp.u32 	%r923, 1, 0, %p51;
	add.s32 	%r924, %r2957, %r923;
	cvt.u64.u32 	%rd25, %r924;
	add.s64 	%rd231, %rd25, %rd17;
	shl.b64 	%rd232, %rd231, 2;
	add.s64 	%rd233, %rd3, %rd232;
	ld.global.u32 	%r925, [%rd233];
	add.s64 	%rd235, %rd3, %rd225;
	ld.global.u32 	%r926, [%rd235];
	and.b32  	%r27, %r926, %r925;
	add.s32 	%r927, %r6, -1;
	setp.gt.u32 	%p52, %r924, %r927;
	mov.b32 	%r2958, -1;
	@%p52 bra 	$L__BB0_21;
	shl.b64 	%rd236, %rd25, 2;
	add.s64 	%rd237, %rd23, %rd236;
	ld.global.u32 	%r928, [%rd237];
	setp.eq.s32 	%p53, %r928, %r21;
	setp.eq.s32 	%p54, %r27, 0;
	selp.b32 	%r929, -1, %r21, %p54;
	selp.b32 	%r2958, %r929, -1, %p53;
$L__BB0_21:
	shl.b32 	%r930, %r2954, 2;
	mov.u32 	%r931, _ZZ17findCliqueGPUNew7PjS_S_S_S_S_PyS_S_S_S_S_E5Res_S;
	add.s32 	%r932, %r931, %r930;
	st.shared.u32 	[%r932], %r2958;
	mov.u32 	%r933, _ZZ17findCliqueGPUNew7PjS_S_S_S_S_PyS_S_S_S_S_E9Res_SBits;
	add.s32 	%r934, %r933, %r930;
	st.shared.u32 	[%r934], %r27;
	add.s32 	%r2954, %r2954, %r5;
	setp.lt.u32 	%p55, %r2954, %r8;
	@%p55 bra 	$L__BB0_16;
$L__BB0_22:
	setp.ne.s32 	%p65, %r2, 0;
	@%p65 bra 	$L__BB0_109;
	ld.shared.u32 	%r31, [_ZZ17findCliqueGPUNew7PjS_S_S_S_S_PyS_S_S_S_S_E5level];
	mov.u32 	%r956, _ZZ17findCliqueGPUNew7PjS_S_S_S_S_PyS_S_S_S_S_E5Num_L;
	mad.lo.s32 	%r32, %r31, 400, %r956;
	mov.b32 	%r2961, 0;
	st.shared.u32 	[%r32], %r2961;
	min.u32 	%r33, %r6, %r8;
	setp.eq.s32 	%p66, %r33, 0;
	@%p66 bra 	$L__BB0_44;
	mul.wide.s32 	%rd253, %r31, 240000;
	add.s64 	%rd26, %rd12, %rd253;
	add.s64 	%rd27, %rd13, %rd253;
	and.b32  	%r34, %r33, 3;
	setp.lt.u32 	%p67, %r33, 4;
	mov.b32 	%r2961, 0;
	mov.u32 	%r2966, %r2961;
	@%p67 bra 	$L__BB0_35;
	and.b32  	%r2966, %r33, -4;
	mov.b32 	%r2961, 0;
	mov.u32 	%r2960, %r2961;
$L__BB0_26:
	shl.b32 	%r959, %r2960, 2;
	mov.u32 	%r960, _ZZ17findCliqueGPUNew7PjS_S_S_S_S_PyS_S_S_S_S_E5Res_S;
	add.s32 	%r38, %r960, %r959;
	ld.shared.u32 	%r39, [%r38];
	setp.eq.s32 	%p68, %r39, -1;
	mov.u32 	%r961, _ZZ17findCliqueGPUNew7PjS_S_S_S_S_PyS_S_S_S_S_E9Res_SBits;
	add.s32 	%r40, %r961, %r959;
	@%p68 bra 	$L__BB0_28;
	add.s32 	%r2961, %r2961, 1;
	st.shared.u32 	[%r32], %r2961;
	mul.wide.u32 	%rd254, %r2961, 4;
	add.s64 	%rd255, %rd26, %rd254;
	st.global.u32 	[%rd255], %r39;
	ld.shared.u32 	%r962, [%r40];
	add.s64 	%rd256, %rd27, %rd254;
	st.global.u32 	[%rd256], %r962;
$L__BB0_28:
	ld.shared.u32 	%r43, [%r38+4];
	setp.eq.s32 	%p69, %r43, -1;
	@%p69 bra 	$L__BB0_30;
	add.s32 	%r2961, %r2961, 1;
	st.shared.u32 	[%r32], %r2961;
	mul.wide.u32 	%rd257, %r2961, 4;
	add.s64 	%rd258, %rd26, %rd257;
	st.global.u32 	[%rd258], %r43;
	ld.shared.u32 	%r963, [%r40+4];
	add.s64 	%rd259, %rd27, %rd257;
	st.global.u32 	[%rd259], %r963;
$L__BB0_30:
	ld.shared.u32 	%r46, [%r38+8];
	setp.eq.s32 	%p70, %r46, -1;
	@%p70 bra 	$L__BB0_32;
	add.s32 	%r2961, %r2961, 1;
	st.shared.u32 	[%r32], %r2961;
	mul.wide.u32 	%rd260, %r2961, 4;
	add.s64 	%rd261, %rd26, %rd260;
	st.global.u32 	[%rd261], %r46;
	ld.shared.u32 	%r964, [%r40+8];
	add.s64 	%rd262, %rd27, %rd260;
	st.global.u32 	[%rd262], %r964;
$L__BB0_32:
	ld.shared.u32 	%r49, [%r38+12];
	setp.eq.s32 	%p71, %r49, -1;
	@%p71 bra 	$L__BB0_34;
	add.s32 	%r2961, %r2961, 1;
	st.shared.u32 	[%r32], %r2961;
	mul.wide.u32 	%rd263, %r2961, 4;
	add.s64 	%rd264, %rd26, %rd263;
	st.global.u32 	[%rd264], %r49;
	ld.shared.u32 	%r965, [%r40+12];
	add.s64 	%rd265, %rd27, %rd263;
	st.global.u32 	[%rd265], %r965;
$L__BB0_34:
	add.s32 	%r2960, %r2960, 4;
	setp.ne.s32 	%p72, %r2960, %r2966;
	@%p72 bra 	$L__BB0_26;
$L__BB0_35:
	setp.eq.s32 	%p73, %r34, 0;
	@%p73 bra 	$L__BB0_44;
	shl.b32 	%r966, %r2966, 2;
	mov.u32 	%r967, _ZZ17findCliqueGPUNew7PjS_S_S_S_S_PyS_S_S_S_S_E5Res_S;
	add.s32 	%r55, %r967, %r966;
	ld.shared.u32 	%r56, [%r55];
	setp.eq.s32 	%p74, %r56, -1;
	mov.u32 	%r968, _ZZ17findCliqueGPUNew7PjS_S_S_S_S_PyS_S_S_S_S_E9Res_SBits;
	add.s32 	%r57, %r968, %r966;
	@%p74 bra 	$L__BB0_38;
	add.s32 	%r2961, %r2961, 1;
	st.shared.u32 	[%r32], %r2961;
	mul.wide.u32 	%rd266, %r2961, 4;
	add.s64 	%rd267, %rd26, %rd266;
	st.global.u32 	[%rd267], %r56;
	ld.shared.u32 	%r969, [%r57];
	add.s64 	%rd268, %rd27, %rd266;
	st.global.u32 	[%rd268], %r969;
$L__BB0_38:
	setp.eq.s32 	%p75, %r34, 1;
	@%p75 bra 	$L__BB0_44;
	ld.shared.u32 	%r60, [%r55+4];
	setp.eq.s32 	%p76, %r60, -1;
	@%p76 bra 	$L__BB0_41;
	add.s32 	%r2961, %r2961, 1;
	st.shared.u32 	[%r32], %r2961;
	mul.wide.u32 	%rd269, %r2961, 4;
	add.s64 	%rd270, %rd26, %rd269;
	st.global.u32 	[%rd270], %r60;
	ld.shared.u32 	%r970, [%r57+4];
	add.s64 	%rd271, %rd27, %rd269;
	st.global.u32 	[%rd271], %r970;
$L__BB0_41:
	setp.eq.s32 	%p77, %r34, 2;
	@%p77 bra 	$L__BB0_44;
	ld.shared.u32 	%r63, [%r55+8];
	setp.eq.s32 	%p78, %r63, -1;
	@%p78 bra 	$L__BB0_44;
	add.s32 	%r2961, %r2961, 1;
	st.shared.u32 	[%r32], %r2961;
	mul.wide.u32 	%rd272, %r2961, 4;
	add.s64 	%rd273, %rd26, %rd272;
	st.global.u32 	[%rd273], %r63;
	ld.shared.u32 	%r971, [%r57+8];
	add.s64 	%rd274, %rd27, %rd272;
	st.global.u32 	[%rd274], %r971;
$L__BB0_44:
	setp.eq.s32 	%p79, %r2961, 0;
	mov.b32 	%r2981, 0;
	@%p79 bra 	$L__BB0_56;
	and.b32  	%r66, %r2961, 7;
	setp.lt.u32 	%p80, %r2961, 8;
	mov.b32 	%r2976, 0;
	mov.u32 	%r2981, %r2976;
	@%p80 bra 	$L__BB0_48;
	and.b32  	%r2976, %r2961, -8;
	mov.b32 	%r2970, 0;
	mov.u32 	%r2981, %r2970;
$L__BB0_47:
	.pragma "nounroll";
	mul.wide.s32 	%rd275, %r31, 240000;
	add.s64 	%rd276, %rd13, %rd275;
	mul.wide.u32 	%rd277, %r2970, 4;
	add.s64 	%rd278, %rd276, %rd277;
	ld.global.u32 	%r976, [%rd278+4];
	shr.u32 	%r977, %r976, 1;
	and.b32  	%r978, %r977, 1431655765;
	sub.s32 	%r979, %r976, %r978;
	and.b32  	%r980, %r979, 858993459;
	shr.u32 	%r981, %r979, 2;
	and.b32  	%r982, %r981, 858993459;
	add.s32 	%r983, %r982, %r980;
	shr.u32 	%r984, %r983, 4;
	add.s32 	%r985, %r984, %r983;
	and.b32  	%r986, %r985, 252645135;
	shr.u32 	%r987, %r986, 8;
	add.s32 	%r988, %r987, %r986;
	shr.u32 	%r989, %r988, 16;
	add.s32 	%r990, %r989, %r988;
	and.b32  	%r991, %r990, 63;
	add.s32 	%r992, %r991, %r2981;
	ld.global.u32 	%r993, [%rd278+8];
	shr.u32 	%r994, %r993, 1;
	and.b32  	%r995, %r994, 1431655765;
	sub.s32 	%r996, %r993, %r995;
	and.b32  	%r997, %r996, 858993459;
	shr.u32 	%r998, %r996, 2;
	and.b32  	%r999, %r998, 858993459;
	add.s32 	%r1000, %r999, %r997;
	shr.u32 	%r1001, %r1000, 4;
	add.s32 	%r1002, %r1001, %r1000;
	and.b32  	%r1003, %r1002, 252645135;
	shr.u32 	%r1004, %r1003, 8;
	add.s32 	%r1005, %r1004, %r1003;
	shr.u32 	%r1006, %r1005, 16;
	add.s32 	%r1007, %r1006, %r1005;
	and.b32  	%r1008, %r1007, 63;
	add.s32 	%r1009, %r1008, %r992;
	ld.global.u32 	%r1010, [%rd278+12];
	shr.u32 	%r1011, %r1010, 1;
	and.b32  	%r1012, %r1011, 1431655765;
	sub.s32 	%r1013, %r1010, %r1012;
	and.b32  	%r1014, %r1013, 858993459;
	shr.u32 	%r1015, %r1013, 2;
	and.b32  	%r1016, %r1015, 858993459;
	add.s32 	%r1017, %r1016, %r1014;
	shr.u32 	%r1018, %r1017, 4;
	add.s32 	%r1019, %r1018, %r1017;
	and.b32  	%r1020, %r1019, 252645135;
	shr.u32 	%r1021, %r1020, 8;
	add.s32 	%r1022, %r1021, %r1020;
	shr.u32 	%r1023, %r1022, 16;
	add.s32 	%r1024, %r1023, %r1022;
	and.b32  	%r1025, %r1024, 63;
	add.s32 	%r1026, %r1025, %r1009;
	ld.global.u32 	%r1027, [%rd278+16];
	shr.u32 	%r1028, %r1027, 1;
	and.b32  	%r1029, %r1028, 1431655765;
	sub.s32 	%r1030, %r1027, %r1029;
	and.b32  	%r1031, %r1030, 858993459;
	shr.u32 	%r1032, %r1030, 2;
	and.b32  	%r1033, %r1032, 858993459;
	add.s32 	%r1034, %r1033, %r1031;
	shr.u32 	%r1035, %r1034, 4;
	add.s32 	%r1036, %r1035, %r1034;
	and.b32  	%r1037, %r1036, 252645135;
	shr.u32 	%r1038, %r1037, 8;
	add.s32 	%r1039, %r1038, %r1037;
	shr.u32 	%r1040, %r1039, 16;
	add.s32 	%r1041, %r1040, %r1039;
	and.b32  	%r1042, %r1041, 63;
	add.s32 	%r1043, %r1042, %r1026;
	ld.global.u32 	%r1044, [%rd278+20];
	shr.u32 	%r1045, %r1044, 1;
	and.b32  	%r1046, %r1045, 1431655765;
	sub.s32 	%r1047, %r1044, %r1046;
	and.b32  	%r1048, %r1047, 858993459;
	shr.u32 	%r1049, %r1047, 2;
	and.b32  	%r1050, %r1049, 858993459;
	add.s32 	%r1051, %r1050, %r1048;
	shr.u32 	%r1052, %r1051, 4;
	add.s32 	%r1053, %r1052, %r1051;
	and.b32  	%r1054, %r1053, 252645135;
	shr.u32 	%r1055, %r1054, 8;
	add.s32 	%r1056, %r1055, %r1054;
	shr.u32 	%r1057, %r1056, 16;
	add.s32 	%r1058, %r1057, %r1056;
	and.b32  	%r1059, %r1058, 63;
	add.s32 	%r1060, %r1059, %r1043;
	ld.global.u32 	%r1061, [%rd278+24];
	shr.u32 	%r1062, %r1061, 1;
	and.b32  	%r1063, %r1062, 1431655765;
	sub.s32 	%r1064, %r1061, %r1063;
	and.b32  	%r1065, %r1064, 858993459;
	shr.u32 	%r1066, %r1064, 2;
	and.b32  	%r1067, %r1066, 858993459;
	add.s32 	%r1068, %r1067, %r1065;
	shr.u32 	%r1069, %r1068, 4;
	add.s32 	%r1070, %r1069, %r1068;
	and.b32  	%r1071, %r1070, 252645135;
	shr.u32 	%r1072, %r1071, 8;
	add.s32 	%r1073, %r1072, %r1071;
	shr.u32 	%r1074, %r1073, 16;
	add.s32 	%r1075, %r1074, %r1073;
	and.b32  	%r1076, %r1075, 63;
	add.s32 	%r1077, %r1076, %r1060;
	ld.global.u32 	%r1078, [%rd278+28];
	shr.u32 	%r1079, %r1078, 1;
	and.b32  	%r1080, %r1079, 1431655765;
	sub.s32 	%r1081, %r1078, %r1080;
	and.b32  	%r1082, %r1081, 858993459;
	shr.u32 	%r1083, %r1081, 2;
	and.b32  	%r1084, %r1083, 858993459;
	add.s32 	%r1085, %r1084, %r1082;
	shr.u32 	%r1086, %r1085, 4;
	add.s32 	%r1087, %r1086, %r1085;
	and.b32  	%r1088, %r1087, 252645135;
	shr.u32 	%r1089, %r1088, 8;
	add.s32 	%r1090, %r1089, %r1088;
	shr.u32 	%r1091, %r1090, 16;
	add.s32 	%r1092, %r1091, %r1090;
	and.b32  	%r1093, %r1092, 63;
	add.s32 	%r1094, %r1093, %r1077;
	ld.global.u32 	%r1095, [%rd278+32];
	shr.u32 	%r1096, %r1095, 1;
	and.b32  	%r1097, %r1096, 1431655765;
	sub.s32 	%r1098, %r1095, %r1097;
	and.b32  	%r1099, %r1098, 858993459;
	shr.u32 	%r1100, %r1098, 2;
	and.b32  	%r1101, %r1100, 858993459;
	add.s32 	%r1102, %r1101, %r1099;
	shr.u32 	%r1103, %r1102, 4;
	add.s32 	%r1104, %r1103, %r1102;
	and.b32  	%r1105, %r1104, 252645135;
	shr.u32 	%r1106, %r1105, 8;
	add.s32 	%r1107, %r1106, %r1105;
	shr.u32 	%r1108, %r1107, 16;
	add.s32 	%r1109, %r1108, %r1107;
	and.b32  	%r1110, %r1109, 63;
	add.s32 	%r2981, %r1110, %r1094;
	add.s32 	%r2970, %r2970, 8;
	setp.ne.s32 	%p81, %r2970, %r2976;
	@%p81 bra 	$L__BB0_47;
$L__BB0_48:
	setp.eq.s32 	%p82, %r66, 0;
	@%p82 bra 	$L__BB0_56;
	and.b32  	%r75, %r2961, 3;
	setp.lt.u32 	%p83, %r66, 4;
	@%p83 bra 	$L__BB0_51;
	mul.wide.s32 	%rd279, %r31, 240000;
	add.s64 	%rd280, %rd13, %rd279;
	mul.wide.u32 	%rd281, %r2976, 4;
	add.s64 	%rd282, %rd280, %rd281;
	ld.global.u32 	%r1112, [%rd282+4];
	shr.u32 	%r1113, %r1112, 1;
	and.b32  	%r1114, %r1113, 1431655765;
	sub.s32 	%r1115, %r1112, %r1114;
	and.b32  	%r1116, %r1115, 858993459;
	shr.u32 	%r1117, %r1115, 2;
	and.b32  	%r1118, %r1117, 858993459;
	add.s32 	%r1119, %r1118, %r1116;
	shr.u32 	%r1120, %r1119, 4;
	add.s32 	%r1121, %r1120, %r1119;
	and.b32  	%r1122, %r1121, 252645135;
	shr.u32 	%r1123, %r1122, 8;
	add.s32 	%r1124, %r1123, %r1122;
	shr.u32 	%r1125, %r1124, 16;
	add.s32 	%r1126, %r1125, %r1124;
	and.b32  	%r1127, %r1126, 63;
	add.s32 	%r1128, %r1127, %r2981;
	ld.global.u32 	%r1129, [%rd282+8];
	shr.u32 	%r1130, %r1129, 1;
	and.b32  	%r1131, %r1130, 1431655765;
	sub.s32 	%r1132, %r1129, %r1131;
	and.b32  	%r1133, %r1132, 858993459;
	shr.u32 	%r1134, %r1132, 2;
	and.b32  	%r1135, %r1134, 858993459;
	add.s32 	%r1136, %r1135, %r1133;
	shr.u32 	%r1137, %r1136, 4;
	add.s32 	%r1138, %r1137, %r1136;
	and.b32  	%r1139, %r1138, 252645135;
	shr.u32 	%r1140, %r1139, 8;
	add.s32 	%r1141, %r1140, %r1139;
	shr.u32 	%r1142, %r1141, 16;
	add.s32 	%r1143, %r1142, %r1141;
	and.b32  	%r1144, %r1143, 63;
	add.s32 	%r1145, %r1144, %r1128;
	ld.global.u32 	%r1146, [%rd282+12];
	shr.u32 	%r1147, %r1146, 1;
	and.b32  	%r1148, %r1147, 1431655765;
	sub.s32 	%r1149, %r1146, %r1148;
	and.b32  	%r1150, %r1149, 858993459;
	shr.u32 	%r1151, %r1149, 2;
	and.b32  	%r1152, %r1151, 858993459;
	add.s32 	%r1153, %r1152, %r1150;
	shr.u32 	%r1154, %r1153, 4;
	add.s32 	%r1155, %r1154, %r1153;
	and.b32  	%r1156, %r1155, 252645135;
	shr.u32 	%r1157, %r1156, 8;
	add.s32 	%r1158, %r1157, %r1156;
	shr.u32 	%r1159, %r1158, 16;
	add.s32 	%r1160, %r1159, %r1158;
	and.b32  	%r1161, %r1160, 63;
	add.s32 	%r1162, %r1161, %r1145;
	ld.global.u32 	%r1163, [%rd282+16];
	shr.u32 	%r1164, %r1163, 1;
	and.b32  	%r1165, %r1164, 1431655765;
	sub.s32 	%r1166, %r1163, %r1165;
	and.b32  	%r1167, %r1166, 858993459;
	shr.u32 	%r1168, %r1166, 2;
	and.b32  	%r1169, %r1168, 858993459;
	add.s32 	%r1170, %r1169, %r1167;
	shr.u32 	%r1171, %r1170, 4;
	add.s32 	%r1172, %r1171, %r1170;
	and.b32  	%r1173, %r1172, 252645135;
	shr.u32 	%r1174, %r1173, 8;
	add.s32 	%r1175, %r1174, %r1173;
	shr.u32 	%r1176, %r1175, 16;
	add.s32 	%r1177, %r1176, %r1175;
	and.b32  	%r1178, %r1177, 63;
	add.s32 	%r2981, %r1178, %r1162;
	add.s32 	%r2976, %r2976, 4;
$L__BB0_51:
	setp.eq.s32 	%p84, %r75, 0;
	@%p84 bra 	$L__BB0_56;
	setp.eq.s32 	%p85, %r75, 1;
	@%p85 bra 	$L__BB0_54;
	mul.wide.s32 	%rd283, %r31, 240000;
	add.s64 	%rd284, %rd13, %rd283;
	mul.wide.u32 	%rd285, %r2976, 4;
	add.s64 	%rd286, %rd284, %rd285;
	ld.global.u32 	%r1180, [%rd286+4];
	shr.u32 	%r1181, %r1180, 1;
	and.b32  	%r1182, %r1181, 1431655765;
	sub.s32 	%r1183, %r1180, %r1182;
	and.b32  	%r1184, %r1183, 858993459;
	shr.u32 	%r1185, %r1183, 2;
	and.b32  	%r1186, %r1185, 858993459;
	add.s32 	%r1187, %r1186, %r1184;
	shr.u32 	%r1188, %r1187, 4;
	add.s32 	%r1189, %r1188, %r1187;
	and.b32  	%r1190, %r1189, 252645135;
	shr.u32 	%r1191, %r1190, 8;
	add.s32 	%r1192, %r1191, %r1190;
	shr.u32 	%r1193, %r1192, 16;
	add.s32 	%r1194, %r1193, %r1192;
	and.b32  	%r1195, %r1194, 63;
	add.s32 	%r1196, %r1195, %r2981;
	ld.global.u32 	%r1197, [%rd286+8];
	shr.u32 	%r1198, %r1197, 1;
	and.b32  	%r1199, %r1198, 1431655765;
	sub.s32 	%r1200, %r1197, %r1199;
	and.b32  	%r1201, %r1200, 858993459;
	shr.u32 	%r1202, %r1200, 2;
	and.b32  	%r1203, %r1202, 858993459;
	add.s32 	%r1204, %r1203, %r1201;
	shr.u32 	%r1205, %r1204, 4;
	add.s32 	%r1206, %r1205, %r1204;
	and.b32  	%r1207, %r1206, 252645135;
	shr.u32 	%r1208, %r1207, 8;
	add.s32 	%r1209, %r1208, %r1207;
	shr.u32 	%r1210, %r1209, 16;
	add.s32 	%r1211, %r1210, %r1209;
	and.b32  	%r1212, %r1211, 63;
	add.s32 	%r2981, %r1212, %r1196;
	add.s32 	%r2976, %r2976, 2;
$L__BB0_54:
	and.b32  	%r1213, %r2961, 1;
	setp.eq.b32 	%p86, %r1213, 1;
	not.pred 	%p87, %p86;
	@%p87 bra 	$L__BB0_56;
	mul.wide.s32 	%rd287, %r31, 240000;
	add.s64 	%rd288, %rd13, %rd287;
	mul.wide.u32 	%rd289, %r2976, 4;
	add.s64 	%rd290, %rd288, %rd289;
	ld.global.u32 	%r1214, [%rd290+4];
	shr.u32 	%r1215, %r1214, 1;
	and.b32  	%r1216, %r1215, 1431655765;
	sub.s32 	%r1217, %r1214, %r1216;
	and.b32  	%r1218, %r1217, 858993459;
	shr.u32 	%r1219, %r1217, 2;
	and.b32  	%r1220, %r1219, 858993459;
	add.s32 	%r1221, %r1220, %r1218;
	shr.u32 	%r1222, %r1221, 4;
	add.s32 	%r1223, %r1222, %r1221;
	and.b32  	%r1224, %r1223, 252645135;
	shr.u32 	%r1225, %r1224, 8;
	add.s32 	%r1226, %r1225, %r1224;
	shr.u32 	%r1227, %r1226, 16;
	add.s32 	%r1228, %r1227, %r1226;
	and.b32  	%r1229, %r1228, 63;
	add.s32 	%r2981, %r1229, %r2981;
$L__BB0_56:
	mov.u32 	%r1230, _ZZ17findCliqueGPUNew7PjS_S_S_S_S_PyS_S_S_S_S_E10Num_L_Bits;
	mad.lo.s32 	%r1231, %r31, 400, %r1230;
	st.shared.u32 	[%r1231], %r2981;
	mul.wide.s32 	%rd291, %r31, 240000;
	add.s64 	%rd292, %rd12, %rd291;
	mov.b32 	%r1232, 1;
	st.global.u32 	[%rd292], %r1232;
	bra.uni 	$L__BB0_109;
$L__BB0_57:
	ld.shared.u32 	%r581, [_ZZ17findCliqueGPUNew7PjS_S_S_S_S_PyS_S_S_S_S_E3tid];
	mul.wide.u32 	%rd129, %r581, 4;
	add.s64 	%rd130, %rd16, %rd129;
	ld.global.u32 	%r582, [%rd130];
	add.s32 	%r583, %r582, 1;
	mul.wide.u32 	%rd131, %r583, 4;
	add.s64 	%rd132, %rd8, %rd131;
	ld.global.u32 	%r584, [%rd132];
	mul.wide.u32 	%rd133, %r582, 4;
	add.s64 	%rd134, %rd8, %rd133;
	ld.global.u32 	%r585, [%rd134];
	cvt.u64.u32 	%rd28, %r585;
	sub.s32 	%r88, %r584, %r585;
	add.s64 	%rd135, %rd15, %rd129;
	ld.global.u32 	%r586, [%rd135];
	add.s32 	%r587, %r586, 1;
	mul.wide.u32 	%rd136, %r587, 4;
	add.s64 	%rd137, %rd8, %rd136;
	ld.global.u32 	%r588, [%rd137];
	mul.wide.u32 	%rd138, %r586, 4;
	add.s64 	%rd139, %rd8, %rd138;
	ld.global.u32 	%r89, [%rd139];
	cvt.u64.u32 	%rd29, %r89;
	sub.s32 	%r90, %r588, %r89;
	setp.ge.u32 	%p4, %r88, %r90;
	@%p4 bra 	$L__BB0_66;
	setp.ge.u32 	%p14, %r3, %r88;
	@%p14 bra 	$L__BB0_74;
	shl.b64 	%rd156, %rd29, 2;
	add.s64 	%rd30, %rd7, %rd156;
	mov.u32 	%r2982, %r3;
$L__BB0_60:
	setp.lt.s32 	%p15, %r90, 2;
	cvt.s64.s32 	%rd157, %r2982;
	add.s64 	%rd31, %rd157, %rd28;
	shl.b64 	%rd158, %rd31, 2;
	add.s64 	%rd159, %rd7, %rd158;
	ld.global.u32 	%r92, [%rd159];
	mov.b32 	%r2985, 0;
	@%p15 bra 	$L__BB0_63;
	mov.b32 	%r2985, 0;
	mov.u32 	%r2983, %r90;
$L__BB0_62:
	shr.u32 	%r611, %r2983, 1;
	add.s32 	%r612, %r611, %r2985;
	mul.wide.u32 	%rd160, %r612, 4;
	add.s64 	%rd161, %rd30, %rd160;
	ld.global.u32 	%r613, [%rd161];
	setp.lt.s32 	%p16, %r613, %r92;
	selp.b32 	%r614, %r611, 0, %p16;
	add.s32 	%r2985, %r614, %r2985;
	sub.s32 	%r2983, %r2983, %r611;
	setp.gt.s32 	%p17, %r2983, 1;
	@%p17 bra 	$L__BB0_62;
$L__BB0_63:
	mul.wide.u32 	%rd162, %r2985, 4;
	add.s64 	%rd163, %rd30, %rd162;
	ld.global.u32 	%r616, [%rd163];
	setp.lt.u32 	%p18, %r616, %r92;
	selp.u32 	%r617, 1, 0, %p18;
	add.s32 	%r618, %r2985, %r617;
	cvt.u64.u32 	%rd32, %r618;
	add.s64 	%rd164, %rd32, %rd29;
	shl.b64 	%rd165, %rd164, 2;
	add.s64 	%rd166, %rd6, %rd165;
	ld.global.u32 	%r619, [%rd166];
	add.s64 	%rd168, %rd6, %rd158;
	ld.global.u32 	%r620, [%rd168];
	and.b32  	%r98, %r620, %r619;
	add.s32 	%r621, %r90, -1;
	setp.gt.u32 	%p19, %r618, %r621;
	mov.b32 	%r2986, -1;
	@%p19 bra 	$L__BB0_65;
	shl.b64 	%rd169, %rd32, 2;
	add.s64 	%rd170, %rd30, %rd169;
	ld.global.u32 	%r622, [%rd170];
	setp.eq.s32 	%p20, %r622, %r92;
	setp.eq.s32 	%p21, %r98, 0;
	selp.b32 	%r623, -1, %r92, %p21;
	selp.b32 	%r2986, %r623, -1, %p20;
$L__BB0_65:
	shl.b32 	%r624, %r2982, 2;
	mov.u32 	%r625, _ZZ17findCliqueGPUNew7PjS_S_S_S_S_PyS_S_S_S_S_E5Res_H;
	add.s32 	%r626, %r625, %r624;
	st.shared.u32 	[%r626], %r2986;
	mov.u32 	%r627, _ZZ17findCliqueGPUNew7PjS_S_S_S_S_PyS_S_S_S_S_E9Res_HBits;
	add.s32 	%r628, %r627, %r624;
	st.shared.u32 	[%r628], %r98;
	add.s32 	%r2982, %r2982, %r5;
	setp.lt.u32 	%p22, %r2982, %r88;
	@%p22 bra 	$L__BB0_60;
	bra.uni 	$L__BB0_74;
$L__BB0_66:
	setp.ge.u32 	%p5, %r3, %r90;
	@%p5 bra 	$L__BB0_74;
	shl.b64 	%rd140, %rd28, 2;
	add.s64 	%rd34, %rd7, %rd140;
	mov.u32 	%r2987, %r3;
$L__BB0_68:
	setp.lt.s32 	%p6, %r88, 2;
	cvt.s64.s32 	%rd141, %r2987;
	cvt.u64.u32 	%rd142, %r89;
	add.s64 	%rd35, %rd141, %rd142;
	shl.b64 	%rd143, %rd35, 2;
	add.s64 	%rd144, %rd7, %rd143;
	ld.global.u32 	%r103, [%rd144];
	mov.b32 	%r2990, 0;
	@%p6 bra 	$L__BB0_71;
	mov.b32 	%r2990, 0;
	mov.u32 	%r2988, %r88;
$L__BB0_70:
	shr.u32 	%r591, %r2988, 1;
	add.s32 	%r592, %r591, %r2990;
	mul.wide.u32 	%rd145, %r592, 4;
	add.s64 	%rd146, %rd34, %rd145;
	ld.global.u32 	%r593, [%rd146];
	setp.lt.s32 	%p7, %r593, %r103;
	selp.b32 	%r594, %r591, 0, %p7;
	add.s32 	%r2990, %r594, %r2990;
	sub.s32 	%r2988, %r2988, %r591;
	setp.gt.s32 	%p8, %r2988, 1;
	@%p8 bra 	$L__BB0_70;
$L__BB0_71:
	mul.wide.u32 	%rd147, %r2990, 4;
	add.s64 	%rd148, %rd34, %rd147;
	ld.global.u32 	%r596, [%rd148];
	setp.lt.u32 	%p9, %r596, %r103;
	selp.u32 	%r597, 1, 0, %p9;
	add.s32 	%r598, %r2990, %r597;
	cvt.u64.u32 	%rd36, %r598;
	add.s64 	%rd149, %rd36, %rd28;
	shl.b64 	%rd150, %rd149, 2;
	add.s64 	%rd151, %rd6, %rd150;
	ld.global.u32 	%r599, [%rd151];
	add.s64 	%rd153, %rd6, %rd143;
	ld.global.u32 	%r600, [%rd153];
	and.b32  	%r109, %r600, %r599;
	add.s32 	%r601, %r88, -1;
	setp.gt.u32 	%p10, %r598, %r601;
	mov.b32 	%r2991, -1;
	@%p10 bra 	$L__BB0_73;
	shl.b64 	%rd154, %rd36, 2;
	add.s64 	%rd155, %rd34, %rd154;
	ld.global.u32 	%r602, [%rd155];
	setp.eq.s32 	%p11, %r602, %r103;
	setp.eq.s32 	%p12, %r109, 0;
	selp.b32 	%r603, -1, %r103, %p12;
	selp.b32 	%r2991, %r603, -1, %p11;
$L__BB0_73:
	shl.b32 	%r604, %r2987, 2;
	mov.u32 	%r605, _ZZ17findCliqueGPUNew7PjS_S_S_S_S_PyS_S_S_S_S_E5Res_H;
	add.s32 	%r606, %r605, %r604;
	st.shared.u32 	[%r606], %r2991;
	mov.u32 	%r607, _ZZ17findCliqueGPUNew7PjS_S_S_S_S_PyS_S_S_S_S_E9Res_HBits;
	add.s32 	%r608, %r607, %r604;
	st.shared.u32 	[%r608], %r109;
	add.s32 	%r2987, %r2987, %r5;
	setp.lt.u32 	%p13, %r2987, %r90;
	@%p13 bra 	$L__BB0_68;
$L__BB0_74:
	setp.ne.s32 	%p23, %r2, 32;
	@%p23 bra 	$L__BB0_109;
	ld.shared.u32 	%r113, [_ZZ17findCliqueGPUNew7PjS_S_S_S_S_PyS_S_S_S_S_E5level];
	mov.u32 	%r630, _ZZ17findCliqueGPUNew7PjS_S_S_S_S_PyS_S_S_S_S_E5Num_H;
	mad.lo.s32 	%r114, %r113, 400, %r630;
	mov.b32 	%r2994, 0;
	st.shared.u32 	[%r114], %r2994;
	min.u32 	%r115, %r88, %r90;
	setp.eq.s32 	%p24, %r115, 0;
	@%p24 bra 	$L__BB0_96;
	mul.wide.s32 	%rd171, %r113, 240000;
	add.s64 	%rd37, %rd10, %rd171;
	add.s64 	%rd38, %rd11, %rd171;
	and.b32  	%r116, %r115, 3;
	setp.lt.u32 	%p25, %r115, 4;
	mov.b32 	%r2994, 0;
	mov.u32 	%r2999, %r2994;
	@%p25 bra 	$L__BB0_87;
	and.b32  	%r2999, %r115, -4;
	mov.b32 	%r2994, 0;
	mov.u32 	%r2993, %r2994;
$L__BB0_78:
	shl.b32 	%r633, %r2993, 2;
	mov.u32 	%r634, _ZZ17findCliqueGPUNew7PjS_S_S_S_S_PyS_S_S_S_S_E5Res_H;
	add.s32 	%r120, %r634, %r633;
	ld.shared.u32 	%r121, [%r120];
	setp.eq.s32 	%p26, %r121, -1;
	mov.u32 	%r635, _ZZ17findCliqueGPUNew7PjS_S_S_S_S_PyS_S_S_S_S_E9Res_HBits;
	add.s32 	%r122, %r635, %r633;
	@%p26 bra 	$L__BB0_80;
	add.s32 	%r2994, %r2994, 1;
	st.shared.u32 	[%r114], %r2994;
	mul.wide.u32 	%rd172, %r2994, 4;
	add.s64 	%rd173, %rd37, %rd172;
	st.global.u32 	[%rd173], %r121;
	ld.shared.u32 	%r636, [%r122];
	add.s64 	%rd174, %rd38, %rd172;
	st.global.u32 	[%rd174], %r636;
$L__BB0_80:
	ld.shared.u32 	%r125, [%r120+4];
	setp.eq.s32 	%p27, %r125, -1;
	@%p27 bra 	$L__BB0_82;
	add.s32 	%r2994, %r2994, 1;
	st.shared.u32 	[%r114], %r2994;
	mul.wide.u32 	%rd175, %r2994, 4;
	add.s64 	%rd176, %rd37, %rd175;
	st.global.u32 	[%rd176], %r125;
	ld.shared.u32 	%r637, [%r122+4];
	add.s64 	%rd177, %rd38, %rd175;
	st.global.u32 	[%rd177], %r637;
$L__BB0_82:
	ld.shared.u32 	%r128, [%r120+8];
	setp.eq.s32 	%p28, %r128, -1;
	@%p28 bra 	$L__BB0_84;
	add.s32 	%r2994, %r2994, 1;
	st.shared.u32 	[%r114], %r2994;
	mul.wide.u32 	%rd178, %r2994, 4;
	add.s64 	%rd179, %rd37, %rd178;
	st.global.u32 	[%rd179], %r128;
	ld.shared.u32 	%r638, [%r122+8];
	add.s64 	%rd180, %rd38, %rd178;
	st.global.u32 	[%rd180], %r638;
$L__BB0_84:
	ld.shared.u32 	%r131, [%r120+12];
	setp.eq.s32 	%p29, %r131, -1;
	@%p29 bra 	$L__BB0_86;
	add.s32 	%r2994, %r2994, 1;
	st.shared.u32 	[%r114], %r2994;
	mul.wide.u32 	%rd181, %r2994, 4;
	add.s64 	%rd182, %rd37, %rd181;
	st.global.u32 	[%rd182], %r131;
	ld.shared.u32 	%r639, [%r122+12];
	add.s64 	%rd183, %rd38, %rd181;
	st.global.u32 	[%rd183], %r639;
$L__BB0_86:
	add.s32 	%r2993, %r2993, 4;
	setp.ne.s32 	%p30, %r2993, %r2999;
	@%p30 bra 	$L__BB0_78;
$L__BB0_87:
	setp.eq.s32 	%p31, %r116, 0;
	@%p31 bra 	$L__BB0_96;
	shl.b32 	%r640, %r2999, 2;
	mov.u32 	%r641, _ZZ17findCliqueGPUNew7PjS_S_S_S_S_PyS_S_S_S_S_E5Res_H;
	add.s32 	%r137, %r641, %r640;
	ld.shared.u32 	%r138, [%r137];
	setp.eq.s32 	%p32, %r138, -1;
	mov.u32 	%r642, _ZZ17findCliqueGPUNew7PjS_S_S_S_S_PyS_S_S_S_S_E9Res_HBits;
	add.s32 	%r139, %r642, %r640;
	@%p32 bra 	$L__BB0_90;
	add.s32 	%r2994, %r2994, 1;
	st.shared.u32 	[%r114], %r2994;
	mul.wide.u32 	%rd184, %r2994, 4;
	add.s64 	%rd185, %rd37, %rd184;
	st.global.u32 	[%rd185], %r138;
	ld.shared.u32 	%r643, [%r139];
	add.s64 	%rd186, %rd38, %rd184;
	st.global.u32 	[%rd186], %r643;
$L__BB0_90:
	setp.eq.s32 	%p33, %r116, 1;
	@%p33 bra 	$L__BB0_96;
	ld.shared.u32 	%r142, [%r137+4];
	setp.eq.s32 	%p34, %r142, -1;
	@%p34 bra 	$L__BB0_93;
	add.s32 	%r2994, %r2994, 1;
	st.shared.u32 	[%r114], %r2994;
	mul.wide.u32 	%rd187, %r2994, 4;
	add.s64 	%rd188, %rd37, %rd187;
	st.global.u32 	[%rd188], %r142;
	ld.shared.u32 	%r644, [%r139+4];
	add.s64 	%rd189, %rd38, %rd187;
	st.global.u32 	[%rd189], %r644;
$L__BB0_93:
	setp.eq.s32 	%p35, %r116, 2;
	@%p35 bra 	$L__BB0_96;
	ld.shared.u32 	%r145, [%r137+8];
	setp.eq.s32 	%p36, %r145, -1;
	@%p36 bra 	$L__BB0_96;
	add.s32 	%r2994, %r2994, 1;
	st.shared.u32 	[%r114], %r2994;
	mul.wide.u32 	%rd190, %r2994, 4;
	add.s64 	%rd191, %rd37, %rd190;
	st.global.u32 	[%rd191], %r145;
	ld.shared.u32 	%r645, [%r139+8];
	add.s64 	%rd192, %rd38, %rd190;
	st.global.u32 	[%rd192], %r645;
$L__BB0_96:
	setp.eq.s32 	%p37, %r2994, 0;
	mov.b32 	%r3014, 0;
	@%p37 bra 	$L__BB0_108;
	and.b32  	%r148, %r2994, 7;
	setp.lt.u32 	%p38, %r2994, 8;
	mov.b32 	%r3009, 0;
	mov.u32 	%r3014, %r3009;
	@%p38 bra 	$L__BB0_100;
	and.b32  	%r3009, %r2994, -8;
	mov.b32 	%r3003, 0;
	mov.u32 	%r3014, %r3003;
$L__BB0_99:
	.pragma "nounroll";
	mul.wide.s32 	%rd193, %r113, 240000;
	add.s64 	%rd194, %rd11, %rd193;
	mul.wide.u32 	%rd195, %r3003, 4;
	add.s64 	%rd196, %rd194, %rd195;
	ld.global.u32 	%r650, [%rd196+4];
	shr.u32 	%r651, %r650, 1;
	and.b32  	%r652, %r651, 1431655765;
	sub.s32 	%r653, %r650, %r652;
	and.b32  	%r654, %r653, 858993459;
	shr.u32 	%r655, %r653, 2;
	and.b32  	%r656, %r655, 858993459;
	add.s32 	%r657, %r656, %r654;
	shr.u32 	%r658, %r657, 4;
	add.s32 	%r659, %r658, %r657;
	and.b32  	%r660, %r659, 252645135;
	shr.u32 	%r661, %r660, 8;
	add.s32 	%r662, %r661, %r660;
	shr.u32 	%r663, %r662, 16;
	add.s32 	%r664, %r663, %r662;
	and.b32  	%r665, %r664, 63;
	add.s32 	%r666, %r665, %r3014;
	ld.global.u32 	%r667, [%rd196+8];
	shr.u32 	%r668, %r667, 1;
	and.b32  	%r669, %r668, 1431655765;
	sub.s32 	%r670, %r667, %r669;
	and.b32  	%r671, %r670, 858993459;
	shr.u32 	%r672, %r670, 2;
	and.b32  	%r673, %r672, 858993459;
	add.s32 	%r674, %r673, %r671;
	shr.u32 	%r675, %r674, 4;
	add.s32 	%r676, %r675, %r674;
	and.b32  	%r677, %r676, 252645135;
	shr.u32 	%r678, %r677, 8;
	add.s32 	%r679, %r678, %r677;
	shr.u32 	%r680, %r679, 16;
	add.s32 	%r681, %r680, %r679;
	and.b32  	%r682, %r681, 63;
	add.s32 	%r683, %r682, %r666;
	ld.global.u32 	%r684, [%rd196+12];
	shr.u32 	%r685, %r684, 1;
	and.b32  	%r686, %r685, 1431655765;
	sub.s32 	%r687, %r684, %r686;
	and.b32  	%r688, %r687, 858993459;
	shr.u32 	%r689, %r687, 2;
	and.b32  	%r690, %r689, 858993459;
	add.s32 	%r691, %r690, %r688;
	shr.u32 	%r692, %r691, 4;
	add.s32 	%r693, %r692, %r691;
	and.b32  	%r694, %r693, 252645135;
	shr.u32 	%r695, %r694, 8;
	add.s32 	%r696, %r695, %r694;
	shr.u32 	%r697, %r696, 16;
	add.s32 	%r698, %r697, %r696;
	and.b32  	%r699, %r698, 63;
	add.s32 	%r700, %r699, %r683;
	ld.global.u32 	%r701, [%rd196+16];
	shr.u32 	%r702, %r701, 1;
	and.b32  	%r703, %r702, 1431655765;
	sub.s32 	%r704, %r701, %r703;
	and.b32  	%r705, %r704, 858993459;
	shr.u32 	%r706, %r704, 2;
	and.b32  	%r707, %r706, 858993459;
	add.s32 	%r708, %r707, %r705;
	shr.u32 	%r709, %r708, 4;
	add.s32 	%r710, %r709, %r708;
	and.b32  	%r711, %r710, 252645135;
	shr.u32 	%r712, %r711, 8;
	add.s32 	%r713, %r712, %r711;
	shr.u32 	%r714, %r713, 16;
	add.s32 	%r715, %r714, %r713;
	and.b32  	%r716, %r715, 63;
	add.s32 	%r717, %r716, %r700;
	ld.global.u32 	%r718, [%rd196+20];
	shr.u32 	%r719, %r718, 1;
	and.b32  	%r720, %r719, 1431655765;
	sub.s32 	%r721, %r718, %r720;
	and.b32  	%r722, %r721, 858993459;
	shr.u32 	%r723, %r721, 2;
	and.b32  	%r724, %r723, 858993459;
	add.s32 	%r725, %r724, %r722;
	shr.u32 	%r726, %r725, 4;
	add.s32 	%r727, %r726, %r725;
	and.b32  	%r728, %r727, 252645135;
	shr.u32 	%r729, %r728, 8;
	add.s32 	%r730, %r729, %r728;
	shr.u32 	%r731, %r730, 16;
	add.s32 	%r732, %r731, %r730;
	and.b32  	%r733, %r732, 63;
	add.s32 	%r734, %r733, %r717;
	ld.global.u32 	%r735, [%rd196+24];
	shr.u32 	%r736, %r735, 1;
	and.b32  	%r737, %r736, 1431655765;
	sub.s32 	%r738, %r735, %r737;
	and.b32  	%r739, %r738, 858993459;
	shr.u32 	%r740, %r738, 2;
	and.b32  	%r741, %r740, 858993459;
	add.s32 	%r742, %r741, %r739;
	shr.u32 	%r743, %r742, 4;
	add.s32 	%r744, %r743, %r742;
	and.b32  	%r745, %r744, 252645135;
	shr.u32 	%r746, %r745, 8;
	add.s32 	%r747, %r746, %r745;
	shr.u32 	%r748, %r747, 16;
	add.s32 	%r749, %r748, %r747;
	and.b32  	%r750, %r749, 63;
	add.s32 	%r751, %r750, %r734;
	ld.global.u32 	%r752, [%rd196+28];
	shr.u32 	%r753, %r752, 1;
	and.b32  	%r754, %r753, 1431655765;
	sub.s32 	%r755, %r752, %r754;
	and.b32  	%r756, %r755, 858993459;
	shr.u32 	%r757, %r755, 2;
	and.b32  	%r758, %r757, 858993459;
	add.s32 	%r759, %r758, %r756;
	shr.u32 	%r760, %r759, 4;
	add.s32 	%r761, %r760, %r759;
	and.b32  	%r762, %r761, 252645135;
	shr.u32 	%r763, %r762, 8;
	add.s32 	%r764, %r763, %r762;
	shr.u32 	%r765, %r764, 16;
	add.s32 	%r766, %r765, %r764;
	and.b32  	%r767, %r766, 63;
	add.s32 	%r768, %r767, %r751;
	ld.global.u32 	%r769, [%rd196+32];
	shr.u32 	%r770, %r769, 1;
	and.b32  	%r771, %r770, 1431655765;
	sub.s32 	%r772, %r769, %r771;
	and.b32  	%r773, %r772, 858993459;
	shr.u32 	%r774, %r772, 2;
	and.b32  	%r775, %r774, 858993459;
	add.s32 	%r776, %r775, %r773;
	shr.u32 	%r777, %r776, 4;
	add.s32 	%r778, %r777, %r776;
	and.b32  	%r779, %r778, 252645135;
	shr.u32 	%r780, %r779, 8;
	add.s32 	%r781, %r780, %r779;
	shr.u32 	%r782, %r781, 16;
	add.s32 	%r783, %r782, %r781;
	and.b32  	%r784, %r783, 63;
	add.s32 	%r3014, %r784, %r768;
	add.s32 	%r3003, %r3003, 8;
	setp.ne.s32 	%p39, %r3003, %r3009;
	@%p39 bra 	$L__BB0_99;
$L__BB0_100:
	setp.eq.s32 	%p40, %r148, 0;
	@%p40 bra 	$L__BB0_108;
	and.b32  	%r157, %r2994, 3;
	setp.lt.u32 	%p41, %r148, 4;
	@%p41 bra 	$L__BB0_103;
	mul.wide.s32 	%rd197, %r113, 240000;
	add.s64 	%rd198, %rd11, %rd197;
	mul.wide.u32 	%rd199, %r3009, 4;
	add.s64 	%rd200, %rd198, %rd199;
	ld.global.u32 	%r786, [%rd200+4];
	shr.u32 	%r787, %r786, 1;
	and.b32  	%r788, %r787, 1431655765;
	sub.s32 	%r789, %r786, %r788;
	and.b32  	%r790, %r789, 858993459;
	shr.u32 	%r791, %r789, 2;
	and.b32  	%r792, %r791, 858993459;
	add.s32 	%r793, %r792, %r790;
	shr.u32 	%r794, %r793, 4;
	add.s32 	%r795, %r794, %r793;
	and.b32  	%r796, %r795, 252645135;
	shr.u32 	%r797, %r796, 8;
	add.s32 	%r798, %r797, %r796;
	shr.u32 	%r799, %r798, 16;
	add.s32 	%r800, %r799, %r798;
	and.b32  	%r801, %r800, 63;
	add.s32 	%r802, %r801, %r3014;
	ld.global.u32 	%r803, [%rd200+8];
	shr.u32 	%r804, %r803, 1;
	and.b32  	%r805, %r804, 1431655765;
	sub.s32 	%r806, %r803, %r805;
	and.b32  	%r807, %r806, 858993459;
	shr.u32 	%r808, %r806, 2;
	and.b32  	%r809, %r808, 858993459;
	add.s32 	%r810, %r809, %r807;
	shr.u32 	%r811, %r810, 4;
	add.s32 	%r812, %r811, %r810;
	and.b32  	%r813, %r812, 252645135;
	shr.u32 	%r814, %r813, 8;
	add.s32 	%r815, %r814, %r813;
	shr.u32 	%r816, %r815, 16;
	add.s32 	%r817, %r816, %r815;
	and.b32  	%r818, %r817, 63;
	add.s32 	%r819, %r818, %r802;
	ld.global.u32 	%r820, [%rd200+12];
	shr.u32 	%r821, %r820, 1;
	and.b32  	%r822, %r821, 1431655765;
	sub.s32 	%r823, %r820, %r822;
	and.b32  	%r824, %r823, 858993459;
	shr.u32 	%r825, %r823, 2;
	and.b32  	%r826, %r825, 858993459;
	add.s32 	%r827, %r826, %r824;
	shr.u32 	%r828, %r827, 4;
	add.s32 	%r829, %r828, %r827;
	and.b32  	%r830, %r829, 252645135;
	shr.u32 	%r831, %r830, 8;
	add.s32 	%r832, %r831, %r830;
	shr.u32 	%r833, %r832, 16;
	add.s32 	%r834, %r833, %r832;
	and.b32  	%r835, %r834, 63;
	add.s32 	%r836, %r835, %r819;
	ld.global.u32 	%r837, [%rd200+16];
	shr.u32 	%r838, %r837, 1;
	and.b32  	%r839, %r838, 1431655765;
	sub.s32 	%r840, %r837, %r839;
	and.b32  	%r841, %r840, 858993459;
	shr.u32 	%r842, %r840, 2;
	and.b32  	%r843, %r842, 858993459;
	add.s32 	%r844, %r843, %r841;
	shr.u32 	%r845, %r844, 4;
	add.s32 	%r846, %r845, %r844;
	and.b32  	%r847, %r846, 252645135;
	shr.u32 	%r848, %r847, 8;
	add.s32 	%r849, %r848, %r847;
	shr.u32 	%r850, %r849, 16;
	add.s32 	%r851, %r850, %r849;
	and.b32  	%r852, %r851, 63;
	add.s32 	%r3014, %r852, %r836;
	add.s32 	%r3009, %r3009, 4;
$L__BB0_103:
	setp.eq.s32 	%p42, %r157, 0;
	@%p42 bra 	$L__BB0_108;
	setp.eq.s32 	%p43, %r157, 1;
	@%p43 bra 	$L__BB0_106;
	mul.wide.s32 	%rd201, %r113, 240000;
	add.s64 	%rd202, %rd11, %rd201;
	mul.wide.u32 	%rd203, %r3009, 4;
	add.s64 	%rd204, %rd202, %rd203;
	ld.global.u32 	%r854, [%rd204+4];
	shr.u32 	%r855, %r854, 1;
	and.b32  	%r856, %r855, 1431655765;
	sub.s32 	%r857, %r854, %r856;
	and.b32  	%r858, %r857, 858993459;
	shr.u32 	%r859, %r857, 2;
	and.b32  	%r860, %r859, 858993459;
	add.s32 	%r861, %r860, %r858;
	shr.u32 	%r862, %r861, 4;
	add.s32 	%r863, %r862, %r861;
	and.b32  	%r864, %r863, 252645135;
	shr.u32 	%r865, %r864, 8;
	add.s32 	%r866, %r865, %r864;
	shr.u32 	%r867, %r866, 16;
	add.s32 	%r868, %r867, %r866;
	and.b32  	%r869, %r868, 63;
	add.s32 	%r870, %r869, %r3014;
	ld.global.u32 	%r871, [%rd204+8];
	shr.u32 	%r872, %r871, 1;
	and.b32  	%r873, %r872, 1431655765;
	sub.s32 	%r874, %r871, %r873;
	and.b32  	%r875, %r874, 858993459;
	shr.u32 	%r876, %r874, 2;
	and.b32  	%r877, %r876, 858993459;
	add.s32 	%r878, %r877, %r875;
	shr.u32 	%r879, %r878, 4;
	add.s32 	%r880, %r879, %r878;
	and.b32  	%r881, %r880, 252645135;
	shr.u32 	%r882, %r881, 8;
	add.s32 	%r883, %r882, %r881;
	shr.u32 	%r884, %r883, 16;
	add.s32 	%r885, %r884, %r883;
	and.b32  	%r886, %r885, 63;
	add.s32 	%r3014, %r886, %r870;
	add.s32 	%r3009, %r3009, 2;
$L__BB0_106:
	and.b32  	%r887, %r2994, 1;
	setp.eq.b32 	%p44, %r887, 1;
	not.pred 	%p45, %p44;
	@%p45 bra 	$L__BB0_108;
	mul.wide.s32 	%rd205, %r113, 240000;
	add.s64 	%rd206, %rd11, %rd205;
	mul.wide.u32 	%rd207, %r3009, 4;
	add.s64 	%rd208, %rd206, %rd207;
	ld.global.u32 	%r888, [%rd208+4];
	shr.u32 	%r889, %r888, 1;
	and.b32  	%r890, %r889, 1431655765;
	sub.s32 	%r891, %r888, %r890;
	and.b32  	%r892, %r891, 858993459;
	shr.u32 	%r893, %r891, 2;
	and.b32  	%r894, %r893, 858993459;
	add.s32 	%r895, %r894, %r892;
	shr.u32 	%r896, %r895, 4;
	add.s32 	%r897, %r896, %r895;
	and.b32  	%r898, %r897, 252645135;
	shr.u32 	%r899, %r898, 8;
	add.s32 	%r900, %r899, %r898;
	shr.u32 	%r901, %r900, 16;
	add.s32 	%r902, %r901, %r900;
	and.b32  	%r903, %r902, 63;
	add.s32 	%r3014, %r903, %r3014;
$L__BB0_108:
	mov.u32 	%r904, _ZZ17findCliqueGPUNew7PjS_S_S_S_S_PyS_S_S_S_S_E10Num_H_Bits;
	mad.lo.s32 	%r905, %r113, 400, %r904;
	st.shared.u32 	[%r905], %r3014;
	mul.wide.s32 	%rd209, %r113, 240000;
	add.s64 	%rd210, %rd10, %rd209;
	mov.b32 	%r906, 1;
	st.global.u32 	[%rd210], %r906;
$L__BB0_109:
	bar.sync 	0;
	ld.shared.u32 	%r170, [_ZZ17findCliqueGPUNew7PjS_S_S_S_S_PyS_S_S_S_S_E5level];
	mov.u32 	%r1233, _ZZ17findCliqueGPUNew7PjS_S_S_S_S_PyS_S_S_S_S_E10Num_L_Bits;
	mad.lo.s32 	%r1234, %r170, 400, %r1233;
	ld.shared.u32 	%r1235, [%r1234];
	ld.global.u32 	%r1236, [%rd2];
	setp.lt.u32 	%p88, %r1235, %r1236;
	@%p88 bra 	$L__BB0_114;
	mov.u32 	%r1237, _ZZ17findCliqueGPUNew7PjS_S_S_S_S_PyS_S_S_S_S_E10Num_H_Bits;
	mad.lo.s32 	%r1238, %r170, 400, %r1237;
	ld.shared.u32 	%r1239, [%r1238];
	ld.global.u32 	%r1240, [%rd1];
	sub.s32 	%r1241, %r1240, %r170;
	add.s32 	%r1242, %r1241, -2;
	setp.lt.u32 	%p89, %r1239, %r1242;
	@%p89 bra 	$L__BB0_114;
	setp.ne.s32 	%p90, %r2, 0;
	bar.sync 	0;
	@%p90 bra 	$L__BB0_113;
	ld.shared.u32 	%r1243, [_ZZ17findCliqueGPUNew7PjS_S_S_S_S_PyS_S_S_S_S_E5level];
	add.s32 	%r1244, %r1243, 1;
	st.shared.u32 	[_ZZ17findCliqueGPUNew7PjS_S_S_S_S_PyS_S_S_S_S_E5level], %r1244;
	ld.shared.u32 	%r1245, [_ZZ17findCliqueGPUNew7PjS_S_S_S_S_PyS_S_S_S_S_E3top];
	add.s32 	%r1246, %r1245, 1;
	st.shared.u32 	[_ZZ17findCliqueGPUNew7PjS_S_S_S_S_PyS_S_S_S_S_E3top], %r1246;
$L__BB0_113:
	bar.sync 	0;
$L__BB0_114:
	bar.sync 	0;
	ld.shared.u32 	%r1247, [_ZZ17findCliqueGPUNew7PjS_S_S_S_S_PyS_S_S_S_S_E3top];
	setp.eq.s32 	%p91, %r1247, 0;
	@%p91 bra 	$L__BB0_429;
$L__BB0_115:
	mov.u32 	%r1248, %ctaid.x;
	mul.wide.u32 	%rd293, %r1248, 1920000;
	mov.u64 	%rd294, offset_H;
	add.s64 	%rd39, %rd294, %rd293;
	setp.ne.s32 	%p92, %r2, 0;
	bar.sync 	0;
	ld.shared.u32 	%r171, [_ZZ17findCliqueGPUNew7PjS_S_S_S_S_PyS_S_S_S_S_E5level];
	mov.u32 	%r1249, _ZZ17findCliqueGPUNew7PjS_S_S_S_S_PyS_S_S_S_S_E10Num_H_Bits;
	mad.lo.s32 	%r1250, %r171, 400, %r1249;
	ld.shared.u32 	%r172, [_ZZ17findCliqueGPUNew7PjS_S_S_S_S_PyS_S_S_S_S_E6next_k];
	shl.b32 	%r1251, %r172, 2;
	add.s32 	%r1252, %r1250, %r1251;
	ld.shared.u32 	%r173, [%r1252+-400];
	@%p92 bra 	$L__BB0_129;
	mul.wide.s32 	%rd295, %r171, 240000;
	add.s64 	%rd296, %rd13, %rd295;
	st.global.u32 	[%rd296], %r173;
	add.s64 	%rd40, %rd11, %rd295;
	st.global.u32 	[%rd40], %r173;
	mov.u32 	%r1253, _ZZ17findCliqueGPUNew7PjS_S_S_S_S_PyS_S_S_S_S_E5Num_H;
	mad.lo.s32 	%r1254, %r171, 400, %r1253;
	add.s32 	%r1256, %r1254, %r1251;
	ld.shared.u32 	%r174, [%r1256+-400];
	add.s64 	%rd297, %rd12, %rd295;
	st.global.u32 	[%rd297], %r174;
	add.s64 	%rd41, %rd10, %rd295;
	st.global.u32 	[%rd41], %r174;
	setp.eq.s32 	%p93, %r174, 0;
	@%p93 bra 	$L__BB0_129;
	add.s64 	%rd299, %rd39, %rd295;
	mul.wide.u32 	%rd300, %r172, 4;
	add.s64 	%rd301, %rd299, %rd300;
	ld.global.u32 	%r1258, [%rd301+-240000];
	add.s32 	%r175, %r1258, 1;
	mov.b32 	%r3015, 0;
	mov.u32 	%r3019, %r3015;
$L__BB0_118:
	add.s32 	%r1260, %r3015, %r175;
	mul.wide.u32 	%rd302, %r1260, 4;
	add.s64 	%rd303, %rd41, %rd302;
	ld.global.u32 	%r1261, [%rd303+-240000];
	add.s64 	%rd304, %rd40, %rd302;
	ld.global.u32 	%r178, [%rd304+-240000];
	shl.b32 	%r179, %r1261, 5;
	or.b32  	%r180, %r179, 3;
	mov.b32 	%r3017, 0;
$L__BB0_119:
	shr.u32 	%r1262, %r178, %r3017;
	and.b32  	%r1263, %r1262, 1;
	setp.eq.b32 	%p94, %r1263, 1;
	not.pred 	%p95, %p94;
	@%p95 bra 	$L__BB0_121;
	add.s32 	%r1264, %r3017, %r179;
	mul.wide.u32 	%rd305, %r1264, 4;
	add.s64 	%rd306, %rd5, %rd305;
	ld.global.u32 	%r1265, [%rd306+4];
	shl.b32 	%r1266, %r3019, 2;
	mov.u32 	%r1267, _ZZ17findCliqueGPUNew7PjS_S_S_S_S_PyS_S_S_S_S_E5end_L;
	add.s32 	%r1268, %r1267, %r1266;
	st.shared.u32 	[%r1268], %r1265;
	ld.global.u32 	%r1269, [%rd306];
	mov.u32 	%r1270, _ZZ17findCliqueGPUNew7PjS_S_S_S_S_PyS_S_S_S_S_E7begin_L;
	add.s32 	%r1271, %r1270, %r1266;
	st.shared.u32 	[%r1271], %r1269;
	add.s64 	%rd307, %rd8, %rd305;
	ld.global.u32 	%r1272, [%rd307+4];
	mov.u32 	%r1273, _ZZ17findCliqueGPUNew7PjS_S_S_S_S_PyS_S_S_S_S_E5end_H;
	add.s32 	%r1274, %r1273, %r1266;
	st.shared.u32 	[%r1274], %r1272;
	ld.global.u32 	%r1275, [%rd307];
	mov.u32 	%r1276, _ZZ17findCliqueGPUNew7PjS_S_S_S_S_PyS_S_S_S_S_E7begin_H;
	add.s32 	%r1277, %r1276, %r1266;
	st.shared.u32 	[%r1277], %r1275;
	add.s32 	%r3019, %r3019, 1;
$L__BB0_121:
	and.b32  	%r1279, %r1262, 2;
	setp.eq.s32 	%p96, %r1279, 0;
	@%p96 bra 	$L__BB0_123;
	cvt.u64.u32 	%rd308, %r3017;
	cvt.u64.u32 	%rd309, %r179;
	add.s64 	%rd310, %rd308, %rd309;
	shl.b64 	%rd311, %rd310, 2;
	add.s64 	%rd312, %rd311, 4;
	add.s64 	%rd313, %rd5, %rd312;
	ld.global.u32 	%r1280, [%rd313+4];
	shl.b32 	%r1281, %r3019, 2;
	mov.u32 	%r1282, _ZZ17findCliqueGPUNew7PjS_S_S_S_S_PyS_S_S_S_S_E5end_L;
	add.s32 	%r1283, %r1282, %r1281;
	st.shared.u32 	[%r1283], %r1280;
	ld.global.u32 	%r1284, [%rd313];
	mov.u32 	%r1285, _ZZ17findCliqueGPUNew7PjS_S_S_S_S_PyS_S_S_S_S_E7begin_L;
	add.s32 	%r1286, %r1285, %r1281;
	st.shared.u32 	[%r1286], %r1284;
	add.s64 	%rd314, %rd8, %rd312;
	ld.global.u32 	%r1287, [%rd314+4];
	mov.u32 	%r1288, _ZZ17findCliqueGPUNew7PjS_S_S_S_S_PyS_S_S_S_S_E5end_H;
	add.s32 	%r1289, %r1288, %r1281;
	st.shared.u32 	[%r1289], %r1287;
	ld.global.u32 	%r1290, [%rd314];
	mov.u32 	%r1291, _ZZ17findCliqueGPUNew7PjS_S_S_S_S_PyS_S_S_S_S_E7begin_H;
	add.s32 	%r1292, %r1291, %r1281;
	st.shared.u32 	[%r1292], %r1290;
	add.s32 	%r3019, %r3019, 1;
$L__BB0_123:
	and.b32  	%r1294, %r1262, 4;
	setp.eq.s32 	%p97, %r1294, 0;
	@%p97 bra 	$L__BB0_125;
	cvt.u64.u32 	%rd315, %r3017;
	cvt.u64.u32 	%rd316, %r179;
	add.s64 	%rd317, %rd315, %rd316;
	shl.b64 	%rd318, %rd317, 2;
	add.s64 	%rd319, %rd318, 4;
	add.s64 	%rd320, %rd5, %rd319;
	ld.global.u32 	%r1295, [%rd320+8];
	shl.b32 	%r1296, %r3019, 2;
	mov.u32 	%r1297, _ZZ17findCliqueGPUNew7PjS_S_S_S_S_PyS_S_S_S_S_E5end_L;
	add.s32 	%r1298, %r1297, %r1296;
	st.shared.u32 	[%r1298], %r1295;
	ld.global.u32 	%r1299, [%rd320+4];
	mov.u32 	%r1300, _ZZ17findCliqueGPUNew7PjS_S_S_S_S_PyS_S_S_S_S_E7begin_L;
	add.s32 	%r1301, %r1300, %r1296;
	st.shared.u32 	[%r1301], %r1299;
	add.s64 	%rd321, %rd8, %rd319;
	ld.global.u32 	%r1302, [%rd321+8];
	mov.u32 	%r1303, _ZZ17findCliqueGPUNew7PjS_S_S_S_S_PyS_S_S_S_S_E5end_H;
	add.s32 	%r1304, %r1303, %r1296;
	st.shared.u32 	[%r1304], %r1302;
	ld.global.u32 	%r1305, [%rd321+4];
	mov.u32 	%r1306, _ZZ17findCliqueGPUNew7PjS_S_S_S_S_PyS_S_S_S_S_E7begin_H;
	add.s32 	%r1307, %r1306, %r1296;
	st.shared.u32 	[%r1307], %r1305;
	add.s32 	%r3019, %r3019, 1;
$L__BB0_125:
	and.b32  	%r1309, %r1262, 8;
	setp.eq.s32 	%p98, %r1309, 0;
	@%p98 bra 	$L__BB0_127;
	add.s32 	%r1310, %r3017, %r180;
	add.s32 	%r1311, %r1310, 1;
	mul.wide.u32 	%rd322, %r1311, 4;
	add.s64 	%rd323, %rd5, %rd322;
	ld.global.u32 	%r1312, [%rd323];
	shl.b32 	%r1313, %r3019, 2;
	mov.u32 	%r1314, _ZZ17findCliqueGPUNew7PjS_S_S_S_S_PyS_S_S_S_S_E5end_L;
	add.s32 	%r1315, %r1314, %r1313;
	st.shared.u32 	[%r1315], %r1312;
	cvt.u64.u32 	%rd324, %r3017;
	cvt.u64.u32 	%rd325, %r179;
	add.s64 	%rd326, %rd324, %rd325;
	shl.b64 	%rd327, %rd326, 2;
	add.s64 	%rd328, %rd5, %rd327;
	ld.global.u32 	%r1316, [%rd328+12];
	mov.u32 	%r1317, _ZZ17findCliqueGPUNew7PjS_S_S_S_S_PyS_S_S_S_S_E7begin_L;
	add.s32 	%r1318, %r1317, %r1313;
	st.shared.u32 	[%r1318], %r1316;
	add.s64 	%rd329, %rd8, %rd322;
	ld.global.u32 	%r1319, [%rd329];
	mov.u32 	%r1320, _ZZ17findCliqueGPUNew7PjS_S_S_S_S_PyS_S_S_S_S_E5end_H;
	add.s32 	%r1321, %r1320, %r1313;
	st.shared.u32 	[%r1321], %r1319;
	add.s64 	%rd330, %rd8, %rd327;
	ld.global.u32 	%r1322, [%rd330+12];
	mov.u32 	%r1323, _ZZ17findCliqueGPUNew7PjS_S_S_S_S_PyS_S_S_S_S_E7begin_H;
	add.s32 	%r1324, %r1323, %r1313;
	st.shared.u32 	[%r1324], %r1322;
	add.s32 	%r3019, %r3019, 1;
$L__BB0_127:
	add.s32 	%r3017, %r3017, 4;
	setp.ne.s32 	%p99, %r3017, 32;
	@%p99 bra 	$L__BB0_119;
	add.s32 	%r3015, %r3015, 1;
	setp.ne.s32 	%p100, %r3015, %r174;
	@%p100 bra 	$L__BB0_118;
$L__BB0_129:
	setp.gt.u32 	%p101, %r2, 31;
	bar.sync 	0;
	@%p101 bra 	$L__BB0_256;
	ld.shared.u32 	%r193, [_ZZ17findCliqueGPUNew7PjS_S_S_S_S_PyS_S_S_S_S_E5level];
	cvt.s64.s32 	%rd42, %r193;
	mul.wide.s32 	%rd477, %r193, 4;
	add.s64 	%rd478, %rd9, %rd477;
	ld.global.u32 	%r2103, [%rd478+-4];
	mov.u32 	%r2104, %ctaid.x;
	mul.wide.u32 	%rd479, %r2104, 1920000;
	mov.u64 	%rd480, offset_L;
	add.s64 	%rd481, %rd480, %rd479;
	mul.wide.s32 	%rd482, %r193, 240000;
	add.s64 	%rd43, %rd481, %rd482;
	max.u32 	%r2105, %r2103, 1;
	add.s32 	%r2106, %r2105, -1;
	mul.wide.u32 	%rd483, %r2106, 4;
	add.s64 	%rd484, %rd43, %rd483;
	ld.global.u32 	%r194, [%rd484+-240000];
	add.s64 	%rd44, %rd12, %rd482;
	mov.u32 	%r2107, _ZZ17findCliqueGPUNew7PjS_S_S_S_S_PyS_S_S_S_S_E5Num_L;
	mad.lo.s32 	%r195, %r193, 400, %r2107;
	shl.b32 	%r2108, %r2106, 2;
	add.s32 	%r2109, %r195, %r2108;
	ld.shared.u32 	%r196, [%r2109+-400];
	setp.le.s32 	%p199, %r173, %r2;
	@%p199 bra 	$L__BB0_142;
	not.b32 	%r2110, %r2;
	add.s32 	%r197, %r173, %r2110;
	shr.u32 	%r2111, %r197, 5;
	add.s32 	%r198, %r2111, 1;
	setp.lt.u32 	%p200, %r197, 224;
	mov.u32 	%r3025, %r2;
	@%p200 bra 	$L__BB0_134;
	and.b32  	%r199, %r198, 268435448;
	mov.b32 	%r3024, 0;
	mov.u32 	%r3025, %r2;
$L__BB0_133:
	.pragma "nounroll";
	mul.lo.s32 	%r2113, %r3025, %r196;
	mul.wide.u32 	%rd485, %r3025, 4;
	add.s64 	%rd486, %rd43, %rd485;
	st.global.u32 	[%rd486], %r2113;
	shl.b32 	%r2114, %r196, 5;
	add.s32 	%r2115, %r2113, %r2114;
	st.global.u32 	[%rd486+128], %r2115;
	shl.b32 	%r2116, %r196, 6;
	add.s32 	%r2117, %r2116, %r2113;
	st.global.u32 	[%rd486+256], %r2117;
	add.s32 	%r2118, %r2117, %r2114;
	st.global.u32 	[%rd486+384], %r2118;
	shl.b32 	%r2119, %r196, 7;
	add.s32 	%r2120, %r2119, %r2113;
	st.global.u32 	[%rd486+512], %r2120;
	add.s32 	%r2121, %r2120, %r2114;
	st.global.u32 	[%rd486+640], %r2121;
	add.s32 	%r2122, %r2116, %r2120;
	st.global.u32 	[%rd486+768], %r2122;
	add.s32 	%r2123, %r2122, %r2114;
	st.global.u32 	[%rd486+896], %r2123;
	add.s32 	%r3025, %r3025, 256;
	add.s32 	%r3024, %r3024, 8;
	setp.ne.s32 	%p201, %r3024, %r199;
	@%p201 bra 	$L__BB0_133;
$L__BB0_134:
	and.b32  	%r205, %r198, 7;
	setp.eq.s32 	%p202, %r205, 0;
	@%p202 bra 	$L__BB0_142;
	setp.lt.u32 	%p203, %r205, 4;
	@%p203 bra 	$L__BB0_137;
	mul.lo.s32 	%r2124, %r3025, %r196;
	mul.wide.u32 	%rd487, %r3025, 4;
	add.s64 	%rd488, %rd43, %rd487;
	st.global.u32 	[%rd488], %r2124;
	shl.b32 	%r2125, %r196, 5;
	add.s32 	%r2126, %r2124, %r2125;
	st.global.u32 	[%rd488+128], %r2126;
	shl.b32 	%r2127, %r196, 6;
	add.s32 	%r2128, %r2127, %r2124;
	st.global.u32 	[%rd488+256], %r2128;
	add.s32 	%r2129, %r2128, %r2125;
	st.global.u32 	[%rd488+384], %r2129;
	add.s32 	%r3025, %r3025, 128;
$L__BB0_137:
	and.b32  	%r2130, %r198, 3;
	setp.eq.s32 	%p204, %r2130, 0;
	@%p204 bra 	$L__BB0_142;
	setp.eq.s32 	%p205, %r2130, 1;
	@%p205 bra 	$L__BB0_140;
	mul.lo.s32 	%r2131, %r3025, %r196;
	mul.wide.u32 	%rd489, %r3025, 4;
	add.s64 	%rd490, %rd43, %rd489;
	st.global.u32 	[%rd490], %r2131;
	shl.b32 	%r2132, %r196, 5;
	add.s32 	%r2133, %r2131, %r2132;
	st.global.u32 	[%rd490+128], %r2133;
	add.s32 	%r3025, %r3025, 64;
$L__BB0_140:
	and.b32  	%r2134, %r197, 32;
	setp.ne.s32 	%p206, %r2134, 0;
	@%p206 bra 	$L__BB0_142;
	mul.lo.s32 	%r2135, %r3025, %r196;
	mul.wide.u32 	%rd491, %r3025, 4;
	add.s64 	%rd492, %rd43, %rd491;
	st.global.u32 	[%rd492], %r2135;
$L__BB0_142:
	add.s32 	%r2136, %r194, 1;
	mul.wide.u32 	%rd493, %r2136, 4;
	add.s64 	%rd45, %rd44, %rd493;
	mad.lo.s64 	%rd46, %rd42, 240000, %rd13;
	add.s64 	%rd47, %rd46, %rd493;
	setp.lt.u32 	%p207, %r196, 32;
	@%p207 bra 	$L__BB0_145;
	setp.lt.s32 	%p208, %r173, 1;
	@%p208 bra 	$L__BB0_383;
	mov.u32 	%r2138, _ZZ17findCliqueGPUNew7PjS_S_S_S_S_PyS_S_S_S_S_E10Num_L_Bits;
	mad.lo.s32 	%r210, %r193, 400, %r2138;
	and.b32  	%r211, %r196, -4;
	mov.b32 	%r3061, 0;
	bra.uni 	$L__BB0_212;
$L__BB0_145:
	setp.lt.s32 	%p245, %r173, 1;
	@%p245 bra 	$L__BB0_169;
	mul.wide.u32 	%rd566, %r2, 4;
	add.s64 	%rd48, %rd45, %rd566;
	add.s64 	%rd49, %rd47, %rd566;
	and.b32  	%r212, %r173, 15;
	setp.lt.u32 	%p246, %r173, 16;
	mov.b32 	%r3028, 0;
	@%p246 bra 	$L__BB0_151;
	and.b32  	%r3028, %r173, 2147483632;
	mov.b32 	%r3031, 0;
$L__BB0_148:
	.pragma "nounroll";
	setp.ge.u32 	%p247, %r2, %r196;
	@%p247 bra 	$L__BB0_150;
	ld.global.u32 	%r2455, [%rd48+-240000];
	mad.lo.s32 	%r2456, %r3031, %r196, %r2;
	shl.b32 	%r2457, %r2456, 2;
	mov.u32 	%r2458, _ZZ17findCliqueGPUNew7PjS_S_S_S_S_PyS_S_S_S_S_E5Res_S;
	add.s32 	%r2459, %r2458, %r2457;
	st.shared.u32 	[%r2459], %r2455;
	ld.global.u32 	%r2460, [%rd49+-240000];
	mov.u32 	%r2461, _ZZ17findCliqueGPUNew7PjS_S_S_S_S_PyS_S_S_S_S_E9Res_SBits;
	add.s32 	%r2462, %r2461, %r2457;
	st.shared.u32 	[%r2462], %r2460;
	shl.b32 	%r2463, %r196, 2;
	add.s32 	%r2464, %r2459, %r2463;
	st.shared.u32 	[%r2464], %r2455;
	add.s32 	%r2465, %r2462, %r2463;
	st.shared.u32 	[%r2465], %r2460;
	add.s32 	%r2466, %r2464, %r2463;
	st.shared.u32 	[%r2466], %r2455;
	add.s32 	%r2467, %r2465, %r2463;
	st.shared.u32 	[%r2467], %r2460;
	add.s32 	%r2468, %r2466, %r2463;
	st.shared.u32 	[%r2468], %r2455;
	add.s32 	%r2469, %r2467, %r2463;
	st.shared.u32 	[%r2469], %r2460;
	add.s32 	%r2470, %r2468, %r2463;
	st.shared.u32 	[%r2470], %r2455;
	add.s32 	%r2471, %r2469, %r2463;
	st.shared.u32 	[%r2471], %r2460;
	add.s32 	%r2472, %r2470, %r2463;
	st.shared.u32 	[%r2472], %r2455;
	add.s32 	%r2473, %r2471, %r2463;
	st.shared.u32 	[%r2473], %r2460;
	add.s32 	%r2474, %r2472, %r2463;
	st.shared.u32 	[%r2474], %r2455;
	add.s32 	%r2475, %r2473, %r2463;
	st.shared.u32 	[%r2475], %r2460;
	add.s32 	%r2476, %r2474, %r2463;
	st.shared.u32 	[%r2476], %r2455;
	add.s32 	%r2477, %r2475, %r2463;
	st.shared.u32 	[%r2477], %r2460;
	add.s32 	%r2478, %r2476, %r2463;
	st.shared.u32 	[%r2478], %r2455;
	add.s32 	%r2479, %r2477, %r2463;
	st.shared.u32 	[%r2479], %r2460;
	add.s32 	%r2480, %r2478, %r2463;
	st.shared.u32 	[%r2480], %r2455;
	add.s32 	%r2481, %r2479, %r2463;
	st.shared.u32 	[%r2481], %r2460;
	add.s32 	%r2482, %r2480, %r2463;
	st.shared.u32 	[%r2482], %r2455;
	add.s32 	%r2483, %r2481, %r2463;
	st.shared.u32 	[%r2483], %r2460;
	add.s32 	%r2484, %r2482, %r2463;
	st.shared.u32 	[%r2484], %r2455;
	add.s32 	%r2485, %r2483, %r2463;
	st.shared.u32 	[%r2485], %r2460;
	add.s32 	%r2486, %r2484, %r2463;
	st.shared.u32 	[%r2486], %r2455;
	add.s32 	%r2487, %r2485, %r2463;
	st.shared.u32 	[%r2487], %r2460;
	add.s32 	%r2488, %r2486, %r2463;
	st.shared.u32 	[%r2488], %r2455;
	add.s32 	%r2489, %r2487, %r2463;
	st.shared.u32 	[%r2489], %r2460;
	add.s32 	%r2490, %r2488, %r2463;
	st.shared.u32 	[%r2490], %r2455;
	add.s32 	%r2491, %r2489, %r2463;
	st.shared.u32 	[%r2491], %r2460;
	add.s32 	%r2492, %r2490, %r2463;
	st.shared.u32 	[%r2492], %r2455;
	add.s32 	%r2493, %r2491, %r2463;
	st.shared.u32 	[%r2493], %r2460;
$L__BB0_150:
	add.s32 	%r3031, %r3031, 16;
	setp.eq.s32 	%p248, %r3031, %r3028;
	@%p248 bra 	$L__BB0_151;
	bra.uni 	$L__BB0_148;
$L__BB0_151:
	setp.eq.s32 	%p249, %r212, 0;
	@%p249 bra 	$L__BB0_169;
	and.b32  	%r215, %r173, 7;
	setp.lt.u32 	%p250, %r212, 8;
	@%p250 bra 	$L__BB0_156;
	setp.ge.u32 	%p251, %r2, %r196;
	@%p251 bra 	$L__BB0_155;
	ld.global.u32 	%r2494, [%rd48+-240000];
	mad.lo.s32 	%r2495, %r3028, %r196, %r2;
	shl.b32 	%r2496, %r2495, 2;
	mov.u32 	%r2497, _ZZ17findCliqueGPUNew7PjS_S_S_S_S_PyS_S_S_S_S_E5Res_S;
	add.s32 	%r2498, %r2497, %r2496;
	st.shared.u32 	[%r2498], %r2494;
	ld.global.u32 	%r2499, [%rd49+-240000];
	mov.u32 	%r2500, _ZZ17findCliqueGPUNew7PjS_S_S_S_S_PyS_S_S_S_S_E9Res_SBits;
	add.s32 	%r2501, %r2500, %r2496;
	st.shared.u32 	[%r2501], %r2499;
	shl.b32 	%r2502, %r196, 2;
	add.s32 	%r2503, %r2498, %r2502;
	st.shared.u32 	[%r2503], %r2494;
	add.s32 	%r2504, %r2501, %r2502;
	st.shared.u32 	[%r2504], %r2499;
	add.s32 	%r2505, %r2503, %r2502;
	st.shared.u32 	[%r2505], %r2494;
	add.s32 	%r2506, %r2504, %r2502;
	st.shared.u32 	[%r2506], %r2499;
	add.s32 	%r2507, %r2505, %r2502;
	st.shared.u32 	[%r2507], %r2494;
	add.s32 	%r2508, %r2506, %r2502;
	st.shared.u32 	[%r2508], %r2499;
	add.s32 	%r2509, %r2507, %r2502;
	st.shared.u32 	[%r2509], %r2494;
	add.s32 	%r2510, %r2508, %r2502;
	st.shared.u32 	[%r2510], %r2499;
	add.s32 	%r2511, %r2509, %r2502;
	st.shared.u32 	[%r2511], %r2494;
	add.s32 	%r2512, %r2510, %r2502;
	st.shared.u32 	[%r2512], %r2499;
	add.s32 	%r2513, %r2511, %r2502;
	st.shared.u32 	[%r2513], %r2494;
	add.s32 	%r2514, %r2512, %r2502;
	st.shared.u32 	[%r2514], %r2499;
	add.s32 	%r2515, %r2513, %r2502;
	st.shared.u32 	[%r2515], %r2494;
	add.s32 	%r2516, %r2514, %r2502;
	st.shared.u32 	[%r2516], %r2499;
$L__BB0_155:
	add.s32 	%r3028, %r3028, 8;
$L__BB0_156:
	setp.eq.s32 	%p252, %r215, 0;
	@%p252 bra 	$L__BB0_169;
	and.b32  	%r218, %r173, 3;
	setp.lt.u32 	%p253, %r215, 4;
	@%p253 bra 	$L__BB0_161;
	setp.ge.u32 	%p254, %r2, %r196;
	@%p254 bra 	$L__BB0_160;
	ld.global.u32 	%r2517, [%rd48+-240000];
	mad.lo.s32 	%r2518, %r3028, %r196, %r2;
	shl.b32 	%r2519, %r2518, 2;
	mov.u32 	%r2520, _ZZ17findCliqueGPUNew7PjS_S_S_S_S_PyS_S_S_S_S_E5Res_S;
	add.s32 	%r2521, %r2520, %r2519;
	st.shared.u32 	[%r2521], %r2517;
	ld.global.u32 	%r2522, [%rd49+-240000];
	mov.u32 	%r2523, _ZZ17findCliqueGPUNew7PjS_S_S_S_S_PyS_S_S_S_S_E9Res_SBits;
	add.s32 	%r2524, %r2523, %r2519;
	st.shared.u32 	[%r2524], %r2522;
	shl.b32 	%r2525, %r196, 2;
	add.s32 	%r2526, %r2521, %r2525;
	st.shared.u32 	[%r2526], %r2517;
	add.s32 	%r2527, %r2524, %r2525;
	st.shared.u32 	[%r2527], %r2522;
	add.s32 	%r2528, %r2526, %r2525;
	st.shared.u32 	[%r2528], %r2517;
	add.s32 	%r2529, %r2527, %r2525;
	st.shared.u32 	[%r2529], %r2522;
	add.s32 	%r2530, %r2528, %r2525;
	st.shared.u32 	[%r2530], %r2517;
	add.s32 	%r2531, %r2529, %r2525;
	st.shared.u32 	[%r2531], %r2522;
$L__BB0_160:
	add.s32 	%r3028, %r3028, 4;
$L__BB0_161:
	setp.eq.s32 	%p255, %r218, 0;
	@%p255 bra 	$L__BB0_169;
	setp.ge.u32 	%p256, %r2, %r196;
	@%p256 bra 	$L__BB0_164;
	ld.global.u32 	%r2532, [%rd48+-240000];
	mad.lo.s32 	%r2533, %r3028, %r196, %r2;
	shl.b32 	%r2534, %r2533, 2;
	mov.u32 	%r2535, _ZZ17findCliqueGPUNew7PjS_S_S_S_S_PyS_S_S_S_S_E5Res_S;
	add.s32 	%r2536, %r2535, %r2534;
	st.shared.u32 	[%r2536], %r2532;
	ld.global.u32 	%r2537, [%rd49+-240000];
	mov.u32 	%r2538, _ZZ17findCliqueGPUNew7PjS_S_S_S_S_PyS_S_S_S_S_E9Res_SBits;
	add.s32 	%r2539, %r2538, %r2534;
	st.shared.u32 	[%r2539], %r2537;
$L__BB0_164:
	setp.eq.s32 	%p257, %r218, 1;
	@%p257 bra 	$L__BB0_169;
	@%p256 bra 	$L__BB0_167;
	ld.global.u32 	%r2540, [%rd48+-240000];
	mad.lo.s32 	%r2541, %r196, %r3028, %r196;
	add.s32 	%r2542, %r2541, %r2;
	shl.b32 	%r2543, %r2542, 2;
	mov.u32 	%r2544, _ZZ17findCliqueGPUNew7PjS_S_S_S_S_PyS_S_S_S_S_E5Res_S;
	add.s32 	%r2545, %r2544, %r2543;
	st.shared.u32 	[%r2545], %r2540;
	ld.global.u32 	%r2546, [%rd49+-240000];
	mov.u32 	%r2547, _ZZ17findCliqueGPUNew7PjS_S_S_S_S_PyS_S_S_S_S_E9Res_SBits;
	add.s32 	%r2548, %r2547, %r2543;
	st.shared.u32 	[%r2548], %r2546;
$L__BB0_167:
	setp.eq.s32 	%p260, %r218, 2;
	or.pred  	%p261, %p260, %p256;
	@%p261 bra 	$L__BB0_169;
	add.s32 	%r2550, %r3028, 2;
	ld.global.u32 	%r2551, [%rd48+-240000];
	mad.lo.s32 	%r2552, %r2550, %r196, %r2;
	shl.b32 	%r2553, %r2552, 2;
	mov.u32 	%r2554, _ZZ17findCliqueGPUNew7PjS_S_S_S_S_PyS_S_S_S_S_E5Res_S;
	add.s32 	%r2555, %r2554, %r2553;
	st.shared.u32 	[%r2555], %r2551;
	ld.global.u32 	%r2556, [%rd49+-240000];
	mov.u32 	%r2557, _ZZ17findCliqueGPUNew7PjS_S_S_S_S_PyS_S_S_S_S_E9Res_SBits;
	add.s32 	%r2558, %r2557, %r2553;
	st.shared.u32 	[%r2558], %r2556;
$L__BB0_169:
	mul.lo.s32 	%r221, %r196, %r173;
	setp.ge.u32 	%p262, %r2, %r221;
	mov.u32 	%r3032, %r2;
	@%p262 bra 	$L__BB0_170;
	bra.uni 	$L__BB0_206;
$L__BB0_170:
	@%p199 bra 	$L__BB0_383;
	mov.u32 	%r2586, _ZZ17findCliqueGPUNew7PjS_S_S_S_S_PyS_S_S_S_S_E10Num_L_Bits;
	mad.lo.s32 	%r224, %r193, 400, %r2586;
	and.b32  	%r225, %r196, 3;
	and.b32  	%r226, %r196, 28;
	mov.u32 	%r3037, %r2;
$L__BB0_172:
	setp.eq.s32 	%p272, %r196, 0;
	mul.lo.s32 	%r244, %r3037, %r196;
	shl.b32 	%r2588, %r3037, 2;
	add.s32 	%r245, %r195, %r2588;
	mov.b32 	%r3040, 0;
	st.shared.u32 	[%r245], %r3040;
	@%p272 bra 	$L__BB0_193;
	add.s32 	%r2590, %r196, -1;
	setp.lt.u32 	%p273, %r2590, 3;
	mov.b32 	%r3040, 0;
	mov.u32 	%r3045, %r3040;
	@%p273 bra 	$L__BB0_184;
	mov.b32 	%r3040, 0;
	mov.u32 	%r3039, %r3040;
$L__BB0_175:
	add.s32 	%r2592, %r3039, %r244;
	shl.b32 	%r2593, %r2592, 2;
	mov.u32 	%r2594, _ZZ17findCliqueGPUNew7PjS_S_S_S_S_PyS_S_S_S_S_E5Res_S;
	add.s32 	%r248, %r2594, %r2593;
	ld.shared.u32 	%r249, [%r248];
	setp.eq.s32 	%p274, %r249, -1;
	mov.u32 	%r2595, _ZZ17findCliqueGPUNew7PjS_S_S_S_S_PyS_S_S_S_S_E9Res_SBits;
	add.s32 	%r250, %r2595, %r2593;
	@%p274 bra 	$L__BB0_177;
	add.s32 	%r3040, %r3040, 1;
	st.shared.u32 	[%r245], %r3040;
	add.s32 	%r2596, %r3040, %r244;
	mul.wide.u32 	%rd575, %r2596, 4;
	add.s64 	%rd576, %rd44, %rd575;
	st.global.u32 	[%rd576], %r249;
	ld.shared.u32 	%r2597, [%r250];
	add.s64 	%rd577, %rd46, %rd575;
	st.global.u32 	[%rd577], %r2597;
$L__BB0_177:
	ld.shared.u32 	%r253, [%r248+4];
	setp.eq.s32 	%p275, %r253, -1;
	@%p275 bra 	$L__BB0_179;
	add.s32 	%r3040, %r3040, 1;
	st.shared.u32 	[%r245], %r3040;
	add.s32 	%r2598, %r3040, %r244;
	mul.wide.u32 	%rd578, %r2598, 4;
	add.s64 	%rd579, %rd44, %rd578;
	st.global.u32 	[%rd579], %r253;
	ld.shared.u32 	%r2599, [%r250+4];
	add.s64 	%rd580, %rd46, %rd578;
	st.global.u32 	[%rd580], %r2599;
$L__BB0_179:
	ld.shared.u32 	%r256, [%r248+8];
	setp.eq.s32 	%p276, %r256, -1;
	@%p276 bra 	$L__BB0_181;
	add.s32 	%r3040, %r3040, 1;
	st.shared.u32 	[%r245], %r3040;
	add.s32 	%r2600, %r3040, %r244;
	mul.wide.u32 	%rd581, %r2600, 4;
	add.s64 	%rd582, %rd44, %rd581;
	st.global.u32 	[%rd582], %r256;
	ld.shared.u32 	%r2601, [%r250+8];
	add.s64 	%rd583, %rd46, %rd581;
	st.global.u32 	[%rd583], %r2601;
$L__BB0_181:
	ld.shared.u32 	%r259, [%r248+12];
	setp.eq.s32 	%p277, %r259, -1;
	@%p277 bra 	$L__BB0_183;
	add.s32 	%r3040, %r3040, 1;
	st.shared.u32 	[%r245], %r3040;
	add.s32 	%r2602, %r3040, %r244;
	mul.wide.u32 	%rd584, %r2602, 4;
	add.s64 	%rd585, %rd44, %rd584;
	st.global.u32 	[%rd585], %r259;
	ld.shared.u32 	%r2603, [%r250+12];
	add.s64 	%rd586, %rd46, %rd584;
	st.global.u32 	[%rd586], %r2603;
$L__BB0_183:
	add.s32 	%r3039, %r3039, 4;
	setp.ne.s32 	%p278, %r3039, %r226;
	mov.u32 	%r3045, %r226;
	@%p278 bra 	$L__BB0_175;
$L__BB0_184:
	setp.eq.s32 	%p279, %r225, 0;
	@%p279 bra 	$L__BB0_193;
	add.s32 	%r2604, %r3045, %r244;
	shl.b32 	%r2605, %r2604, 2;
	mov.u32 	%r2606, _ZZ17findCliqueGPUNew7PjS_S_S_S_S_PyS_S_S_S_S_E5Res_S;
	add.s32 	%r265, %r2606, %r2605;
	ld.shared.u32 	%r266, [%r265];
	setp.eq.s32 	%p280, %r266, -1;
	mov.u32 	%r2607, _ZZ17findCliqueGPUNew7PjS_S_S_S_S_PyS_S_S_S_S_E9Res_SBits;
	add.s32 	%r267, %r2607, %r2605;
	@%p280 bra 	$L__BB0_187;
	add.s32 	%r3040, %r3040, 1;
	st.shared.u32 	[%r245], %r3040;
	add.s32 	%r2608, %r3040, %r244;
	mul.wide.u32 	%rd587, %r2608, 4;
	add.s64 	%rd588, %rd44, %rd587;
	st.global.u32 	[%rd588], %r266;
	ld.shared.u32 	%r2609, [%r267];
	add.s64 	%rd589, %rd46, %rd587;
	st.global.u32 	[%rd589], %r2609;
$L__BB0_187:
	setp.eq.s32 	%p281, %r225, 1;
	@%p281 bra 	$L__BB0_193;
	ld.shared.u32 	%r270, [%r265+4];
	setp.eq.s32 	%p282, %r270, -1;
	@%p282 bra 	$L__BB0_190;
	add.s32 	%r3040, %r3040, 1;
	st.shared.u32 	[%r245], %r3040;
	add.s32 	%r2610, %r3040, %r244;
	mul.wide.u32 	%rd590, %r2610, 4;
	add.s64 	%rd591, %rd44, %rd590;
	st.global.u32 	[%rd591], %r270;
	ld.shared.u32 	%r2611, [%r267+4];
	add.s64 	%rd592, %rd46, %rd590;
	st.global.u32 	[%rd592], %r2611;
$L__BB0_190:
	setp.eq.s32 	%p283, %r225, 2;
	@%p283 bra 	$L__BB0_193;
	ld.shared.u32 	%r273, [%r265+8];
	setp.eq.s32 	%p284, %r273, -1;
	@%p284 bra 	$L__BB0_193;
	add.s32 	%r3040, %r3040, 1;
	st.shared.u32 	[%r245], %r3040;
	add.s32 	%r2612, %r3040, %r244;
	mul.wide.u32 	%rd593, %r2612, 4;
	add.s64 	%rd594, %rd44, %rd593;
	st.global.u32 	[%rd594], %r273;
	ld.shared.u32 	%r2613, [%r267+8];
	add.s64 	%rd595, %rd46, %rd593;
	st.global.u32 	[%rd595], %r2613;
$L__BB0_193:
	add.s32 	%r2615, %r244, 1;
	cvt.s64.s32 	%rd50, %r2615;
	setp.eq.s32 	%p285, %r3040, 0;
	mov.b32 	%r3060, 0;
	@%p285 bra 	$L__BB0_205;
	and.b32  	%r276, %r3040, 7;
	setp.lt.u32 	%p286, %r3040, 8;
	mov.b32 	%r3055, 0;
	mov.u32 	%r3060, %r3055;
	@%p286 bra 	$L__BB0_197;
	and.b32  	%r3055, %r3040, -8;
	mov.b32 	%r3049, 0;
	mov.u32 	%r3060, %r3049;
$L__BB0_196:
	.pragma "nounroll";
	cvt.u64.u32 	%rd596, %r3049;
	cvt.s64.s32 	%rd597, %r244;
	add.s64 	%rd598, %rd596, %rd597;
	shl.b64 	%rd599, %rd598, 2;
	add.s64 	%rd600, %rd46, %rd599;
	ld.global.u32 	%r2619, [%rd600+4];
	shr.u32 	%r2620, %r2619, 1;
	and.b32  	%r2621, %r2620, 1431655765;
	sub.s32 	%r2622, %r2619, %r2621;
	and.b32  	%r2623, %r2622, 858993459;
	shr.u32 	%r2624, %r2622, 2;
	and.b32  	%r2625, %r2624, 858993459;
	add.s32 	%r2626, %r2625, %r2623;
	shr.u32 	%r2627, %r2626, 4;
	add.s32 	%r2628, %r2627, %r2626;
	and.b32  	%r2629, %r2628, 252645135;
	shr.u32 	%r2630, %r2629, 8;
	add.s32 	%r2631, %r2630, %r2629;
	shr.u32 	%r2632, %r2631, 16;
	add.s32 	%r2633, %r2632, %r2631;
	and.b32  	%r2634, %r2633, 63;
	add.s32 	%r2635, %r2634, %r3060;
	add.s64 	%rd601, %rd596, %rd50;
	shl.b64 	%rd602, %rd601, 2;
	add.s64 	%rd603, %rd46, %rd602;
	ld.global.u32 	%r2636, [%rd603+4];
	shr.u32 	%r2637, %r2636, 1;
	and.b32  	%r2638, %r2637, 1431655765;
	sub.s32 	%r2639, %r2636, %r2638;
	and.b32  	%r2640, %r2639, 858993459;
	shr.u32 	%r2641, %r2639, 2;
	and.b32  	%r2642, %r2641, 858993459;
	add.s32 	%r2643, %r2642, %r2640;
	shr.u32 	%r2644, %r2643, 4;
	add.s32 	%r2645, %r2644, %r2643;
	and.b32  	%r2646, %r2645, 252645135;
	shr.u32 	%r2647, %r2646, 8;
	add.s32 	%r2648, %r2647, %r2646;
	shr.u32 	%r2649, %r2648, 16;
	add.s32 	%r2650, %r2649, %r2648;
	and.b32  	%r2651, %r2650, 63;
	add.s32 	%r2652, %r2651, %r2635;
	ld.global.u32 	%r2653, [%rd603+8];
	shr.u32 	%r2654, %r2653, 1;
	and.b32  	%r2655, %r2654, 1431655765;
	sub.s32 	%r2656, %r2653, %r2655;
	and.b32  	%r2657, %r2656, 858993459;
	shr.u32 	%r2658, %r2656, 2;
	and.b32  	%r2659, %r2658, 858993459;
	add.s32 	%r2660, %r2659, %r2657;
	shr.u32 	%r2661, %r2660, 4;
	add.s32 	%r2662, %r2661, %r2660;
	and.b32  	%r2663, %r2662, 252645135;
	shr.u32 	%r2664, %r2663, 8;
	add.s32 	%r2665, %r2664, %r2663;
	shr.u32 	%r2666, %r2665, 16;
	add.s32 	%r2667, %r2666, %r2665;
	and.b32  	%r2668, %r2667, 63;
	add.s32 	%r2669, %r2668, %r2652;
	ld.global.u32 	%r2670, [%rd603+12];
	shr.u32 	%r2671, %r2670, 1;
	and.b32  	%r2672, %r2671, 1431655765;
	sub.s32 	%r2673, %r2670, %r2672;
	and.b32  	%r2674, %r2673, 858993459;
	shr.u32 	%r2675, %r2673, 2;
	and.b32  	%r2676, %r2675, 858993459;
	add.s32 	%r2677, %r2676, %r2674;
	shr.u32 	%r2678, %r2677, 4;
	add.s32 	%r2679, %r2678, %r2677;
	and.b32  	%r2680, %r2679, 252645135;
	shr.u32 	%r2681, %r2680, 8;
	add.s32 	%r2682, %r2681, %r2680;
	shr.u32 	%r2683, %r2682, 16;
	add.s32 	%r2684, %r2683, %r2682;
	and.b32  	%r2685, %r2684, 63;
	add.s32 	%r2686, %r2685, %r2669;
	ld.global.u32 	%r2687, [%rd603+16];
	shr.u32 	%r2688, %r2687, 1;
	and.b32  	%r2689, %r2688, 1431655765;
	sub.s32 	%r2690, %r2687, %r2689;
	and.b32  	%r2691, %r2690, 858993459;
	shr.u32 	%r2692, %r2690, 2;
	and.b32  	%r2693, %r2692, 858993459;
	add.s32 	%r2694, %r2693, %r2691;
	shr.u32 	%r2695, %r2694, 4;
	add.s32 	%r2696, %r2695, %r2694;
	and.b32  	%r2697, %r2696, 252645135;
	shr.u32 	%r2698, %r2697, 8;
	add.s32 	%r2699, %r2698, %r2697;
	shr.u32 	%r2700, %r2699, 16;
	add.s32 	%r2701, %r2700, %r2699;
	and.b32  	%r2702, %r2701, 63;
	add.s32 	%r2703, %r2702, %r2686;
	ld.global.u32 	%r2704, [%rd603+20];
	shr.u32 	%r2705, %r2704, 1;
	and.b32  	%r2706, %r2705, 1431655765;
	sub.s32 	%r2707, %r2704, %r2706;
	and.b32  	%r2708, %r2707, 858993459;
	shr.u32 	%r2709, %r2707, 2;
	and.b32  	%r2710, %r2709, 858993459;
	add.s32 	%r2711, %r2710, %r2708;
	shr.u32 	%r2712, %r2711, 4;
	add.s32 	%r2713, %r2712, %r2711;
	and.b32  	%r2714, %r2713, 252645135;
	shr.u32 	%r2715, %r2714, 8;
	add.s32 	%r2716, %r2715, %r2714;
	shr.u32 	%r2717, %r2716, 16;
	add.s32 	%r2718, %r2717, %r2716;
	and.b32  	%r2719, %r2718, 63;
	add.s32 	%r2720, %r2719, %r2703;
	ld.global.u32 	%r2721, [%rd603+24];
	shr.u32 	%r2722, %r2721, 1;
	and.b32  	%r2723, %r2722, 1431655765;
	sub.s32 	%r2724, %r2721, %r2723;
	and.b32  	%r2725, %r2724, 858993459;
	shr.u32 	%r2726, %r2724, 2;
	and.b32  	%r2727, %r2726, 858993459;
	add.s32 	%r2728, %r2727, %r2725;
	shr.u32 	%r2729, %r2728, 4;
	add.s32 	%r2730, %r2729, %r2728;
	and.b32  	%r2731, %r2730, 252645135;
	shr.u32 	%r2732, %r2731, 8;
	add.s32 	%r2733, %r2732, %r2731;
	shr.u32 	%r2734, %r2733, 16;
	add.s32 	%r2735, %r2734, %r2733;
	and.b32  	%r2736, %r2735, 63;
	add.s32 	%r2737, %r2736, %r2720;
	ld.global.u32 	%r2738, [%rd603+28];
	shr.u32 	%r2739, %r2738, 1;
	and.b32  	%r2740, %r2739, 1431655765;
	sub.s32 	%r2741, %r2738, %r2740;
	and.b32  	%r2742, %r2741, 858993459;
	shr.u32 	%r2743, %r2741, 2;
	and.b32  	%r2744, %r2743, 858993459;
	add.s32 	%r2745, %r2744, %r2742;
	shr.u32 	%r2746, %r2745, 4;
	add.s32 	%r2747, %r2746, %r2745;
	and.b32  	%r2748, %r2747, 252645135;
	shr.u32 	%r2749, %r2748, 8;
	add.s32 	%r2750, %r2749, %r2748;
	shr.u32 	%r2751, %r2750, 16;
	add.s32 	%r2752, %r2751, %r2750;
	and.b32  	%r2753, %r2752, 63;
	add.s32 	%r3060, %r2753, %r2737;
	add.s32 	%r3049, %r3049, 8;
	setp.ne.s32 	%p287, %r3049, %r3055;
	@%p287 bra 	$L__BB0_196;
$L__BB0_197:
	setp.eq.s32 	%p288, %r276, 0;
	@%p288 bra 	$L__BB0_205;
	and.b32  	%r285, %r3040, 3;
	setp.lt.u32 	%p289, %r276, 4;
	@%p289 bra 	$L__BB0_200;
	cvt.u64.u32 	%rd604, %r3055;
	cvt.s64.s32 	%rd605, %r244;
	add.s64 	%rd606, %rd604, %rd605;
	shl.b64 	%rd607, %rd606, 2;
	add.s64 	%rd608, %rd46, %rd607;
	ld.global.u32 	%r2755, [%rd608+4];
	shr.u32 	%r2756, %r2755, 1;
	and.b32  	%r2757, %r2756, 1431655765;
	sub.s32 	%r2758, %r2755, %r2757;
	and.b32  	%r2759, %r2758, 858993459;
	shr.u32 	%r2760, %r2758, 2;
	and.b32  	%r2761, %r2760, 858993459;
	add.s32 	%r2762, %r2761, %r2759;
	shr.u32 	%r2763, %r2762, 4;
	add.s32 	%r2764, %r2763, %r2762;
	and.b32  	%r2765, %r2764, 252645135;
	shr.u32 	%r2766, %r2765, 8;
	add.s32 	%r2767, %r2766, %r2765;
	shr.u32 	%r2768, %r2767, 16;
	add.s32 	%r2769, %r2768, %r2767;
	and.b32  	%r2770, %r2769, 63;
	add.s32 	%r2771, %r2770, %r3060;
	add.s64 	%rd609, %rd604, %rd50;
	shl.b64 	%rd610, %rd609, 2;
	add.s64 	%rd611, %rd46, %rd610;
	ld.global.u32 	%r2772, [%rd611+4];
	shr.u32 	%r2773, %r2772, 1;
	and.b32  	%r2774, %r2773, 1431655765;
	sub.s32 	%r2775, %r2772, %r2774;
	and.b32  	%r2776, %r2775, 858993459;
	shr.u32 	%r2777, %r2775, 2;
	and.b32  	%r2778, %r2777, 858993459;
	add.s32 	%r2779, %r2778, %r2776;
	shr.u32 	%r2780, %r2779, 4;
	add.s32 	%r2781, %r2780, %r2779;
	and.b32  	%r2782, %r2781, 252645135;
	shr.u32 	%r2783, %r2782, 8;
	add.s32 	%r2784, %r2783, %r2782;
	shr.u32 	%r2785, %r2784, 16;
	add.s32 	%r2786, %r2785, %r2784;
	and.b32  	%r2787, %r2786, 63;
	add.s32 	%r2788, %r2787, %r2771;
	ld.global.u32 	%r2789, [%rd611+8];
	shr.u32 	%r2790, %r2789, 1;
	and.b32  	%r2791, %r2790, 1431655765;
	sub.s32 	%r2792, %r2789, %r2791;
	and.b32  	%r2793, %r2792, 858993459;
	shr.u32 	%r2794, %r2792, 2;
	and.b32  	%r2795, %r2794, 858993459;
	add.s32 	%r2796, %r2795, %r2793;
	shr.u32 	%r2797, %r2796, 4;
	add.s32 	%r2798, %r2797, %r2796;
	and.b32  	%r2799, %r2798, 252645135;
	shr.u32 	%r2800, %r2799, 8;
	add.s32 	%r2801, %r2800, %r2799;
	shr.u32 	%r2802, %r2801, 16;
	add.s32 	%r2803, %r2802, %r2801;
	and.b32  	%r2804, %r2803, 63;
	add.s32 	%r2805, %r2804, %r2788;
	ld.global.u32 	%r2806, [%rd611+12];
	shr.u32 	%r2807, %r2806, 1;
	and.b32  	%r2808, %r2807, 1431655765;
	sub.s32 	%r2809, %r2806, %r2808;
	and.b32  	%r2810, %r2809, 858993459;
	shr.u32 	%r2811, %r2809, 2;
	and.b32  	%r2812, %r2811, 858993459;
	add.s32 	%r2813, %r2812, %r2810;
	shr.u32 	%r2814, %r2813, 4;
	add.s32 	%r2815, %r2814, %r2813;
	and.b32  	%r2816, %r2815, 252645135;
	shr.u32 	%r2817, %r2816, 8;
	add.s32 	%r2818, %r2817, %r2816;
	shr.u32 	%r2819, %r2818, 16;
	add.s32 	%r2820, %r2819, %r2818;
	and.b32  	%r2821, %r2820, 63;
	add.s32 	%r3060, %r2821, %r2805;
	add.s32 	%r3055, %r3055, 4;
$L__BB0_200:
	setp.eq.s32 	%p290, %r285, 0;
	@%p290 bra 	$L__BB0_205;
	setp.eq.s32 	%p291, %r285, 1;
	@%p291 bra 	$L__BB0_203;
	cvt.u64.u32 	%rd612, %r3055;
	cvt.s64.s32 	%rd613, %r244;
	add.s64 	%rd614, %rd612, %rd613;
	shl.b64 	%rd615, %rd614, 2;
	add.s64 	%rd616, %rd46, %rd615;
	ld.global.u32 	%r2823, [%rd616+4];
	shr.u32 	%r2824, %r2823, 1;
	and.b32  	%r2825, %r2824, 1431655765;
	sub.s32 	%r2826, %r2823, %r2825;
	and.b32  	%r2827, %r2826, 858993459;
	shr.u32 	%r2828, %r2826, 2;
	and.b32  	%r2829, %r2828, 858993459;
	add.s32 	%r2830, %r2829, %r2827;
	shr.u32 	%r2831, %r2830, 4;
	add.s32 	%r2832, %r2831, %r2830;
	and.b32  	%r2833, %r2832, 252645135;
	shr.u32 	%r2834, %r2833, 8;
	add.s32 	%r2835, %r2834, %r2833;
	shr.u32 	%r2836, %r2835, 16;
	add.s32 	%r2837, %r2836, %r2835;
	and.b32  	%r2838, %r2837, 63;
	add.s32 	%r2839, %r2838, %r3060;
	add.s64 	%rd617, %rd612, %rd50;
	shl.b64 	%rd618, %rd617, 2;
	add.s64 	%rd619, %rd46, %rd618;
	ld.global.u32 	%r2840, [%rd619+4];
	shr.u32 	%r2841, %r2840, 1;
	and.b32  	%r2842, %r2841, 1431655765;
	sub.s32 	%r2843, %r2840, %r2842;
	and.b32  	%r2844, %r2843, 858993459;
	shr.u32 	%r2845, %r2843, 2;
	and.b32  	%r2846, %r2845, 858993459;
	add.s32 	%r2847, %r2846, %r2844;
	shr.u32 	%r2848, %r2847, 4;
	add.s32 	%r2849, %r2848, %r2847;
	and.b32  	%r2850, %r2849, 252645135;
	shr.u32 	%r2851, %r2850, 8;
	add.s32 	%r2852, %r2851, %r2850;
	shr.u32 	%r2853, %r2852, 16;
	add.s32 	%r2854, %r2853, %r2852;
	and.b32  	%r2855, %r2854, 63;
	add.s32 	%r3060, %r2855, %r2839;
	add.s32 	%r3055, %r3055, 2;
$L__BB0_203:
	and.b32  	%r2856, %r3040, 1;
	setp.eq.b32 	%p292, %r2856, 1;
	not.pred 	%p293, %p292;
	@%p293 bra 	$L__BB0_205;
	cvt.u64.u32 	%rd620, %r3055;
	cvt.s64.s32 	%rd621, %r244;
	add.s64 	%rd622, %rd620, %rd621;
	shl.b64 	%rd623, %rd622, 2;
	add.s64 	%rd624, %rd46, %rd623;
	ld.global.u32 	%r2857, [%rd624+4];
	shr.u32 	%r2858, %r2857, 1;
	and.b32  	%r2859, %r2858, 1431655765;
	sub.s32 	%r2860, %r2857, %r2859;
	and.b32  	%r2861, %r2860, 858993459;
	shr.u32 	%r2862, %r2860, 2;
	and.b32  	%r2863, %r2862, 858993459;
	add.s32 	%r2864, %r2863, %r2861;
	shr.u32 	%r2865, %r2864, 4;
	add.s32 	%r2866, %r2865, %r2864;
	and.b32  	%r2867, %r2866, 252645135;
	shr.u32 	%r2868, %r2867, 8;
	add.s32 	%r2869, %r2868, %r2867;
	shr.u32 	%r2870, %r2869, 16;
	add.s32 	%r2871, %r2870, %r2869;
	and.b32  	%r2872, %r2871, 63;
	add.s32 	%r3060, %r2872, %r3060;
$L__BB0_205:
	shl.b32 	%r2873, %r3037, 2;
	add.s32 	%r2874, %r224, %r2873;
	st.shared.u32 	[%r2874], %r3060;
	add.s32 	%r3037, %r3037, 32;
	setp.lt.s32 	%p294, %r3037, %r173;
	@%p294 bra 	$L__BB0_172;
	bra.uni 	$L__BB0_383;
$L__BB0_206:
	div.s32 	%r2560, %r3032, %r196;
	shl.b32 	%r2561, %r2560, 2;
	mov.u32 	%r2562, _ZZ17findCliqueGPUNew7PjS_S_S_S_S_PyS_S_S_S_S_E5end_L;
	add.s32 	%r2563, %r2562, %r2561;
	ld.shared.u32 	%r2564, [%r2563];
	mov.u32 	%r2565, _ZZ17findCliqueGPUNew7PjS_S_S_S_S_PyS_S_S_S_S_E7begin_L;
	add.s32 	%r2566, %r2565, %r2561;
	ld.shared.u32 	%r228, [%r2566];
	sub.s32 	%r229, %r2564, %r228;
	shl.b32 	%r2567, %r3032, 2;
	mov.u32 	%r2568, _ZZ17findCliqueGPUNew7PjS_S_S_S_S_PyS_S_S_S_S_E5Res_S;
	add.s32 	%r230, %r2568, %r2567;
	ld.shared.u32 	%r231, [%r230];
	setp.lt.s32 	%p263, %r229, 2;
	mov.b32 	%r3035, 0;
	@%p263 bra 	$L__BB0_209;
	mov.b32 	%r3035, 0;
	mov.u32 	%r3033, %r229;
$L__BB0_208:
	shr.u32 	%r2570, %r3033, 1;
	add.s32 	%r2571, %r2570, %r3035;
	add.s32 	%r2572, %r2571, %r228;
	mul.wide.u32 	%rd567, %r2572, 4;
	add.s64 	%rd568, %rd4, %rd567;
	ld.global.u32 	%r2573, [%rd568];
	setp.lt.s32 	%p264, %r2573, %r231;
	selp.b32 	%r2574, %r2570, 0, %p264;
	add.s32 	%r3035, %r2574, %r3035;
	sub.s32 	%r3033, %r3033, %r2570;
	setp.gt.s32 	%p265, %r3033, 1;
	@%p265 bra 	$L__BB0_208;
$L__BB0_209:
	add.s32 	%r2576, %r228, %r3035;
	mul.wide.u32 	%rd569, %r2576, 4;
	add.s64 	%rd570, %rd4, %rd569;
	ld.global.u32 	%r2577, [%rd570];
	setp.lt.u32 	%p266, %r2577, %r231;
	selp.u32 	%r2578, 1, 0, %p266;
	add.s32 	%r2579, %r3035, %r2578;
	add.s32 	%r237, %r2576, %r2578;
	mul.wide.u32 	%rd571, %r237, 4;
	add.s64 	%rd572, %rd3, %rd571;
	ld.global.u32 	%r2580, [%rd572];
	shl.b32 	%r2581, %r3032, 2;
	mov.u32 	%r2582, _ZZ17findCliqueGPUNew7PjS_S_S_S_S_PyS_S_S_S_S_E9Res_SBits;
	add.s32 	%r238, %r2582, %r2581;
	ld.shared.u32 	%r2583, [%r238];
	and.b32  	%r239, %r2583, %r2580;
	setp.ge.s32 	%p267, %r2579, %r229;
	mov.b32 	%r3036, -1;
	@%p267 bra 	$L__BB0_211;
	mul.wide.u32 	%rd573, %r237, 4;
	add.s64 	%rd574, %rd4, %rd573;
	ld.global.u32 	%r2584, [%rd574];
	setp.eq.s32 	%p268, %r2584, %r231;
	setp.eq.s32 	%p269, %r239, 0;
	selp.b32 	%r2585, -1, %r231, %p269;
	selp.b32 	%r3036, %r2585, -1, %p268;
$L__BB0_211:
	st.shared.u32 	[%r230], %r3036;
	st.shared.u32 	[%r238], %r239;
	add.s32 	%r3032, %r3032, %r5;
	setp.lt.u32 	%p270, %r3032, %r221;
	@%p270 bra 	$L__BB0_206;
	bra.uni 	$L__BB0_170;
$L__BB0_212:
	shl.b32 	%r2139, %r3061, 2;
	mov.u32 	%r2140, _ZZ17findCliqueGPUNew7PjS_S_S_S_S_PyS_S_S_S_S_E7begin_L;
	add.s32 	%r2141, %r2140, %r2139;
	ld.shared.u32 	%r2142, [%r2141];
	cvt.u64.u32 	%rd51, %r2142;
	mul.wide.u32 	%rd494, %r2142, 4;
	add.s64 	%rd52, %rd4, %rd494;
	mov.u32 	%r2143, _ZZ17findCliqueGPUNew7PjS_S_S_S_S_PyS_S_S_S_S_E5end_L;
	add.s32 	%r2144, %r2143, %r2139;
	ld.shared.u32 	%r2145, [%r2144];
	sub.s32 	%r300, %r2145, %r2142;
	setp.lt.s32 	%p209, %r300, 2;
	add.s32 	%r301, %r300, -1;
	mov.u32 	%r3062, %r2;
	@%p209 bra 	$L__BB0_213;
	bra.uni 	$L__BB0_217;
$L__BB0_213:
	ld.global.u32 	%r302, [%rd52];
	mov.u32 	%r3066, %r2;
$L__BB0_214:
	setp.eq.s32 	%p210, %r301, 0;
	mul.wide.s32 	%rd495, %r3066, 4;
	add.s64 	%rd496, %rd45, %rd495;
	ld.global.u32 	%r315, [%rd496+-240000];
	setp.lt.u32 	%p211, %r302, %r315;
	selp.u64 	%rd54, 1, 0, %p211;
	add.s64 	%rd497, %rd54, %rd51;
	shl.b64 	%rd498, %rd497, 2;
	add.s64 	%rd499, %rd3, %rd498;
	ld.global.u32 	%r2147, [%rd499];
	add.s64 	%rd500, %rd47, %rd495;
	ld.global.u32 	%r2148, [%rd500+-240000];
	and.b32  	%r316, %r2148, %r2147;
	and.pred  	%p212, %p210, %p211;
	mov.b32 	%r3067, -1;
	@%p212 bra 	$L__BB0_216;
	shl.b64 	%rd501, %rd54, 2;
	add.s64 	%rd502, %rd52, %rd501;
	ld.global.u32 	%r2149, [%rd502];
	setp.eq.s32 	%p213, %r2149, %r315;
	setp.eq.s32 	%p214, %r316, 0;
	selp.b32 	%r2150, -1, %r315, %p214;
	selp.b32 	%r3067, %r2150, -1, %p213;
$L__BB0_216:
	shl.b32 	%r2151, %r3066, 2;
	mov.u32 	%r2152, _ZZ17findCliqueGPUNew7PjS_S_S_S_S_PyS_S_S_S_S_E5Res_S;
	add.s32 	%r2153, %r2152, %r2151;
	st.shared.u32 	[%r2153], %r3067;
	mov.u32 	%r2154, _ZZ17findCliqueGPUNew7PjS_S_S_S_S_PyS_S_S_S_S_E9Res_SBits;
	add.s32 	%r2155, %r2154, %r2151;
	st.shared.u32 	[%r2155], %r316;
	add.s32 	%r3066, %r3066, %r5;
	setp.lt.u32 	%p215, %r3066, %r196;
	@%p215 bra 	$L__BB0_214;
	bra.uni 	$L__BB0_222;
$L__BB0_217:
	mul.wide.s32 	%rd503, %r3062, 4;
	add.s64 	%rd504, %rd45, %rd503;
	ld.global.u32 	%r304, [%rd504+-240000];
	mov.b32 	%r3064, 0;
	mov.u32 	%r3063, %r300;
$L__BB0_218:
	shr.u32 	%r2157, %r3063, 1;
	add.s32 	%r2158, %r2157, %r3064;
	mul.wide.u32 	%rd505, %r2158, 4;
	add.s64 	%rd506, %rd52, %rd505;
	ld.global.u32 	%r2159, [%rd506];
	setp.lt.s32 	%p216, %r2159, %r304;
	selp.b32 	%r2160, %r2157, 0, %p216;
	add.s32 	%r3064, %r2160, %r3064;
	sub.s32 	%r3063, %r3063, %r2157;
	setp.gt.s32 	%p217, %r3063, 1;
	@%p217 bra 	$L__BB0_218;
	mul.wide.u32 	%rd507, %r3064, 4;
	add.s64 	%rd53, %rd52, %rd507;
	ld.global.u32 	%r2162, [%rd53];
	setp.lt.u32 	%p218, %r2162, %r304;
	selp.u32 	%r309, 1, 0, %p218;
	add.s32 	%r2163, %r3064, %r309;
	cvt.u64.u32 	%rd508, %r2163;
	add.s64 	%rd509, %rd508, %rd51;
	shl.b64 	%rd510, %rd509, 2;
	add.s64 	%rd511, %rd3, %rd510;
	ld.global.u32 	%r2164, [%rd511];
	mul.wide.s32 	%rd512, %r3062, 4;
	add.s64 	%rd513, %rd47, %rd512;
	ld.global.u32 	%r2165, [%rd513+-240000];
	and.b32  	%r310, %r2165, %r2164;
	setp.gt.u32 	%p219, %r2163, %r301;
	mov.b32 	%r3065, -1;
	@%p219 bra 	$L__BB0_221;
	mul.wide.u32 	%rd514, %r309, 4;
	add.s64 	%rd515, %rd53, %rd514;
	ld.global.u32 	%r2166, [%rd515];
	setp.eq.s32 	%p220, %r2166, %r304;
	setp.eq.s32 	%p221, %r310, 0;
	selp.b32 	%r2167, -1, %r304, %p221;
	selp.b32 	%r3065, %r2167, -1, %p220;
$L__BB0_221:
	shl.b32 	%r2168, %r3062, 2;
	mov.u32 	%r2169, _ZZ17findCliqueGPUNew7PjS_S_S_S_S_PyS_S_S_S_S_E5Res_S;
	add.s32 	%r2170, %r2169, %r2168;
	st.shared.u32 	[%r2170], %r3065;
	mov.u32 	%r2171, _ZZ17findCliqueGPUNew7PjS_S_S_S_S_PyS_S_S_S_S_E9Res_SBits;
	add.s32 	%r2172, %r2171, %r2168;
	st.shared.u32 	[%r2172], %r310;
	add.s32 	%r3062, %r3062, %r5;
	setp.lt.u32 	%p222, %r3062, %r196;
	@%p222 bra 	$L__BB0_217;
$L__BB0_222:
	setp.ne.s32 	%p223, %r2, 0;
	@%p223 bra 	$L__BB0_255;
	mul.lo.s32 	%r320, %r3061, %r196;
	shl.b32 	%r2174, %r3061, 2;
	add.s32 	%r321, %r195, %r2174;
	mov.b32 	%r3070, 0;
	st.shared.u32 	[%r321], %r3070;
	mov.u32 	%r3069, %r3070;
$L__BB0_224:
	shl.b32 	%r2175, %r3069, 2;
	mov.u32 	%r2176, _ZZ17findCliqueGPUNew7PjS_S_S_S_S_PyS_S_S_S_S_E5Res_S;
	add.s32 	%r324, %r2176, %r2175;
	ld.shared.u32 	%r325, [%r324];
	setp.eq.s32 	%p224, %r325, -1;
	mov.u32 	%r2177, _ZZ17findCliqueGPUNew7PjS_S_S_S_S_PyS_S_S_S_S_E9Res_SBits;
	add.s32 	%r326, %r2177, %r2175;
	@%p224 bra 	$L__BB0_226;
	add.s32 	%r3070, %r3070, 1;
	st.shared.u32 	[%r321], %r3070;
	add.s32 	%r2178, %r3070, %r320;
	mul.wide.u32 	%rd516, %r2178, 4;
	add.s64 	%rd517, %rd44, %rd516;
	st.global.u32 	[%rd517], %r325;
	ld.shared.u32 	%r2179, [%r326];
	add.s64 	%rd518, %rd46, %rd516;
	st.global.u32 	[%rd518], %r2179;
$L__BB0_226:
	ld.shared.u32 	%r329, [%r324+4];
	setp.eq.s32 	%p225, %r329, -1;
	@%p225 bra 	$L__BB0_228;
	add.s32 	%r3070, %r3070, 1;
	st.shared.u32 	[%r321], %r3070;
	add.s32 	%r2180, %r3070, %r320;
	mul.wide.u32 	%rd519, %r2180, 4;
	add.s64 	%rd520, %rd44, %rd519;
	st.global.u32 	[%rd520], %r329;
	ld.shared.u32 	%r2181, [%r326+4];
	add.s64 	%rd521, %rd46, %rd519;
	st.global.u32 	[%rd521], %r2181;
$L__BB0_228:
	ld.shared.u32 	%r332, [%r324+8];
	setp.eq.s32 	%p226, %r332, -1;
	@%p226 bra 	$L__BB0_230;
	add.s32 	%r3070, %r3070, 1;
	st.shared.u32 	[%r321], %r3070;
	add.s32 	%r2182, %r3070, %r320;
	mul.wide.u32 	%rd522, %r2182, 4;
	add.s64 	%rd523, %rd44, %rd522;
	st.global.u32 	[%rd523], %r332;
	ld.shared.u32 	%r2183, [%r326+8];
	add.s64 	%rd524, %rd46, %rd522;
	st.global.u32 	[%rd524], %r2183;
$L__BB0_230:
	ld.shared.u32 	%r335, [%r324+12];
	setp.eq.s32 	%p227, %r335, -1;
	@%p227 bra 	$L__BB0_232;
	add.s32 	%r3070, %r3070, 1;
	st.shared.u32 	[%r321], %r3070;
	add.s32 	%r2184, %r3070, %r320;
	mul.wide.u32 	%rd525, %r2184, 4;
	add.s64 	%rd526, %rd44, %rd525;
	st.global.u32 	[%rd526], %r335;
	ld.shared.u32 	%r2185, [%r326+12];
	add.s64 	%rd527, %rd46, %rd525;
	st.global.u32 	[%rd527], %r2185;
$L__BB0_232:
	add.s32 	%r3069, %r3069, 4;
	setp.ne.s32 	%p228, %r3069, %r211;
	@%p228 bra 	$L__BB0_224;
	and.b32  	%r339, %r196, 3;
	setp.eq.s32 	%p229, %r339, 0;
	@%p229 bra 	$L__BB0_242;
	ld.shared.u32 	%r340, [%r324+16];
	setp.eq.s32 	%p230, %r340, -1;
	@%p230 bra 	$L__BB0_236;
	add.s32 	%r3070, %r3070, 1;
	st.shared.u32 	[%r321], %r3070;
	add.s32 	%r2186, %r3070, %r320;
	mul.wide.u32 	%rd528, %r2186, 4;
	add.s64 	%rd529, %rd44, %rd528;
	st.global.u32 	[%rd529], %r340;
	ld.shared.u32 	%r2187, [%r326+16];
	add.s64 	%rd530, %rd46, %rd528;
	st.global.u32 	[%rd530], %r2187;
$L__BB0_236:
	setp.eq.s32 	%p231, %r339, 1;
	@%p231 bra 	$L__BB0_242;
	ld.shared.u32 	%r343, [%r324+20];
	setp.eq.s32 	%p232, %r343, -1;
	@%p232 bra 	$L__BB0_239;
	add.s32 	%r3070, %r3070, 1;
	st.shared.u32 	[%r321], %r3070;
	add.s32 	%r2188, %r3070, %r320;
	mul.wide.u32 	%rd531, %r2188, 4;
	add.s64 	%rd532, %rd44, %rd531;
	st.global.u32 	[%rd532], %r343;
	ld.shared.u32 	%r2189, [%r326+20];
	add.s64 	%rd533, %rd46, %rd531;
	st.global.u32 	[%rd533], %r2189;
$L__BB0_239:
	setp.eq.s32 	%p233, %r339, 2;
	@%p233 bra 	$L__BB0_242;
	ld.shared.u32 	%r346, [%r324+24];
	setp.eq.s32 	%p234, %r346, -1;
	@%p234 bra 	$L__BB0_242;
	add.s32 	%r3070, %r3070, 1;
	st.shared.u32 	[%r321], %r3070;
	add.s32 	%r2190, %r3070, %r320;
	mul.wide.u32 	%rd534, %r2190, 4;
	add.s64 	%rd535, %rd44, %rd534;
	st.global.u32 	[%rd535], %r346;
	ld.shared.u32 	%r2191, [%r326+24];
	add.s64 	%rd536, %rd46, %rd534;
	st.global.u32 	[%rd536], %r2191;
$L__BB0_242:
	add.s32 	%r2193, %r320, 1;
	cvt.s64.s32 	%rd55, %r2193;
	setp.eq.s32 	%p235, %r3070, 0;
	mov.b32 	%r3088, 0;
	@%p235 bra 	$L__BB0_254;
	setp.lt.u32 	%p236, %r3070, 8;
	mov.b32 	%r3083, 0;
	mov.u32 	%r3088, %r3083;
	@%p236 bra 	$L__BB0_246;
	and.b32  	%r3083, %r3070, -8;
	mov.b32 	%r3077, 0;
	mov.u32 	%r3088, %r3077;
$L__BB0_245:
	.pragma "nounroll";
	cvt.u64.u32 	%rd537, %r3077;
	cvt.s64.s32 	%rd538, %r320;
	add.s64 	%rd539, %rd537, %rd538;
	shl.b64 	%rd540, %rd539, 2;
	add.s64 	%rd541, %rd46, %rd540;
	ld.global.u32 	%r2197, [%rd541+4];
	shr.u32 	%r2198, %r2197, 1;
	and.b32  	%r2199, %r2198, 1431655765;
	sub.s32 	%r2200, %r2197, %r2199;
	and.b32  	%r2201, %r2200, 858993459;
	shr.u32 	%r2202, %r2200, 2;
	and.b32  	%r2203, %r2202, 858993459;
	add.s32 	%r2204, %r2203, %r2201;
	shr.u32 	%r2205, %r2204, 4;
	add.s32 	%r2206, %r2205, %r2204;
	and.b32  	%r2207, %r2206, 252645135;
	shr.u32 	%r2208, %r2207, 8;
	add.s32 	%r2209, %r2208, %r2207;
	shr.u32 	%r2210, %r2209, 16;
	add.s32 	%r2211, %r2210, %r2209;
	and.b32  	%r2212, %r2211, 63;
	add.s32 	%r2213, %r2212, %r3088;
	add.s64 	%rd542, %rd537, %rd55;
	shl.b64 	%rd543, %rd542, 2;
	add.s64 	%rd544, %rd46, %rd543;
	ld.global.u32 	%r2214, [%rd544+4];
	shr.u32 	%r2215, %r2214, 1;
	and.b32  	%r2216, %r2215, 1431655765;
	sub.s32 	%r2217, %r2214, %r2216;
	and.b32  	%r2218, %r2217, 858993459;
	shr.u32 	%r2219, %r2217, 2;
	and.b32  	%r2220, %r2219, 858993459;
	add.s32 	%r2221, %r2220, %r2218;
	shr.u32 	%r2222, %r2221, 4;
	add.s32 	%r2223, %r2222, %r2221;
	and.b32  	%r2224, %r2223, 252645135;
	shr.u32 	%r2225, %r2224, 8;
	add.s32 	%r2226, %r2225, %r2224;
	shr.u32 	%r2227, %r2226, 16;
	add.s32 	%r2228, %r2227, %r2226;
	and.b32  	%r2229, %r2228, 63;
	add.s32 	%r2230, %r2229, %r2213;
	ld.global.u32 	%r2231, [%rd544+8];
	shr.u32 	%r2232, %r2231, 1;
	and.b32  	%r2233, %r2232, 1431655765;
	sub.s32 	%r2234, %r2231, %r2233;
	and.b32  	%r2235, %r2234, 858993459;
	shr.u32 	%r2236, %r2234, 2;
	and.b32  	%r2237, %r2236, 858993459;
	add.s32 	%r2238, %r2237, %r2235;
	shr.u32 	%r2239, %r2238, 4;
	add.s32 	%r2240, %r2239, %r2238;
	and.b32  	%r2241, %r2240, 252645135;
	shr.u32 	%r2242, %r2241, 8;
	add.s32 	%r2243, %r2242, %r2241;
	shr.u32 	%r2244, %r2243, 16;
	add.s32 	%r2245, %r2244, %r2243;
	and.b32  	%r2246, %r2245, 63;
	add.s32 	%r2247, %r2246, %r2230;
	ld.global.u32 	%r2248, [%rd544+12];
	shr.u32 	%r2249, %r2248, 1;
	and.b32  	%r2250, %r2249, 1431655765;
	sub.s32 	%r2251, %r2248, %r2250;
	and.b32  	%r2252, %r2251, 858993459;
	shr.u32 	%r2253, %r2251, 2;
	and.b32  	%r2254, %r2253, 858993459;
	add.s32 	%r2255, %r2254, %r2252;
	shr.u32 	%r2256, %r2255, 4;
	add.s32 	%r2257, %r2256, %r2255;
	and.b32  	%r2258, %r2257, 252645135;
	shr.u32 	%r2259, %r2258, 8;
	add.s32 	%r2260, %r2259, %r2258;
	shr.u32 	%r2261, %r2260, 16;
	add.s32 	%r2262, %r2261, %r2260;
	and.b32  	%r2263, %r2262, 63;
	add.s32 	%r2264, %r2263, %r2247;
	ld.global.u32 	%r2265, [%rd544+16];
	shr.u32 	%r2266, %r2265, 1;
	and.b32  	%r2267, %r2266, 1431655765;
	sub.s32 	%r2268, %r2265, %r2267;
	and.b32  	%r2269, %r2268, 858993459;
	shr.u32 	%r2270, %r2268, 2;
	and.b32  	%r2271, %r2270, 858993459;
	add.s32 	%r2272, %r2271, %r2269;
	shr.u32 	%r2273, %r2272, 4;
	add.s32 	%r2274, %r2273, %r2272;
	and.b32  	%r2275, %r2274, 252645135;
	shr.u32 	%r2276, %r2275, 8;
	add.s32 	%r2277, %r2276, %r2275;
	shr.u32 	%r2278, %r2277, 16;
	add.s32 	%r2279, %r2278, %r2277;
	and.b32  	%r2280, %r2279, 63;
	add.s32 	%r2281, %r2280, %r2264;
	ld.global.u32 	%r2282, [%rd544+20];
	shr.u32 	%r2283, %r2282, 1;
	and.b32  	%r2284, %r2283, 1431655765;
	sub.s32 	%r2285, %r2282, %r2284;
	and.b32  	%r2286, %r2285, 858993459;
	shr.u32 	%r2287, %r2285, 2;
	and.b32  	%r2288, %r2287, 858993459;
	add.s32 	%r2289, %r2288, %r2286;
	shr.u32 	%r2290, %r2289, 4;
	add.s32 	%r2291, %r2290, %r2289;
	and.b32  	%r2292, %r2291, 252645135;
	shr.u32 	%r2293, %r2292, 8;
	add.s32 	%r2294, %r2293, %r2292;
	shr.u32 	%r2295, %r2294, 16;
	add.s32 	%r2296, %r2295, %r2294;
	and.b32  	%r2297, %r2296, 63;
	add.s32 	%r2298, %r2297, %r2281;
	ld.global.u32 	%r2299, [%rd544+24];
	shr.u32 	%r2300, %r2299, 1;
	and.b32  	%r2301, %r2300, 1431655765;
	sub.s32 	%r2302, %r2299, %r2301;
	and.b32  	%r2303, %r2302, 858993459;
	shr.u32 	%r2304, %r2302, 2;
	and.b32  	%r2305, %r2304, 858993459;
	add.s32 	%r2306, %r2305, %r2303;
	shr.u32 	%r2307, %r2306, 4;
	add.s32 	%r2308, %r2307, %r2306;
	and.b32  	%r2309, %r2308, 252645135;
	shr.u32 	%r2310, %r2309, 8;
	add.s32 	%r2311, %r2310, %r2309;
	shr.u32 	%r2312, %r2311, 16;
	add.s32 	%r2313, %r2312, %r2311;
	and.b32  	%r2314, %r2313, 63;
	add.s32 	%r2315, %r2314, %r2298;
	ld.global.u32 	%r2316, [%rd544+28];
	shr.u32 	%r2317, %r2316, 1;
	and.b32  	%r2318, %r2317, 1431655765;
	sub.s32 	%r2319, %r2316, %r2318;
	and.b32  	%r2320, %r2319, 858993459;
	shr.u32 	%r2321, %r2319, 2;
	and.b32  	%r2322, %r2321, 858993459;
	add.s32 	%r2323, %r2322, %r2320;
	shr.u32 	%r2324, %r2323, 4;
	add.s32 	%r2325, %r2324, %r2323;
	and.b32  	%r2326, %r2325, 252645135;
	shr.u32 	%r2327, %r2326, 8;
	add.s32 	%r2328, %r2327, %r2326;
	shr.u32 	%r2329, %r2328, 16;
	add.s32 	%r2330, %r2329, %r2328;
	and.b32  	%r2331, %r2330, 63;
	add.s32 	%r3088, %r2331, %r2315;
	add.s32 	%r3077, %r3077, 8;
	setp.ne.s32 	%p237, %r3077, %r3083;
	@%p237 bra 	$L__BB0_245;
$L__BB0_246:
	and.b32  	%r357, %r3070, 7;
	setp.eq.s32 	%p238, %r357, 0;
	@%p238 bra 	$L__BB0_254;
	setp.lt.u32 	%p239, %r357, 4;
	@%p239 bra 	$L__BB0_249;
	cvt.u64.u32 	%rd545, %r3083;
	cvt.s64.s32 	%rd546, %r320;
	add.s64 	%rd547, %rd545, %rd546;
	shl.b64 	%rd548, %rd547, 2;
	add.s64 	%rd549, %rd46, %rd548;
	ld.global.u32 	%r2333, [%rd549+4];
	shr.u32 	%r2334, %r2333, 1;
	and.b32  	%r2335, %r2334, 1431655765;
	sub.s32 	%r2336, %r2333, %r2335;
	and.b32  	%r2337, %r2336, 858993459;
	shr.u32 	%r2338, %r2336, 2;
	and.b32  	%r2339, %r2338, 858993459;
	add.s32 	%r2340, %r2339, %r2337;
	shr.u32 	%r2341, %r2340, 4;
	add.s32 	%r2342, %r2341, %r2340;
	and.b32  	%r2343, %r2342, 252645135;
	shr.u32 	%r2344, %r2343, 8;
	add.s32 	%r2345, %r2344, %r2343;
	shr.u32 	%r2346, %r2345, 16;
	add.s32 	%r2347, %r2346, %r2345;
	and.b32  	%r2348, %r2347, 63;
	add.s32 	%r2349, %r2348, %r3088;
	add.s64 	%rd550, %rd545, %rd55;
	shl.b64 	%rd551, %rd550, 2;
	add.s64 	%rd552, %rd46, %rd551;
	ld.global.u32 	%r2350, [%rd552+4];
	shr.u32 	%r2351, %r2350, 1;
	and.b32  	%r2352, %r2351, 1431655765;
	sub.s32 	%r2353, %r2350, %r2352;
	and.b32  	%r2354, %r2353, 858993459;
	shr.u32 	%r2355, %r2353, 2;
	and.b32  	%r2356, %r2355, 858993459;
	add.s32 	%r2357, %r2356, %r2354;
	shr.u32 	%r2358, %r2357, 4;
	add.s32 	%r2359, %r2358, %r2357;
	and.b32  	%r2360, %r2359, 252645135;
	shr.u32 	%r2361, %r2360, 8;
	add.s32 	%r2362, %r2361, %r2360;
	shr.u32 	%r2363, %r2362, 16;
	add.s32 	%r2364, %r2363, %r2362;
	and.b32  	%r2365, %r2364, 63;
	add.s32 	%r2366, %r2365, %r2349;
	ld.global.u32 	%r2367, [%rd552+8];
	shr.u32 	%r2368, %r2367, 1;
	and.b32  	%r2369, %r2368, 1431655765;
	sub.s32 	%r2370, %r2367, %r2369;
	and.b32  	%r2371, %r2370, 858993459;
	shr.u32 	%r2372, %r2370, 2;
	and.b32  	%r2373, %r2372, 858993459;
	add.s32 	%r2374, %r2373, %r2371;
	shr.u32 	%r2375, %r2374, 4;
	add.s32 	%r2376, %r2375, %r2374;
	and.b32  	%r2377, %r2376, 252645135;
	shr.u32 	%r2378, %r2377, 8;
	add.s32 	%r2379, %r2378, %r2377;
	shr.u32 	%r2380, %r2379, 16;
	add.s32 	%r2381, %r2380, %r2379;
	and.b32  	%r2382, %r2381, 63;
	add.s32 	%r2383, %r2382, %r2366;
	ld.global.u32 	%r2384, [%rd552+12];
	shr.u32 	%r2385, %r2384, 1;
	and.b32  	%r2386, %r2385, 1431655765;
	sub.s32 	%r2387, %r2384, %r2386;
	and.b32  	%r2388, %r2387, 858993459;
	shr.u32 	%r2389, %r2387, 2;
	and.b32  	%r2390, %r2389, 858993459;
	add.s32 	%r2391, %r2390, %r2388;
	shr.u32 	%r2392, %r2391, 4;
	add.s32 	%r2393, %r2392, %r2391;
	and.b32  	%r2394, %r2393, 252645135;
	shr.u32 	%r2395, %r2394, 8;
	add.s32 	%r2396, %r2395, %r2394;
	shr.u32 	%r2397, %r2396, 16;
	add.s32 	%r2398, %r2397, %r2396;
	and.b32  	%r2399, %r2398, 63;
	add.s32 	%r3088, %r2399, %r2383;
	add.s32 	%r3083, %r3083, 4;
$L__BB0_249:
	and.b32  	%r363, %r3070, 3;
	setp.eq.s32 	%p240, %r363, 0;
	@%p240 bra 	$L__BB0_254;
	setp.eq.s32 	%p241, %r363, 1;
	@%p241 bra 	$L__BB0_252;
	cvt.u64.u32 	%rd553, %r3083;
	cvt.s64.s32 	%rd554, %r320;
	add.s64 	%rd555, %rd553, %rd554;
	shl.b64 	%rd556, %rd555, 2;
	add.s64 	%rd557, %rd46, %rd556;
	ld.global.u32 	%r2401, [%rd557+4];
	shr.u32 	%r2402, %r2401, 1;
	and.b32  	%r2403, %r2402, 1431655765;
	sub.s32 	%r2404, %r2401, %r2403;
	and.b32  	%r2405, %r2404, 858993459;
	shr.u32 	%r2406, %r2404, 2;
	and.b32  	%r2407, %r2406, 858993459;
	add.s32 	%r2408, %r2407, %r2405;
	shr.u32 	%r2409, %r2408, 4;
	add.s32 	%r2410, %r2409, %r2408;
	and.b32  	%r2411, %r2410, 252645135;
	shr.u32 	%r2412, %r2411, 8;
	add.s32 	%r2413, %r2412, %r2411;
	shr.u32 	%r2414, %r2413, 16;
	add.s32 	%r2415, %r2414, %r2413;
	and.b32  	%r2416, %r2415, 63;
	add.s32 	%r2417, %r2416, %r3088;
	add.s64 	%rd558, %rd553, %rd55;
	shl.b64 	%rd559, %rd558, 2;
	add.s64 	%rd560, %rd46, %rd559;
	ld.global.u32 	%r2418, [%rd560+4];
	shr.u32 	%r2419, %r2418, 1;
	and.b32  	%r2420, %r2419, 1431655765;
	sub.s32 	%r2421, %r2418, %r2420;
	and.b32  	%r2422, %r2421, 858993459;
	shr.u32 	%r2423, %r2421, 2;
	and.b32  	%r2424, %r2423, 858993459;
	add.s32 	%r2425, %r2424, %r2422;
	shr.u32 	%r2426, %r2425, 4;
	add.s32 	%r2427, %r2426, %r2425;
	and.b32  	%r2428, %r2427, 252645135;
	shr.u32 	%r2429, %r2428, 8;
	add.s32 	%r2430, %r2429, %r2428;
	shr.u32 	%r2431, %r2430, 16;
	add.s32 	%r2432, %r2431, %r2430;
	and.b32  	%r2433, %r2432, 63;
	add.s32 	%r3088, %r2433, %r2417;
	add.s32 	%r3083, %r3083, 2;
$L__BB0_252:
	and.b32  	%r2434, %r3070, 1;
	setp.eq.b32 	%p242, %r2434, 1;
	not.pred 	%p243, %p242;
	@%p243 bra 	$L__BB0_254;
	cvt.u64.u32 	%rd561, %r3083;
	cvt.s64.s32 	%rd562, %r320;
	add.s64 	%rd563, %rd561, %rd562;
	shl.b64 	%rd564, %rd563, 2;
	add.s64 	%rd565, %rd46, %rd564;
	ld.global.u32 	%r2435, [%rd565+4];
	shr.u32 	%r2436, %r2435, 1;
	and.b32  	%r2437, %r2436, 1431655765;
	sub.s32 	%r2438, %r2435, %r2437;
	and.b32  	%r2439, %r2438, 858993459;
	shr.u32 	%r2440, %r2438, 2;
	and.b32  	%r2441, %r2440, 858993459;
	add.s32 	%r2442, %r2441, %r2439;
	shr.u32 	%r2443, %r2442, 4;
	add.s32 	%r2444, %r2443, %r2442;
	and.b32  	%r2445, %r2444, 252645135;
	shr.u32 	%r2446, %r2445, 8;
	add.s32 	%r2447, %r2446, %r2445;
	shr.u32 	%r2448, %r2447, 16;
	add.s32 	%r2449, %r2448, %r2447;
	and.b32  	%r2450, %r2449, 63;
	add.s32 	%r3088, %r2450, %r3088;
$L__BB0_254:
	shl.b32 	%r2451, %r3061, 2;
	add.s32 	%r2452, %r210, %r2451;
	st.shared.u32 	[%r2452], %r3088;
$L__BB0_255:
	add.s32 	%r3061, %r3061, 1;
	setp.eq.s32 	%p244, %r3061, %r173;
	@%p244 bra 	$L__BB0_383;
	bra.uni 	$L__BB0_212;
$L__BB0_256:
	ld.shared.u32 	%r372, [_ZZ17findCliqueGPUNew7PjS_S_S_S_S_PyS_S_S_S_S_E5level];
	cvt.s64.s32 	%rd56, %r372;
	mul.wide.s32 	%rd331, %r372, 4;
	add.s64 	%rd332, %rd9, %rd331;
	ld.global.u32 	%r1325, [%rd332+-4];
	mul.wide.s32 	%rd333, %r372, 240000;
	add.s64 	%rd57, %rd39, %rd333;
	max.u32 	%r1326, %r1325, 1;
	add.s32 	%r1327, %r1326, -1;
	mul.wide.u32 	%rd334, %r1327, 4;
	add.s64 	%rd335, %rd57, %rd334;
	ld.global.u32 	%r1328, [%rd335+-240000];
	add.s32 	%r1329, %r1328, 1;
	cvt.u64.u32 	%rd58, %r1329;
	mov.u32 	%r1330, _ZZ17findCliqueGPUNew7PjS_S_S_S_S_PyS_S_S_S_S_E5Num_H;
	mad.lo.s32 	%r373, %r372, 400, %r1330;
	shl.b32 	%r1331, %r1327, 2;
	add.s32 	%r1332, %r373, %r1331;
	ld.shared.u32 	%r374, [%r1332+-400];
	setp.ge.s32 	%p102, %r3, %r173;
	@%p102 bra 	$L__BB0_268;
	sub.s32 	%r1333, %r173, %r2;
	add.s32 	%r375, %r1333, 31;
	shr.u32 	%r1334, %r375, 5;
	add.s32 	%r376, %r1334, 1;
	setp.lt.u32 	%p103, %r375, 224;
	mov.u32 	%r3091, %r3;
	@%p103 bra 	$L__BB0_260;
	and.b32  	%r377, %r376, 268435448;
	mov.b32 	%r3090, 0;
	mov.u32 	%r3091, %r3;
$L__BB0_259:
	.pragma "nounroll";
	mul.lo.s32 	%r1336, %r3091, %r374;
	mul.wide.s32 	%rd336, %r3091, 4;
	add.s64 	%rd337, %rd57, %rd336;
	st.global.u32 	[%rd337], %r1336;
	shl.b32 	%r1337, %r374, 5;
	add.s32 	%r1338, %r1336, %r1337;
	st.global.u32 	[%rd337+128], %r1338;
	shl.b32 	%r1339, %r374, 6;
	add.s32 	%r1340, %r1339, %r1336;
	st.global.u32 	[%rd337+256], %r1340;
	add.s32 	%r1341, %r1340, %r1337;
	st.global.u32 	[%rd337+384], %r1341;
	shl.b32 	%r1342, %r374, 7;
	add.s32 	%r1343, %r1342, %r1336;
	st.global.u32 	[%rd337+512], %r1343;
	add.s32 	%r1344, %r1343, %r1337;
	st.global.u32 	[%rd337+640], %r1344;
	add.s32 	%r1345, %r1339, %r1343;
	st.global.u32 	[%rd337+768], %r1345;
	add.s32 	%r1346, %r1345, %r1337;
	st.global.u32 	[%rd337+896], %r1346;
	add.s32 	%r3091, %r3091, 256;
	add.s32 	%r3090, %r3090, 8;
	setp.ne.s32 	%p104, %r3090, %r377;
	@%p104 bra 	$L__BB0_259;
$L__BB0_260:
	and.b32  	%r383, %r376, 7;
	setp.eq.s32 	%p105, %r383, 0;
	@%p105 bra 	$L__BB0_268;
	setp.lt.u32 	%p106, %r383, 4;
	@%p106 bra 	$L__BB0_263;
	mul.lo.s32 	%r1347, %r3091, %r374;
	mul.wide.s32 	%rd338, %r3091, 4;
	add.s64 	%rd339, %rd57, %rd338;
	st.global.u32 	[%rd339], %r1347;
	shl.b32 	%r1348, %r374, 5;
	add.s32 	%r1349, %r1347, %r1348;
	st.global.u32 	[%rd339+128], %r1349;
	shl.b32 	%r1350, %r374, 6;
	add.s32 	%r1351, %r1350, %r1347;
	st.global.u32 	[%rd339+256], %r1351;
	add.s32 	%r1352, %r1351, %r1348;
	st.global.u32 	[%rd339+384], %r1352;
	add.s32 	%r3091, %r3091, 128;
$L__BB0_263:
	and.b32  	%r1353, %r376, 3;
	setp.eq.s32 	%p107, %r1353, 0;
	@%p107 bra 	$L__BB0_268;
	setp.eq.s32 	%p108, %r1353, 1;
	@%p108 bra 	$L__BB0_266;
	mul.lo.s32 	%r1354, %r3091, %r374;
	mul.wide.s32 	%rd340, %r3091, 4;
	add.s64 	%rd341, %rd57, %rd340;
	st.global.u32 	[%rd341], %r1354;
	shl.b32 	%r1355, %r374, 5;
	add.s32 	%r1356, %r1354, %r1355;
	st.global.u32 	[%rd341+128], %r1356;
	add.s32 	%r3091, %r3091, 64;
$L__BB0_266:
	and.b32  	%r1357, %r375, 32;
	setp.ne.s32 	%p109, %r1357, 0;
	@%p109 bra 	$L__BB0_268;
	mul.lo.s32 	%r1358, %r3091, %r374;
	mul.wide.s32 	%rd342, %r3091, 4;
	add.s64 	%rd343, %rd57, %rd342;
	st.global.u32 	[%rd343], %r1358;
$L__BB0_268:
	mul.lo.s64 	%rd344, %rd56, 240000;
	add.s64 	%rd59, %rd10, %rd344;
	add.s64 	%rd60, %rd11, %rd344;
	shl.b64 	%rd345, %rd58, 2;
	add.s64 	%rd61, %rd60, %rd345;
	setp.lt.u32 	%p110, %r374, 32;
	@%p110 bra 	$L__BB0_272;
	setp.lt.s32 	%p111, %r173, 1;
	@%p111 bra 	$L__BB0_383;
	mov.u32 	%r1360, _ZZ17findCliqueGPUNew7PjS_S_S_S_S_PyS_S_S_S_S_E10Num_H_Bits;
	mad.lo.s32 	%r388, %r372, 400, %r1360;
	and.b32  	%r389, %r374, 3;
	and.b32  	%r390, %r374, -4;
	mov.b32 	%r3127, 0;
$L__BB0_271:
	setp.ge.u32 	%p112, %r3, %r374;
	shl.b32 	%r1361, %r3127, 2;
	mov.u32 	%r1362, _ZZ17findCliqueGPUNew7PjS_S_S_S_S_PyS_S_S_S_S_E7begin_H;
	add.s32 	%r1363, %r1362, %r1361;
	ld.shared.u32 	%r1364, [%r1363];
	cvt.u64.u32 	%rd65, %r1364;
	mov.u32 	%r1365, _ZZ17findCliqueGPUNew7PjS_S_S_S_S_PyS_S_S_S_S_E5end_H;
	add.s32 	%r1366, %r1365, %r1361;
	ld.shared.u32 	%r1367, [%r1366];
	sub.s32 	%r479, %r1367, %r1364;
	@%p112 bra 	$L__BB0_349;
	bra.uni 	$L__BB0_339;
$L__BB0_272:
	setp.lt.s32 	%p149, %r173, 1;
	@%p149 bra 	$L__BB0_296;
	cvt.u64.u32 	%rd415, %r3;
	add.s64 	%rd416, %rd58, %rd415;
	shl.b64 	%rd417, %rd416, 2;
	add.s64 	%rd62, %rd59, %rd417;
	mul.wide.u32 	%rd418, %r3, 4;
	add.s64 	%rd63, %rd61, %rd418;
	and.b32  	%r391, %r173, 15;
	setp.lt.u32 	%p150, %r173, 16;
	mov.b32 	%r3094, 0;
	@%p150 bra 	$L__BB0_278;
	and.b32  	%r3094, %r173, 2147483632;
	mov.b32 	%r3097, 0;
$L__BB0_275:
	.pragma "nounroll";
	setp.ge.u32 	%p151, %r3, %r374;
	@%p151 bra 	$L__BB0_277;
	ld.global.u32 	%r1683, [%rd62+-240000];
	mad.lo.s32 	%r1684, %r3097, %r374, %r2;
	shl.b32 	%r1685, %r1684, 2;
	mov.u32 	%r1686, _ZZ17findCliqueGPUNew7PjS_S_S_S_S_PyS_S_S_S_S_E5Res_H;
	add.s32 	%r1687, %r1686, %r1685;
	st.shared.u32 	[%r1687+-128], %r1683;
	ld.global.u32 	%r1688, [%rd63+-240000];
	mov.u32 	%r1689, _ZZ17findCliqueGPUNew7PjS_S_S_S_S_PyS_S_S_S_S_E9Res_HBits;
	add.s32 	%r1690, %r1689, %r1685;
	st.shared.u32 	[%r1690+-128], %r1688;
	shl.b32 	%r1691, %r374, 2;
	add.s32 	%r1692, %r1687, %r1691;
	st.shared.u32 	[%r1692+-128], %r1683;
	add.s32 	%r1693, %r1690, %r1691;
	st.shared.u32 	[%r1693+-128], %r1688;
	add.s32 	%r1694, %r1692, %r1691;
	st.shared.u32 	[%r1694+-128], %r1683;
	add.s32 	%r1695, %r1693, %r1691;
	st.shared.u32 	[%r1695+-128], %r1688;
	add.s32 	%r1696, %r1694, %r1691;
	st.shared.u32 	[%r1696+-128], %r1683;
	add.s32 	%r1697, %r1695, %r1691;
	st.shared.u32 	[%r1697+-128], %r1688;
	add.s32 	%r1698, %r1696, %r1691;
	st.shared.u32 	[%r1698+-128], %r1683;
	add.s32 	%r1699, %r1697, %r1691;
	st.shared.u32 	[%r1699+-128], %r1688;
	add.s32 	%r1700, %r1698, %r1691;
	st.shared.u32 	[%r1700+-128], %r1683;
	add.s32 	%r1701, %r1699, %r1691;
	st.shared.u32 	[%r1701+-128], %r1688;
	add.s32 	%r1702, %r1700, %r1691;
	st.shared.u32 	[%r1702+-128], %r1683;
	add.s32 	%r1703, %r1701, %r1691;
	st.shared.u32 	[%r1703+-128], %r1688;
	add.s32 	%r1704, %r1702, %r1691;
	st.shared.u32 	[%r1704+-128], %r1683;
	add.s32 	%r1705, %r1703, %r1691;
	st.shared.u32 	[%r1705+-128], %r1688;
	add.s32 	%r1706, %r1704, %r1691;
	st.shared.u32 	[%r1706+-128], %r1683;
	add.s32 	%r1707, %r1705, %r1691;
	st.shared.u32 	[%r1707+-128], %r1688;
	add.s32 	%r1708, %r1706, %r1691;
	st.shared.u32 	[%r1708+-128], %r1683;
	add.s32 	%r1709, %r1707, %r1691;
	st.shared.u32 	[%r1709+-128], %r1688;
	add.s32 	%r1710, %r1708, %r1691;
	st.shared.u32 	[%r1710+-128], %r1683;
	add.s32 	%r1711, %r1709, %r1691;
	st.shared.u32 	[%r1711+-128], %r1688;
	add.s32 	%r1712, %r1710, %r1691;
	st.shared.u32 	[%r1712+-128], %r1683;
	add.s32 	%r1713, %r1711, %r1691;
	st.shared.u32 	[%r1713+-128], %r1688;
	add.s32 	%r1714, %r1712, %r1691;
	st.shared.u32 	[%r1714+-128], %r1683;
	add.s32 	%r1715, %r1713, %r1691;
	st.shared.u32 	[%r1715+-128], %r1688;
	add.s32 	%r1716, %r1714, %r1691;
	st.shared.u32 	[%r1716+-128], %r1683;
	add.s32 	%r1717, %r1715, %r1691;
	st.shared.u32 	[%r1717+-128], %r1688;
	add.s32 	%r1718, %r1716, %r1691;
	st.shared.u32 	[%r1718+-128], %r1683;
	add.s32 	%r1719, %r1717, %r1691;
	st.shared.u32 	[%r1719+-128], %r1688;
	add.s32 	%r1720, %r1718, %r1691;
	st.shared.u32 	[%r1720+-128], %r1683;
	add.s32 	%r1721, %r1719, %r1691;
	st.shared.u32 	[%r1721+-128], %r1688;
$L__BB0_277:
	add.s32 	%r3097, %r3097, 16;
	setp.eq.s32 	%p152, %r3097, %r3094;
	@%p152 bra 	$L__BB0_278;
	bra.uni 	$L__BB0_275;
$L__BB0_278:
	setp.eq.s32 	%p153, %r391, 0;
	@%p153 bra 	$L__BB0_296;
	and.b32  	%r394, %r173, 7;
	setp.lt.u32 	%p154, %r391, 8;
	@%p154 bra 	$L__BB0_283;
	setp.ge.u32 	%p155, %r3, %r374;
	@%p155 bra 	$L__BB0_282;
	ld.global.u32 	%r1722, [%rd62+-240000];
	mad.lo.s32 	%r1723, %r3094, %r374, %r2;
	shl.b32 	%r1724, %r1723, 2;
	mov.u32 	%r1725, _ZZ17findCliqueGPUNew7PjS_S_S_S_S_PyS_S_S_S_S_E5Res_H;
	add.s32 	%r1726, %r1725, %r1724;
	st.shared.u32 	[%r1726+-128], %r1722;
	ld.global.u32 	%r1727, [%rd63+-240000];
	mov.u32 	%r1728, _ZZ17findCliqueGPUNew7PjS_S_S_S_S_PyS_S_S_S_S_E9Res_HBits;
	add.s32 	%r1729, %r1728, %r1724;
	st.shared.u32 	[%r1729+-128], %r1727;
	shl.b32 	%r1730, %r374, 2;
	add.s32 	%r1731, %r1726, %r1730;
	st.shared.u32 	[%r1731+-128], %r1722;
	add.s32 	%r1732, %r1729, %r1730;
	st.shared.u32 	[%r1732+-128], %r1727;
	add.s32 	%r1733, %r1731, %r1730;
	st.shared.u32 	[%r1733+-128], %r1722;
	add.s32 	%r1734, %r1732, %r1730;
	st.shared.u32 	[%r1734+-128], %r1727;
	add.s32 	%r1735, %r1733, %r1730;
	st.shared.u32 	[%r1735+-128], %r1722;
	add.s32 	%r1736, %r1734, %r1730;
	st.shared.u32 	[%r1736+-128], %r1727;
	add.s32 	%r1737, %r1735, %r1730;
	st.shared.u32 	[%r1737+-128], %r1722;
	add.s32 	%r1738, %r1736, %r1730;
	st.shared.u32 	[%r1738+-128], %r1727;
	add.s32 	%r1739, %r1737, %r1730;
	st.shared.u32 	[%r1739+-128], %r1722;
	add.s32 	%r1740, %r1738, %r1730;
	st.shared.u32 	[%r1740+-128], %r1727;
	add.s32 	%r1741, %r1739, %r1730;
	st.shared.u32 	[%r1741+-128], %r1722;
	add.s32 	%r1742, %r1740, %r1730;
	st.shared.u32 	[%r1742+-128], %r1727;
	add.s32 	%r1743, %r1741, %r1730;
	st.shared.u32 	[%r1743+-128], %r1722;
	add.s32 	%r1744, %r1742, %r1730;
	st.shared.u32 	[%r1744+-128], %r1727;
$L__BB0_282:
	add.s32 	%r3094, %r3094, 8;
$L__BB0_283:
	setp.eq.s32 	%p156, %r394, 0;
	@%p156 bra 	$L__BB0_296;
	and.b32  	%r397, %r173, 3;
	setp.lt.u32 	%p157, %r394, 4;
	@%p157 bra 	$L__BB0_288;
	setp.ge.u32 	%p158, %r3, %r374;
	@%p158 bra 	$L__BB0_287;
	ld.global.u32 	%r1745, [%rd62+-240000];
	mad.lo.s32 	%r1746, %r3094, %r374, %r2;
	shl.b32 	%r1747, %r1746, 2;
	mov.u32 	%r1748, _ZZ17findCliqueGPUNew7PjS_S_S_S_S_PyS_S_S_S_S_E5Res_H;
	add.s32 	%r1749, %r1748, %r1747;
	st.shared.u32 	[%r1749+-128], %r1745;
	ld.global.u32 	%r1750, [%rd63+-240000];
	mov.u32 	%r1751, _ZZ17findCliqueGPUNew7PjS_S_S_S_S_PyS_S_S_S_S_E9Res_HBits;
	add.s32 	%r1752, %r1751, %r1747;
	st.shared.u32 	[%r1752+-128], %r1750;
	shl.b32 	%r1753, %r374, 2;
	add.s32 	%r1754, %r1749, %r1753;
	st.shared.u32 	[%r1754+-128], %r1745;
	add.s32 	%r1755, %r1752, %r1753;
	st.shared.u32 	[%r1755+-128], %r1750;
	add.s32 	%r1756, %r1754, %r1753;
	st.shared.u32 	[%r1756+-128], %r1745;
	add.s32 	%r1757, %r1755, %r1753;
	st.shared.u32 	[%r1757+-128], %r1750;
	add.s32 	%r1758, %r1756, %r1753;
	st.shared.u32 	[%r1758+-128], %r1745;
	add.s32 	%r1759, %r1757, %r1753;
	st.shared.u32 	[%r1759+-128], %r1750;
$L__BB0_287:
	add.s32 	%r3094, %r3094, 4;
$L__BB0_288:
	setp.eq.s32 	%p159, %r397, 0;
	@%p159 bra 	$L__BB0_296;
	setp.ge.u32 	%p160, %r3, %r374;
	@%p160 bra 	$L__BB0_291;
	ld.global.u32 	%r1760, [%rd62+-240000];
	mad.lo.s32 	%r1761, %r3094, %r374, %r2;
	shl.b32 	%r1762, %r1761, 2;
	mov.u32 	%r1763, _ZZ17findCliqueGPUNew7PjS_S_S_S_S_PyS_S_S_S_S_E5Res_H;
	add.s32 	%r1764, %r1763, %r1762;
	st.shared.u32 	[%r1764+-128], %r1760;
	ld.global.u32 	%r1765, [%rd63+-240000];
	mov.u32 	%r1766, _ZZ17findCliqueGPUNew7PjS_S_S_S_S_PyS_S_S_S_S_E9Res_HBits;
	add.s32 	%r1767, %r1766, %r1762;
	st.shared.u32 	[%r1767+-128], %r1765;
$L__BB0_291:
	setp.eq.s32 	%p161, %r397, 1;
	@%p161 bra 	$L__BB0_296;
	@%p160 bra 	$L__BB0_294;
	ld.global.u32 	%r1768, [%rd62+-240000];
	mad.lo.s32 	%r1769, %r374, %r3094, %r374;
	add.s32 	%r1770, %r1769, %r2;
	shl.b32 	%r1771, %r1770, 2;
	mov.u32 	%r1772, _ZZ17findCliqueGPUNew7PjS_S_S_S_S_PyS_S_S_S_S_E5Res_H;
	add.s32 	%r1773, %r1772, %r1771;
	st.shared.u32 	[%r1773+-128], %r1768;
	ld.global.u32 	%r1774, [%rd63+-240000];
	mov.u32 	%r1775, _ZZ17findCliqueGPUNew7PjS_S_S_S_S_PyS_S_S_S_S_E9Res_HBits;
	add.s32 	%r1776, %r1775, %r1771;
	st.shared.u32 	[%r1776+-128], %r1774;
$L__BB0_294:
	setp.eq.s32 	%p164, %r397, 2;
	or.pred  	%p165, %p164, %p160;
	@%p165 bra 	$L__BB0_296;
	add.s32 	%r1778, %r3094, 2;
	ld.global.u32 	%r1779, [%rd62+-240000];
	mad.lo.s32 	%r1780, %r1778, %r374, %r2;
	shl.b32 	%r1781, %r1780, 2;
	mov.u32 	%r1782, _ZZ17findCliqueGPUNew7PjS_S_S_S_S_PyS_S_S_S_S_E5Res_H;
	add.s32 	%r1783, %r1782, %r1781;
	st.shared.u32 	[%r1783+-128], %r1779;
	ld.global.u32 	%r1784, [%rd63+-240000];
	mov.u32 	%r1785, _ZZ17findCliqueGPUNew7PjS_S_S_S_S_PyS_S_S_S_S_E9Res_HBits;
	add.s32 	%r1786, %r1785, %r1781;
	st.shared.u32 	[%r1786+-128], %r1784;
$L__BB0_296:
	mul.lo.s32 	%r400, %r374, %r173;
	setp.ge.u32 	%p166, %r3, %r400;
	mov.u32 	%r3098, %r3;
	@%p166 bra 	$L__BB0_297;
	bra.uni 	$L__BB0_333;
$L__BB0_297:
	@%p102 bra 	$L__BB0_383;
	mov.u32 	%r1814, _ZZ17findCliqueGPUNew7PjS_S_S_S_S_PyS_S_S_S_S_E10Num_H_Bits;
	mad.lo.s32 	%r403, %r372, 400, %r1814;
	and.b32  	%r404, %r374, 3;
	and.b32  	%r405, %r374, 28;
	mov.u32 	%r3103, %r3;
$L__BB0_299:
	setp.eq.s32 	%p176, %r374, 0;
	mul.lo.s32 	%r423, %r3103, %r374;
	shl.b32 	%r1816, %r3103, 2;
	add.s32 	%r424, %r373, %r1816;
	mov.b32 	%r3106, 0;
	st.shared.u32 	[%r424], %r3106;
	@%p176 bra 	$L__BB0_320;
	add.s32 	%r1818, %r374, -1;
	setp.lt.u32 	%p177, %r1818, 3;
	mov.b32 	%r3106, 0;
	mov.u32 	%r3111, %r3106;
	@%p177 bra 	$L__BB0_311;
	mov.b32 	%r3106, 0;
	mov.u32 	%r3105, %r3106;
$L__BB0_302:
	add.s32 	%r1820, %r3105, %r423;
	shl.b32 	%r1821, %r1820, 2;
	mov.u32 	%r1822, _ZZ17findCliqueGPUNew7PjS_S_S_S_S_PyS_S_S_S_S_E5Res_H;
	add.s32 	%r427, %r1822, %r1821;
	ld.shared.u32 	%r428, [%r427];
	setp.eq.s32 	%p178, %r428, -1;
	mov.u32 	%r1823, _ZZ17findCliqueGPUNew7PjS_S_S_S_S_PyS_S_S_S_S_E9Res_HBits;
	add.s32 	%r429, %r1823, %r1821;
	@%p178 bra 	$L__BB0_304;
	add.s32 	%r3106, %r3106, 1;
	st.shared.u32 	[%r424], %r3106;
	add.s32 	%r1824, %r3106, %r423;
	mul.wide.u32 	%rd427, %r1824, 4;
	add.s64 	%rd428, %rd59, %rd427;
	st.global.u32 	[%rd428], %r428;
	ld.shared.u32 	%r1825, [%r429];
	add.s64 	%rd429, %rd60, %rd427;
	st.global.u32 	[%rd429], %r1825;
$L__BB0_304:
	ld.shared.u32 	%r432, [%r427+4];
	setp.eq.s32 	%p179, %r432, -1;
	@%p179 bra 	$L__BB0_306;
	add.s32 	%r3106, %r3106, 1;
	st.shared.u32 	[%r424], %r3106;
	add.s32 	%r1826, %r3106, %r423;
	mul.wide.u32 	%rd430, %r1826, 4;
	add.s64 	%rd431, %rd59, %rd430;
	st.global.u32 	[%rd431], %r432;
	ld.shared.u32 	%r1827, [%r429+4];
	add.s64 	%rd432, %rd60, %rd430;
	st.global.u32 	[%rd432], %r1827;
$L__BB0_306:
	ld.shared.u32 	%r435, [%r427+8];
	setp.eq.s32 	%p180, %r435, -1;
	@%p180 bra 	$L__BB0_308;
	add.s32 	%r3106, %r3106, 1;
	st.shared.u32 	[%r424], %r3106;
	add.s32 	%r1828, %r3106, %r423;
	mul.wide.u32 	%rd433, %r1828, 4;
	add.s64 	%rd434, %rd59, %rd433;
	st.global.u32 	[%rd434], %r435;
	ld.shared.u32 	%r1829, [%r429+8];
	add.s64 	%rd435, %rd60, %rd433;
	st.global.u32 	[%rd435], %r1829;
$L__BB0_308:
	ld.shared.u32 	%r438, [%r427+12];
	setp.eq.s32 	%p181, %r438, -1;
	@%p181 bra 	$L__BB0_310;
	add.s32 	%r3106, %r3106, 1;
	st.shared.u32 	[%r424], %r3106;
	add.s32 	%r1830, %r3106, %r423;
	mul.wide.u32 	%rd436, %r1830, 4;
	add.s64 	%rd437, %rd59, %rd436;
	st.global.u32 	[%rd437], %r438;
	ld.shared.u32 	%r1831, [%r429+12];
	add.s64 	%rd438, %rd60, %rd436;
	st.global.u32 	[%rd438], %r1831;
$L__BB0_310:
	add.s32 	%r3105, %r3105, 4;
	setp.ne.s32 	%p182, %r3105, %r405;
	mov.u32 	%r3111, %r405;
	@%p182 bra 	$L__BB0_302;
$L__BB0_311:
	setp.eq.s32 	%p183, %r404, 0;
	@%p183 bra 	$L__BB0_320;
	add.s32 	%r1832, %r3111, %r423;
	shl.b32 	%r1833, %r1832, 2;
	mov.u32 	%r1834, _ZZ17findCliqueGPUNew7PjS_S_S_S_S_PyS_S_S_S_S_E5Res_H;
	add.s32 	%r444, %r1834, %r1833;
	ld.shared.u32 	%r445, [%r444];
	setp.eq.s32 	%p184, %r445, -1;
	mov.u32 	%r1835, _ZZ17findCliqueGPUNew7PjS_S_S_S_S_PyS_S_S_S_S_E9Res_HBits;
	add.s32 	%r446, %r1835, %r1833;
	@%p184 bra 	$L__BB0_314;
	add.s32 	%r3106, %r3106, 1;
	st.shared.u32 	[%r424], %r3106;
	add.s32 	%r1836, %r3106, %r423;
	mul.wide.u32 	%rd439, %r1836, 4;
	add.s64 	%rd440, %rd59, %rd439;
	st.global.u32 	[%rd440], %r445;
	ld.shared.u32 	%r1837, [%r446];
	add.s64 	%rd441, %rd60, %rd439;
	st.global.u32 	[%rd441], %r1837;
$L__BB0_314:
	setp.eq.s32 	%p185, %r404, 1;
	@%p185 bra 	$L__BB0_320;
	ld.shared.u32 	%r449, [%r444+4];
	setp.eq.s32 	%p186, %r449, -1;
	@%p186 bra 	$L__BB0_317;
	add.s32 	%r3106, %r3106, 1;
	st.shared.u32 	[%r424], %r3106;
	add.s32 	%r1838, %r3106, %r423;
	mul.wide.u32 	%rd442, %r1838, 4;
	add.s64 	%rd443, %rd59, %rd442;
	st.global.u32 	[%rd443], %r449;
	ld.shared.u32 	%r1839, [%r446+4];
	add.s64 	%rd444, %rd60, %rd442;
	st.global.u32 	[%rd444], %r1839;
$L__BB0_317:
	setp.eq.s32 	%p187, %r404, 2;
	@%p187 bra 	$L__BB0_320;
	ld.shared.u32 	%r452, [%r444+8];
	setp.eq.s32 	%p188, %r452, -1;
	@%p188 bra 	$L__BB0_320;
	add.s32 	%r3106, %r3106, 1;
	st.shared.u32 	[%r424], %r3106;
	add.s32 	%r1840, %r3106, %r423;
	mul.wide.u32 	%rd445, %r1840, 4;
	add.s64 	%rd446, %rd59, %rd445;
	st.global.u32 	[%rd446], %r452;
	ld.shared.u32 	%r1841, [%r446+8];
	add.s64 	%rd447, %rd60, %rd445;
	st.global.u32 	[%rd447], %r1841;
$L__BB0_320:
	add.s32 	%r1843, %r423, 1;
	cvt.s64.s32 	%rd64, %r1843;
	setp.eq.s32 	%p189, %r3106, 0;
	mov.b32 	%r3126, 0;
	@%p189 bra 	$L__BB0_332;
	and.b32  	%r455, %r3106, 7;
	setp.lt.u32 	%p190, %r3106, 8;
	mov.b32 	%r3121, 0;
	mov.u32 	%r3126, %r3121;
	@%p190 bra 	$L__BB0_324;
	and.b32  	%r3121, %r3106, -8;
	mov.b32 	%r3115, 0;
	mov.u32 	%r3126, %r3115;
$L__BB0_323:
	.pragma "nounroll";
	cvt.u64.u32 	%rd448, %r3115;
	cvt.s64.s32 	%rd449, %r423;
	add.s64 	%rd450, %rd448, %rd449;
	shl.b64 	%rd451, %rd450, 2;
	add.s64 	%rd452, %rd60, %rd451;
	ld.global.u32 	%r1847, [%rd452+4];
	shr.u32 	%r1848, %r1847, 1;
	and.b32  	%r1849, %r1848, 1431655765;
	sub.s32 	%r1850, %r1847, %r1849;
	and.b32  	%r1851, %r1850, 858993459;
	shr.u32 	%r1852, %r1850, 2;
	and.b32  	%r1853, %r1852, 858993459;
	add.s32 	%r1854, %r1853, %r1851;
	shr.u32 	%r1855, %r1854, 4;
	add.s32 	%r1856, %r1855, %r1854;
	and.b32  	%r1857, %r1856, 252645135;
	shr.u32 	%r1858, %r1857, 8;
	add.s32 	%r1859, %r1858, %r1857;
	shr.u32 	%r1860, %r1859, 16;
	add.s32 	%r1861, %r1860, %r1859;
	and.b32  	%r1862, %r1861, 63;
	add.s32 	%r1863, %r1862, %r3126;
	add.s64 	%rd453, %rd448, %rd64;
	shl.b64 	%rd454, %rd453, 2;
	add.s64 	%rd455, %rd60, %rd454;
	ld.global.u32 	%r1864, [%rd455+4];
	shr.u32 	%r1865, %r1864, 1;
	and.b32  	%r1866, %r1865, 1431655765;
	sub.s32 	%r1867, %r1864, %r1866;
	and.b32  	%r1868, %r1867, 858993459;
	shr.u32 	%r1869, %r1867, 2;
	and.b32  	%r1870, %r1869, 858993459;
	add.s32 	%r1871, %r1870, %r1868;
	shr.u32 	%r1872, %r1871, 4;
	add.s32 	%r1873, %r1872, %r1871;
	and.b32  	%r1874, %r1873, 252645135;
	shr.u32 	%r1875, %r1874, 8;
	add.s32 	%r1876, %r1875, %r1874;
	shr.u32 	%r1877, %r1876, 16;
	add.s32 	%r1878, %r1877, %r1876;
	and.b32  	%r1879, %r1878, 63;
	add.s32 	%r1880, %r1879, %r1863;
	ld.global.u32 	%r1881, [%rd455+8];
	shr.u32 	%r1882, %r1881, 1;
	and.b32  	%r1883, %r1882, 1431655765;
	sub.s32 	%r1884, %r1881, %r1883;
	and.b32  	%r1885, %r1884, 858993459;
	shr.u32 	%r1886, %r1884, 2;
	and.b32  	%r1887, %r1886, 858993459;
	add.s32 	%r1888, %r1887, %r1885;
	shr.u32 	%r1889, %r1888, 4;
	add.s32 	%r1890, %r1889, %r1888;
	and.b32  	%r1891, %r1890, 252645135;
	shr.u32 	%r1892, %r1891, 8;
	add.s32 	%r1893, %r1892, %r1891;
	shr.u32 	%r1894, %r1893, 16;
	add.s32 	%r1895, %r1894, %r1893;
	and.b32  	%r1896, %r1895, 63;
	add.s32 	%r1897, %r1896, %r1880;
	ld.global.u32 	%r1898, [%rd455+12];
	shr.u32 	%r1899, %r1898, 1;
	and.b32  	%r1900, %r1899, 1431655765;
	sub.s32 	%r1901, %r1898, %r1900;
	and.b32  	%r1902, %r1901, 858993459;
	shr.u32 	%r1903, %r1901, 2;
	and.b32  	%r1904, %r1903, 858993459;
	add.s32 	%r1905, %r1904, %r1902;
	shr.u32 	%r1906, %r1905, 4;
	add.s32 	%r1907, %r1906, %r1905;
	and.b32  	%r1908, %r1907, 252645135;
	shr.u32 	%r1909, %r1908, 8;
	add.s32 	%r1910, %r1909, %r1908;
	shr.u32 	%r1911, %r1910, 16;
	add.s32 	%r1912, %r1911, %r1910;
	and.b32  	%r1913, %r1912, 63;
	add.s32 	%r1914, %r1913, %r1897;
	ld.global.u32 	%r1915, [%rd455+16];
	shr.u32 	%r1916, %r1915, 1;
	and.b32  	%r1917, %r1916, 1431655765;
	sub.s32 	%r1918, %r1915, %r1917;
	and.b32  	%r1919, %r1918, 858993459;
	shr.u32 	%r1920, %r1918, 2;
	and.b32  	%r1921, %r1920, 858993459;
	add.s32 	%r1922, %r1921, %r1919;
	shr.u32 	%r1923, %r1922, 4;
	add.s32 	%r1924, %r1923, %r1922;
	and.b32  	%r1925, %r1924, 252645135;
	shr.u32 	%r1926, %r1925, 8;
	add.s32 	%r1927, %r1926, %r1925;
	shr.u32 	%r1928, %r1927, 16;
	add.s32 	%r1929, %r1928, %r1927;
	and.b32  	%r1930, %r1929, 63;
	add.s32 	%r1931, %r1930, %r1914;
	ld.global.u32 	%r1932, [%rd455+20];
	shr.u32 	%r1933, %r1932, 1;
	and.b32  	%r1934, %r1933, 1431655765;
	sub.s32 	%r1935, %r1932, %r1934;
	and.b32  	%r1936, %r1935, 858993459;
	shr.u32 	%r1937, %r1935, 2;
	and.b32  	%r1938, %r1937, 858993459;
	add.s32 	%r1939, %r1938, %r1936;
	shr.u32 	%r1940, %r1939, 4;
	add.s32 	%r1941, %r1940, %r1939;
	and.b32  	%r1942, %r1941, 252645135;
	shr.u32 	%r1943, %r1942, 8;
	add.s32 	%r1944, %r1943, %r1942;
	shr.u32 	%r1945, %r1944, 16;
	add.s32 	%r1946, %r1945, %r1944;
	and.b32  	%r1947, %r1946, 63;
	add.s32 	%r1948, %r1947, %r1931;
	ld.global.u32 	%r1949, [%rd455+24];
	shr.u32 	%r1950, %r1949, 1;
	and.b32  	%r1951, %r1950, 1431655765;
	sub.s32 	%r1952, %r1949, %r1951;
	and.b32  	%r1953, %r1952, 858993459;
	shr.u32 	%r1954, %r1952, 2;
	and.b32  	%r1955, %r1954, 858993459;
	add.s32 	%r1956, %r1955, %r1953;
	shr.u32 	%r1957, %r1956, 4;
	add.s32 	%r1958, %r1957, %r1956;
	and.b32  	%r1959, %r1958, 252645135;
	shr.u32 	%r1960, %r1959, 8;
	add.s32 	%r1961, %r1960, %r1959;
	shr.u32 	%r1962, %r1961, 16;
	add.s32 	%r1963, %r1962, %r1961;
	and.b32  	%r1964, %r1963, 63;
	add.s32 	%r1965, %r1964, %r1948;
	ld.global.u32 	%r1966, [%rd455+28];
	shr.u32 	%r1967, %r1966, 1;
	and.b32  	%r1968, %r1967, 1431655765;
	sub.s32 	%r1969, %r1966, %r1968;
	and.b32  	%r1970, %r1969, 858993459;
	shr.u32 	%r1971, %r1969, 2;
	and.b32  	%r1972, %r1971, 858993459;
	add.s32 	%r1973, %r1972, %r1970;
	shr.u32 	%r1974, %r1973, 4;
	add.s32 	%r1975, %r1974, %r1973;
	and.b32  	%r1976, %r1975, 252645135;
	shr.u32 	%r1977, %r1976, 8;
	add.s32 	%r1978, %r1977, %r1976;
	shr.u32 	%r1979, %r1978, 16;
	add.s32 	%r1980, %r1979, %r1978;
	and.b32  	%r1981, %r1980, 63;
	add.s32 	%r3126, %r1981, %r1965;
	add.s32 	%r3115, %r3115, 8;
	setp.ne.s32 	%p191, %r3115, %r3121;
	@%p191 bra 	$L__BB0_323;
$L__BB0_324:
	setp.eq.s32 	%p192, %r455, 0;
	@%p192 bra 	$L__BB0_332;
	and.b32  	%r464, %r3106, 3;
	setp.lt.u32 	%p193, %r455, 4;
	@%p193 bra 	$L__BB0_327;
	cvt.u64.u32 	%rd456, %r3121;
	cvt.s64.s32 	%rd457, %r423;
	add.s64 	%rd458, %rd456, %rd457;
	shl.b64 	%rd459, %rd458, 2;
	add.s64 	%rd460, %rd60, %rd459;
	ld.global.u32 	%r1983, [%rd460+4];
	shr.u32 	%r1984, %r1983, 1;
	and.b32  	%r1985, %r1984, 1431655765;
	sub.s32 	%r1986, %r1983, %r1985;
	and.b32  	%r1987, %r1986, 858993459;
	shr.u32 	%r1988, %r1986, 2;
	and.b32  	%r1989, %r1988, 858993459;
	add.s32 	%r1990, %r1989, %r1987;
	shr.u32 	%r1991, %r1990, 4;
	add.s32 	%r1992, %r1991, %r1990;
	and.b32  	%r1993, %r1992, 252645135;
	shr.u32 	%r1994, %r1993, 8;
	add.s32 	%r1995, %r1994, %r1993;
	shr.u32 	%r1996, %r1995, 16;
	add.s32 	%r1997, %r1996, %r1995;
	and.b32  	%r1998, %r1997, 63;
	add.s32 	%r1999, %r1998, %r3126;
	add.s64 	%rd461, %rd456, %rd64;
	shl.b64 	%rd462, %rd461, 2;
	add.s64 	%rd463, %rd60, %rd462;
	ld.global.u32 	%r2000, [%rd463+4];
	shr.u32 	%r2001, %r2000, 1;
	and.b32  	%r2002, %r2001, 1431655765;
	sub.s32 	%r2003, %r2000, %r2002;
	and.b32  	%r2004, %r2003, 858993459;
	shr.u32 	%r2005, %r2003, 2;
	and.b32  	%r2006, %r2005, 858993459;
	add.s32 	%r2007, %r2006, %r2004;
	shr.u32 	%r2008, %r2007, 4;
	add.s32 	%r2009, %r2008, %r2007;
	and.b32  	%r2010, %r2009, 252645135;
	shr.u32 	%r2011, %r2010, 8;
	add.s32 	%r2012, %r2011, %r2010;
	shr.u32 	%r2013, %r2012, 16;
	add.s32 	%r2014, %r2013, %r2012;
	and.b32  	%r2015, %r2014, 63;
	add.s32 	%r2016, %r2015, %r1999;
	ld.global.u32 	%r2017, [%rd463+8];
	shr.u32 	%r2018, %r2017, 1;
	and.b32  	%r2019, %r2018, 1431655765;
	sub.s32 	%r2020, %r2017, %r2019;
	and.b32  	%r2021, %r2020, 858993459;
	shr.u32 	%r2022, %r2020, 2;
	and.b32  	%r2023, %r2022, 858993459;
	add.s32 	%r2024, %r2023, %r2021;
	shr.u32 	%r2025, %r2024, 4;
	add.s32 	%r2026, %r2025, %r2024;
	and.b32  	%r2027, %r2026, 252645135;
	shr.u32 	%r2028, %r2027, 8;
	add.s32 	%r2029, %r2028, %r2027;
	shr.u32 	%r2030, %r2029, 16;
	add.s32 	%r2031, %r2030, %r2029;
	and.b32  	%r2032, %r2031, 63;
	add.s32 	%r2033, %r2032, %r2016;
	ld.global.u32 	%r2034, [%rd463+12];
	shr.u32 	%r2035, %r2034, 1;
	and.b32  	%r2036, %r2035, 1431655765;
	sub.s32 	%r2037, %r2034, %r2036;
	and.b32  	%r2038, %r2037, 858993459;
	shr.u32 	%r2039, %r2037, 2;
	and.b32  	%r2040, %r2039, 858993459;
	add.s32 	%r2041, %r2040, %r2038;
	shr.u32 	%r2042, %r2041, 4;
	add.s32 	%r2043, %r2042, %r2041;
	and.b32  	%r2044, %r2043, 252645135;
	shr.u32 	%r2045, %r2044, 8;
	add.s32 	%r2046, %r2045, %r2044;
	shr.u32 	%r2047, %r2046, 16;
	add.s32 	%r2048, %r2047, %r2046;
	and.b32  	%r2049, %r2048, 63;
	add.s32 	%r3126, %r2049, %r2033;
	add.s32 	%r3121, %r3121, 4;
$L__BB0_327:
	setp.eq.s32 	%p194, %r464, 0;
	@%p194 bra 	$L__BB0_332;
	setp.eq.s32 	%p195, %r464, 1;
	@%p195 bra 	$L__BB0_330;
	cvt.u64.u32 	%rd464, %r3121;
	cvt.s64.s32 	%rd465, %r423;
	add.s64 	%rd466, %rd464, %rd465;
	shl.b64 	%rd467, %rd466, 2;
	add.s64 	%rd468, %rd60, %rd467;
	ld.global.u32 	%r2051, [%rd468+4];
	shr.u32 	%r2052, %r2051, 1;
	and.b32  	%r2053, %r2052, 1431655765;
	sub.s32 	%r2054, %r2051, %r2053;
	and.b32  	%r2055, %r2054, 858993459;
	shr.u32 	%r2056, %r2054, 2;
	and.b32  	%r2057, %r2056, 858993459;
	add.s32 	%r2058, %r2057, %r2055;
	shr.u32 	%r2059, %r2058, 4;
	add.s32 	%r2060, %r2059, %r2058;
	and.b32  	%r2061, %r2060, 252645135;
	shr.u32 	%r2062, %r2061, 8;
	add.s32 	%r2063, %r2062, %r2061;
	shr.u32 	%r2064, %r2063, 16;
	add.s32 	%r2065, %r2064, %r2063;
	and.b32  	%r2066, %r2065, 63;
	add.s32 	%r2067, %r2066, %r3126;
	add.s64 	%rd469, %rd464, %rd64;
	shl.b64 	%rd470, %rd469, 2;
	add.s64 	%rd471, %rd60, %rd470;
	ld.global.u32 	%r2068, [%rd471+4];
	shr.u32 	%r2069, %r2068, 1;
	and.b32  	%r2070, %r2069, 1431655765;
	sub.s32 	%r2071, %r2068, %r2070;
	and.b32  	%r2072, %r2071, 858993459;
	shr.u32 	%r2073, %r2071, 2;
	and.b32  	%r2074, %r2073, 858993459;
	add.s32 	%r2075, %r2074, %r2072;
	shr.u32 	%r2076, %r2075, 4;
	add.s32 	%r2077, %r2076, %r2075;
	and.b32  	%r2078, %r2077, 252645135;
	shr.u32 	%r2079, %r2078, 8;
	add.s32 	%r2080, %r2079, %r2078;
	shr.u32 	%r2081, %r2080, 16;
	add.s32 	%r2082, %r2081, %r2080;
	and.b32  	%r2083, %r2082, 63;
	add.s32 	%r3126, %r2083, %r2067;
	add.s32 	%r3121, %r3121, 2;
$L__BB0_330:
	and.b32  	%r2084, %r3106, 1;
	setp.eq.b32 	%p196, %r2084, 1;
	not.pred 	%p197, %p196;
	@%p197 bra 	$L__BB0_332;
	cvt.u64.u32 	%rd472, %r3121;
	cvt.s64.s32 	%rd473, %r423;
	add.s64 	%rd474, %rd472, %rd473;
	shl.b64 	%rd475, %rd474, 2;
	add.s64 	%rd476, %rd60, %rd475;
	ld.global.u32 	%r2085, [%rd476+4];
	shr.u32 	%r2086, %r2085, 1;
	and.b32  	%r2087, %r2086, 1431655765;
	sub.s32 	%r2088, %r2085, %r2087;
	and.b32  	%r2089, %r2088, 858993459;
	shr.u32 	%r2090, %r2088, 2;
	and.b32  	%r2091, %r2090, 858993459;
	add.s32 	%r2092, %r2091, %r2089;
	shr.u32 	%r2093, %r2092, 4;
	add.s32 	%r2094, %r2093, %r2092;
	and.b32  	%r2095, %r2094, 252645135;
	shr.u32 	%r2096, %r2095, 8;
	add.s32 	%r2097, %r2096, %r2095;
	shr.u32 	%r2098, %r2097, 16;
	add.s32 	%r2099, %r2098, %r2097;
	and.b32  	%r2100, %r2099, 63;
	add.s32 	%r3126, %r2100, %r3126;
$L__BB0_332:
	shl.b32 	%r2101, %r3103, 2;
	add.s32 	%r2102, %r403, %r2101;
	st.shared.u32 	[%r2102], %r3126;
	add.s32 	%r3103, %r3103, 32;
	setp.lt.s32 	%p198, %r3103, %r173;
	@%p198 bra 	$L__BB0_299;
	bra.uni 	$L__BB0_383;
$L__BB0_333:
	div.s32 	%r1788, %r3098, %r374;
	shl.b32 	%r1789, %r1788, 2;
	mov.u32 	%r1790, _ZZ17findCliqueGPUNew7PjS_S_S_S_S_PyS_S_S_S_S_E5end_H;
	add.s32 	%r1791, %r1790, %r1789;
	ld.shared.u32 	%r1792, [%r1791];
	mov.u32 	%r1793, _ZZ17findCliqueGPUNew7PjS_S_S_S_S_PyS_S_S_S_S_E7begin_H;
	add.s32 	%r1794, %r1793, %r1789;
	ld.shared.u32 	%r407, [%r1794];
	sub.s32 	%r408, %r1792, %r407;
	shl.b32 	%r1795, %r3098, 2;
	mov.u32 	%r1796, _ZZ17findCliqueGPUNew7PjS_S_S_S_S_PyS_S_S_S_S_E5Res_H;
	add.s32 	%r409, %r1796, %r1795;
	ld.shared.u32 	%r410, [%r409];
	setp.lt.s32 	%p167, %r408, 2;
	mov.b32 	%r3101, 0;
	@%p167 bra 	$L__BB0_336;
	mov.b32 	%r3101, 0;
	mov.u32 	%r3099, %r408;
$L__BB0_335:
	shr.u32 	%r1798, %r3099, 1;
	add.s32 	%r1799, %r1798, %r3101;
	add.s32 	%r1800, %r1799, %r407;
	mul.wide.u32 	%rd419, %r1800, 4;
	add.s64 	%rd420, %rd7, %rd419;
	ld.global.u32 	%r1801, [%rd420];
	setp.lt.s32 	%p168, %r1801, %r410;
	selp.b32 	%r1802, %r1798, 0, %p168;
	add.s32 	%r3101, %r1802, %r3101;
	sub.s32 	%r3099, %r3099, %r1798;
	setp.gt.s32 	%p169, %r3099, 1;
	@%p169 bra 	$L__BB0_335;
$L__BB0_336:
	add.s32 	%r1804, %r407, %r3101;
	mul.wide.u32 	%rd421, %r1804, 4;
	add.s64 	%rd422, %rd7, %rd421;
	ld.global.u32 	%r1805, [%rd422];
	setp.lt.u32 	%p170, %r1805, %r410;
	selp.u32 	%r1806, 1, 0, %p170;
	add.s32 	%r1807, %r3101, %r1806;
	add.s32 	%r416, %r1804, %r1806;
	mul.wide.u32 	%rd423, %r416, 4;
	add.s64 	%rd424, %rd6, %rd423;
	ld.global.u32 	%r1808, [%rd424];
	shl.b32 	%r1809, %r3098, 2;
	mov.u32 	%r1810, _ZZ17findCliqueGPUNew7PjS_S_S_S_S_PyS_S_S_S_S_E9Res_HBits;
	add.s32 	%r417, %r1810, %r1809;
	ld.shared.u32 	%r1811, [%r417];
	and.b32  	%r418, %r1811, %r1808;
	setp.ge.s32 	%p171, %r1807, %r408;
	mov.b32 	%r3102, -1;
	@%p171 bra 	$L__BB0_338;
	mul.wide.u32 	%rd425, %r416, 4;
	add.s64 	%rd426, %rd7, %rd425;
	ld.global.u32 	%r1812, [%rd426];
	setp.eq.s32 	%p172, %r1812, %r410;
	setp.eq.s32 	%p173, %r418, 0;
	selp.b32 	%r1813, -1, %r410, %p173;
	selp.b32 	%r3102, %r1813, -1, %p172;
$L__BB0_338:
	st.shared.u32 	[%r409], %r3102;
	st.shared.u32 	[%r417], %r418;
	add.s32 	%r3098, %r3098, %r5;
	setp.lt.u32 	%p174, %r3098, %r400;
	@%p174 bra 	$L__BB0_333;
	bra.uni 	$L__BB0_297;
$L__BB0_339:
	shl.b64 	%rd346, %rd65, 2;
	add.s64 	%rd66, %rd7, %rd346;
	setp.lt.s32 	%p113, %r479, 2;
	add.s32 	%r480, %r479, -1;
	mov.u32 	%r3128, %r3;
	@%p113 bra 	$L__BB0_340;
	bra.uni 	$L__BB0_344;
$L__BB0_340:
	ld.global.u32 	%r481, [%rd66];
	mov.u32 	%r3132, %r3;
$L__BB0_341:
	setp.eq.s32 	%p114, %r480, 0;
	shl.b32 	%r1369, %r3132, 2;
	mov.u32 	%r1370, _ZZ17findCliqueGPUNew7PjS_S_S_S_S_PyS_S_S_S_S_E7begin_H;
	add.s32 	%r1371, %r1370, %r1369;
	ld.shared.u32 	%r494, [%r1371];
	setp.lt.u32 	%p115, %r481, %r494;
	selp.u64 	%rd68, 1, 0, %p115;
	add.s64 	%rd347, %rd68, %rd65;
	shl.b64 	%rd348, %rd347, 2;
	add.s64 	%rd349, %rd6, %rd348;
	ld.global.u32 	%r1372, [%rd349];
	mul.wide.s32 	%rd350, %r3132, 4;
	add.s64 	%rd351, %rd61, %rd350;
	ld.global.u32 	%r1373, [%rd351+-240000];
	and.b32  	%r495, %r1373, %r1372;
	and.pred  	%p116, %p114, %p115;
	mov.b32 	%r3133, -1;
	@%p116 bra 	$L__BB0_343;
	shl.b64 	%rd352, %rd68, 2;
	add.s64 	%rd353, %rd66, %rd352;
	ld.global.u32 	%r1374, [%rd353];
	setp.eq.s32 	%p117, %r1374, %r494;
	setp.eq.s32 	%p118, %r495, 0;
	selp.b32 	%r1375, -1, %r494, %p118;
	selp.b32 	%r3133, %r1375, -1, %p117;
$L__BB0_343:
	shl.b32 	%r1376, %r3132, 2;
	mov.u32 	%r1377, _ZZ17findCliqueGPUNew7PjS_S_S_S_S_PyS_S_S_S_S_E5Res_H;
	add.s32 	%r1378, %r1377, %r1376;
	st.shared.u32 	[%r1378], %r3133;
	mov.u32 	%r1379, _ZZ17findCliqueGPUNew7PjS_S_S_S_S_PyS_S_S_S_S_E9Res_HBits;
	add.s32 	%r1380, %r1379, %r1376;
	st.shared.u32 	[%r1380], %r495;
	add.s32 	%r3132, %r3132, %r5;
	setp.lt.u32 	%p119, %r3132, %r374;
	@%p119 bra 	$L__BB0_341;
	bra.uni 	$L__BB0_349;
$L__BB0_344:
	shl.b32 	%r1382, %r3128, 2;
	mov.u32 	%r1383, _ZZ17findCliqueGPUNew7PjS_S_S_S_S_PyS_S_S_S_S_E7begin_H;
	add.s32 	%r1384, %r1383, %r1382;
	ld.shared.u32 	%r483, [%r1384];
	mov.b32 	%r3130, 0;
	mov.u32 	%r3129, %r479;
$L__BB0_345:
	shr.u32 	%r1385, %r3129, 1;
	add.s32 	%r1386, %r1385, %r3130;
	mul.wide.u32 	%rd354, %r1386, 4;
	add.s64 	%rd355, %rd66, %rd354;
	ld.global.u32 	%r1387, [%rd355];
	setp.lt.s32 	%p120, %r1387, %r483;
	selp.b32 	%r1388, %r1385, 0, %p120;
	add.s32 	%r3130, %r1388, %r3130;
	sub.s32 	%r3129, %r3129, %r1385;
	setp.gt.s32 	%p121, %r3129, 1;
	@%p121 bra 	$L__BB0_345;
	mul.wide.u32 	%rd356, %r3130, 4;
	add.s64 	%rd67, %rd66, %rd356;
	ld.global.u32 	%r1390, [%rd67];
	setp.lt.u32 	%p122, %r1390, %r483;
	selp.u32 	%r488, 1, 0, %p122;
	add.s32 	%r1391, %r3130, %r488;
	cvt.u64.u32 	%rd357, %r1391;
	add.s64 	%rd358, %rd357, %rd65;
	shl.b64 	%rd359, %rd358, 2;
	add.s64 	%rd360, %rd6, %rd359;
	ld.global.u32 	%r1392, [%rd360];
	mul.wide.s32 	%rd361, %r3128, 4;
	add.s64 	%rd362, %rd61, %rd361;
	ld.global.u32 	%r1393, [%rd362+-240000];
	and.b32  	%r489, %r1393, %r1392;
	setp.gt.u32 	%p123, %r1391, %r480;
	mov.b32 	%r3131, -1;
	@%p123 bra 	$L__BB0_348;
	mul.wide.u32 	%rd363, %r488, 4;
	add.s64 	%rd364, %rd67, %rd363;
	ld.global.u32 	%r1394, [%rd364];
	setp.eq.s32 	%p124, %r1394, %r483;
	setp.eq.s32 	%p125, %r489, 0;
	selp.b32 	%r1395, -1, %r483, %p125;
	selp.b32 	%r3131, %r1395, -1, %p124;
$L__BB0_348:
	shl.b32 	%r1396, %r3128, 2;
	mov.u32 	%r1397, _ZZ17findCliqueGPUNew7PjS_S_S_S_S_PyS_S_S_S_S_E5Res_H;
	add.s32 	%r1398, %r1397, %r1396;
	st.shared.u32 	[%r1398], %r3131;
	mov.u32 	%r1399, _ZZ17findCliqueGPUNew7PjS_S_S_S_S_PyS_S_S_S_S_E9Res_HBits;
	add.s32 	%r1400, %r1399, %r1396;
	st.shared.u32 	[%r1400], %r489;
	add.s32 	%r3128, %r3128, %r5;
	setp.lt.u32 	%p126, %r3128, %r374;
	@%p126 bra 	$L__BB0_344;
$L__BB0_349:
	setp.ne.s32 	%p127, %r2, 32;
	@%p127 bra 	$L__BB0_382;
	mul.lo.s32 	%r499, %r3127, %r374;
	shl.b32 	%r1402, %r3127, 2;
	add.s32 	%r500, %r373, %r1402;
	mov.b32 	%r3136, 0;
	st.shared.u32 	[%r500], %r3136;
	mov.u32 	%r3135, %r3136;
$L__BB0_351:
	shl.b32 	%r1403, %r3135, 2;
	mov.u32 	%r1404, _ZZ17findCliqueGPUNew7PjS_S_S_S_S_PyS_S_S_S_S_E5Res_H;
	add.s32 	%r503, %r1404, %r1403;
	ld.shared.u32 	%r504, [%r503];
	setp.eq.s32 	%p128, %r504, -1;
	mov.u32 	%r1405, _ZZ17findCliqueGPUNew7PjS_S_S_S_S_PyS_S_S_S_S_E9Res_HBits;
	add.s32 	%r505, %r1405, %r1403;
	@%p128 bra 	$L__BB0_353;
	add.s32 	%r3136, %r3136, 1;
	st.shared.u32 	[%r500], %r3136;
	add.s32 	%r1406, %r3136, %r499;
	mul.wide.u32 	%rd365, %r1406, 4;
	add.s64 	%rd366, %rd59, %rd365;
	st.global.u32 	[%rd366], %r504;
	ld.shared.u32 	%r1407, [%r505];
	add.s64 	%rd367, %rd60, %rd365;
	st.global.u32 	[%rd367], %r1407;
$L__BB0_353:
	ld.shared.u32 	%r508, [%r503+4];
	setp.eq.s32 	%p129, %r508, -1;
	@%p129 bra 	$L__BB0_355;
	add.s32 	%r3136, %r3136, 1;
	st.shared.u32 	[%r500], %r3136;
	add.s32 	%r1408, %r3136, %r499;
	mul.wide.u32 	%rd368, %r1408, 4;
	add.s64 	%rd369, %rd59, %rd368;
	st.global.u32 	[%rd369], %r508;
	ld.shared.u32 	%r1409, [%r505+4];
	add.s64 	%rd370, %rd60, %rd368;
	st.global.u32 	[%rd370], %r1409;
$L__BB0_355:
	ld.shared.u32 	%r511, [%r503+8];
	setp.eq.s32 	%p130, %r511, -1;
	@%p130 bra 	$L__BB0_357;
	add.s32 	%r3136, %r3136, 1;
	st.shared.u32 	[%r500], %r3136;
	add.s32 	%r1410, %r3136, %r499;
	mul.wide.u32 	%rd371, %r1410, 4;
	add.s64 	%rd372, %rd59, %rd371;
	st.global.u32 	[%rd372], %r511;
	ld.shared.u32 	%r1411, [%r505+8];
	add.s64 	%rd373, %rd60, %rd371;
	st.global.u32 	[%rd373], %r1411;
$L__BB0_357:
	ld.shared.u32 	%r514, [%r503+12];
	setp.eq.s32 	%p131, %r514, -1;
	@%p131 bra 	$L__BB0_359;
	add.s32 	%r3136, %r3136, 1;
	st.shared.u32 	[%r500], %r3136;
	add.s32 	%r1412, %r3136, %r499;
	mul.wide.u32 	%rd374, %r1412, 4;
	add.s64 	%rd375, %rd59, %rd374;
	st.global.u32 	[%rd375], %r514;
	ld.shared.u32 	%r1413, [%r505+12];
	add.s64 	%rd376, %rd60, %rd374;
	st.global.u32 	[%rd376], %r1413;
$L__BB0_359:
	add.s32 	%r3135, %r3135, 4;
	setp.ne.s32 	%p132, %r3135, %r390;
	@%p132 bra 	$L__BB0_351;
	setp.eq.s32 	%p133, %r389, 0;
	@%p133 bra 	$L__BB0_369;
	ld.shared.u32 	%r518, [%r503+16];
	setp.eq.s32 	%p134, %r518, -1;
	@%p134 bra 	$L__BB0_363;
	add.s32 	%r3136, %r3136, 1;
	st.shared.u32 	[%r500], %r3136;
	add.s32 	%r1414, %r3136, %r499;
	mul.wide.u32 	%rd377, %r1414, 4;
	add.s64 	%rd378, %rd59, %rd377;
	st.global.u32 	[%rd378], %r518;
	ld.shared.u32 	%r1415, [%r505+16];
	add.s64 	%rd379, %rd60, %rd377;
	st.global.u32 	[%rd379], %r1415;
$L__BB0_363:
	setp.eq.s32 	%p135, %r389, 1;
	@%p135 bra 	$L__BB0_369;
	ld.shared.u32 	%r521, [%r503+20];
	setp.eq.s32 	%p136, %r521, -1;
	@%p136 bra 	$L__BB0_366;
	add.s32 	%r3136, %r3136, 1;
	st.shared.u32 	[%r500], %r3136;
	add.s32 	%r1416, %r3136, %r499;
	mul.wide.u32 	%rd380, %r1416, 4;
	add.s64 	%rd381, %rd59, %rd380;
	st.global.u32 	[%rd381], %r521;
	ld.shared.u32 	%r1417, [%r505+20];
	add.s64 	%rd382, %rd60, %rd380;
	st.global.u32 	[%rd382], %r1417;
$L__BB0_366:
	setp.eq.s32 	%p137, %r389, 2;
	@%p137 bra 	$L__BB0_369;
	ld.shared.u32 	%r524, [%r503+24];
	setp.eq.s32 	%p138, %r524, -1;
	@%p138 bra 	$L__BB0_369;
	add.s32 	%r3136, %r3136, 1;
	st.shared.u32 	[%r500], %r3136;
	add.s32 	%r1418, %r3136, %r499;
	mul.wide.u32 	%rd383, %r1418, 4;
	add.s64 	%rd384, %rd59, %rd383;
	st.global.u32 	[%rd384], %r524;
	ld.shared.u32 	%r1419, [%r505+24];
	add.s64 	%rd385, %rd60, %rd383;
	st.global.u32 	[%rd385], %r1419;
$L__BB0_369:
	add.s32 	%r1421, %r499, 1;
	cvt.s64.s32 	%rd69, %r1421;
	setp.eq.s32 	%p139, %r3136, 0;
	mov.b32 	%r3154, 0;
	@%p139 bra 	$L__BB0_381;
	setp.lt.u32 	%p140, %r3136, 8;
	mov.b32 	%r3149, 0;
	mov.u32 	%r3154, %r3149;
	@%p140 bra 	$L__BB0_373;
	and.b32  	%r3149, %r3136, -8;
	mov.b32 	%r3143, 0;
	mov.u32 	%r3154, %r3143;
$L__BB0_372:
	.pragma "nounroll";
	cvt.u64.u32 	%rd386, %r3143;
	cvt.s64.s32 	%rd387, %r499;
	add.s64 	%rd388, %rd386, %rd387;
	shl.b64 	%rd389, %rd388, 2;
	add.s64 	%rd390, %rd60, %rd389;
	ld.global.u32 	%r1425, [%rd390+4];
	shr.u32 	%r1426, %r1425, 1;
	and.b32  	%r1427, %r1426, 1431655765;
	sub.s32 	%r1428, %r1425, %r1427;
	and.b32  	%r1429, %r1428, 858993459;
	shr.u32 	%r1430, %r1428, 2;
	and.b32  	%r1431, %r1430, 858993459;
	add.s32 	%r1432, %r1431, %r1429;
	shr.u32 	%r1433, %r1432, 4;
	add.s32 	%r1434, %r1433, %r1432;
	and.b32  	%r1435, %r1434, 252645135;
	shr.u32 	%r1436, %r1435, 8;
	add.s32 	%r1437, %r1436, %r1435;
	shr.u32 	%r1438, %r1437, 16;
	add.s32 	%r1439, %r1438, %r1437;
	and.b32  	%r1440, %r1439, 63;
	add.s32 	%r1441, %r1440, %r3154;
	add.s64 	%rd391, %rd386, %rd69;
	shl.b64 	%rd392, %rd391, 2;
	add.s64 	%rd393, %rd60, %rd392;
	ld.global.u32 	%r1442, [%rd393+4];
	shr.u32 	%r1443, %r1442, 1;
	and.b32  	%r1444, %r1443, 1431655765;
	sub.s32 	%r1445, %r1442, %r1444;
	and.b32  	%r1446, %r1445, 858993459;
	shr.u32 	%r1447, %r1445, 2;
	and.b32  	%r1448, %r1447, 858993459;
	add.s32 	%r1449, %r1448, %r1446;
	shr.u32 	%r1450, %r1449, 4;
	add.s32 	%r1451, %r1450, %r1449;
	and.b32  	%r1452, %r1451, 252645135;
	shr.u32 	%r1453, %r1452, 8;
	add.s32 	%r1454, %r1453, %r1452;
	shr.u32 	%r1455, %r1454, 16;
	add.s32 	%r1456, %r1455, %r1454;
	and.b32  	%r1457, %r1456, 63;
	add.s32 	%r1458, %r1457, %r1441;
	ld.global.u32 	%r1459, [%rd393+8];
	shr.u32 	%r1460, %r1459, 1;
	and.b32  	%r1461, %r1460, 1431655765;
	sub.s32 	%r1462, %r1459, %r1461;
	and.b32  	%r1463, %r1462, 858993459;
	shr.u32 	%r1464, %r1462, 2;
	and.b32  	%r1465, %r1464, 858993459;
	add.s32 	%r1466, %r1465, %r1463;
	shr.u32 	%r1467, %r1466, 4;
	add.s32 	%r1468, %r1467, %r1466;
	and.b32  	%r1469, %r1468, 252645135;
	shr.u32 	%r1470, %r1469, 8;
	add.s32 	%r1471, %r1470, %r1469;
	shr.u32 	%r1472, %r1471, 16;
	add.s32 	%r1473, %r1472, %r1471;
	and.b32  	%r1474, %r1473, 63;
	add.s32 	%r1475, %r1474, %r1458;
	ld.global.u32 	%r1476, [%rd393+12];
	shr.u32 	%r1477, %r1476, 1;
	and.b32  	%r1478, %r1477, 1431655765;
	sub.s32 	%r1479, %r1476, %r1478;
	and.b32  	%r1480, %r1479, 858993459;
	shr.u32 	%r1481, %r1479, 2;
	and.b32  	%r1482, %r1481, 858993459;
	add.s32 	%r1483, %r1482, %r1480;
	shr.u32 	%r1484, %r1483, 4;
	add.s32 	%r1485, %r1484, %r1483;
	and.b32  	%r1486, %r1485, 252645135;
	shr.u32 	%r1487, %r1486, 8;
	add.s32 	%r1488, %r1487, %r1486;
	shr.u32 	%r1489, %r1488, 16;
	add.s32 	%r1490, %r1489, %r1488;
	and.b32  	%r1491, %r1490, 63;
	add.s32 	%r1492, %r1491, %r1475;
	ld.global.u32 	%r1493, [%rd393+16];
	shr.u32 	%r1494, %r1493, 1;
	and.b32  	%r1495, %r1494, 1431655765;
	sub.s32 	%r1496, %r1493, %r1495;
	and.b32  	%r1497, %r1496, 858993459;
	shr.u32 	%r1498, %r1496, 2;
	and.b32  	%r1499, %r1498, 858993459;
	add.s32 	%r1500, %r1499, %r1497;
	shr.u32 	%r1501, %r1500, 4;
	add.s32 	%r1502, %r1501, %r1500;
	and.b32  	%r1503, %r1502, 252645135;
	shr.u32 	%r1504, %r1503, 8;
	add.s32 	%r1505, %r1504, %r1503;
	shr.u32 	%r1506, %r1505, 16;
	add.s32 	%r1507, %r1506, %r1505;
	and.b32  	%r1508, %r1507, 63;
	add.s32 	%r1509, %r1508, %r1492;
	ld.global.u32 	%r1510, [%rd393+20];
	shr.u32 	%r1511, %r1510, 1;
	and.b32  	%r1512, %r1511, 1431655765;
	sub.s32 	%r1513, %r1510, %r1512;
	and.b32  	%r1514, %r1513, 858993459;
	shr.u32 	%r1515, %r1513, 2;
	and.b32  	%r1516, %r1515, 858993459;
	add.s32 	%r1517, %r1516, %r1514;
	shr.u32 	%r1518, %r1517, 4;
	add.s32 	%r1519, %r1518, %r1517;
	and.b32  	%r1520, %r1519, 252645135;
	shr.u32 	%r1521, %r1520, 8;
	add.s32 	%r1522, %r1521, %r1520;
	shr.u32 	%r1523, %r1522, 16;
	add.s32 	%r1524, %r1523, %r1522;
	and.b32  	%r1525, %r1524, 63;
	add.s32 	%r1526, %r1525, %r1509;
	ld.global.u32 	%r1527, [%rd393+24];
	shr.u32 	%r1528, %r1527, 1;
	and.b32  	%r1529, %r1528, 1431655765;
	sub.s32 	%r1530, %r1527, %r1529;
	and.b32  	%r1531, %r1530, 858993459;
	shr.u32 	%r1532, %r1530, 2;
	and.b32  	%r1533, %r1532, 858993459;
	add.s32 	%r1534, %r1533, %r1531;
	shr.u32 	%r1535, %r1534, 4;
	add.s32 	%r1536, %r1535, %r1534;
	and.b32  	%r1537, %r1536, 252645135;
	shr.u32 	%r1538, %r1537, 8;
	add.s32 	%r1539, %r1538, %r1537;
	shr.u32 	%r1540, %r1539, 16;
	add.s32 	%r1541, %r1540, %r1539;
	and.b32  	%r1542, %r1541, 63;
	add.s32 	%r1543, %r1542, %r1526;
	ld.global.u32 	%r1544, [%rd393+28];
	shr.u32 	%r1545, %r1544, 1;
	and.b32  	%r1546, %r1545, 1431655765;
	sub.s32 	%r1547, %r1544, %r1546;
	and.b32  	%r1548, %r1547, 858993459;
	shr.u32 	%r1549, %r1547, 2;
	and.b32  	%r1550, %r1549, 858993459;
	add.s32 	%r1551, %r1550, %r1548;
	shr.u32 	%r1552, %r1551, 4;
	add.s32 	%r1553, %r1552, %r1551;
	and.b32  	%r1554, %r1553, 252645135;
	shr.u32 	%r1555, %r1554, 8;
	add.s32 	%r1556, %r1555, %r1554;
	shr.u32 	%r1557, %r1556, 16;
	add.s32 	%r1558, %r1557, %r1556;
	and.b32  	%r1559, %r1558, 63;
	add.s32 	%r3154, %r1559, %r1543;
	add.s32 	%r3143, %r3143, 8;
	setp.ne.s32 	%p141, %r3143, %r3149;
	@%p141 bra 	$L__BB0_372;
$L__BB0_373:
	and.b32  	%r535, %r3136, 7;
	setp.eq.s32 	%p142, %r535, 0;
	@%p142 bra 	$L__BB0_381;
	setp.lt.u32 	%p143, %r535, 4;
	@%p143 bra 	$L__BB0_376;
	cvt.u64.u32 	%rd394, %r3149;
	cvt.s64.s32 	%rd395, %r499;
	add.s64 	%rd396, %rd394, %rd395;
	shl.b64 	%rd397, %rd396, 2;
	add.s64 	%rd398, %rd60, %rd397;
	ld.global.u32 	%r1561, [%rd398+4];
	shr.u32 	%r1562, %r1561, 1;
	and.b32  	%r1563, %r1562, 1431655765;
	sub.s32 	%r1564, %r1561, %r1563;
	and.b32  	%r1565, %r1564, 858993459;
	shr.u32 	%r1566, %r1564, 2;
	and.b32  	%r1567, %r1566, 858993459;
	add.s32 	%r1568, %r1567, %r1565;
	shr.u32 	%r1569, %r1568, 4;
	add.s32 	%r1570, %r1569, %r1568;
	and.b32  	%r1571, %r1570, 252645135;
	shr.u32 	%r1572, %r1571, 8;
	add.s32 	%r1573, %r1572, %r1571;
	shr.u32 	%r1574, %r1573, 16;
	add.s32 	%r1575, %r1574, %r1573;
	and.b32  	%r1576, %r1575, 63;
	add.s32 	%r1577, %r1576, %r3154;
	add.s64 	%rd399, %rd394, %rd69;
	shl.b64 	%rd400, %rd399, 2;
	add.s64 	%rd401, %rd60, %rd400;
	ld.global.u32 	%r1578, [%rd401+4];
	shr.u32 	%r1579, %r1578, 1;
	and.b32  	%r1580, %r1579, 1431655765;
	sub.s32 	%r1581, %r1578, %r1580;
	and.b32  	%r1582, %r1581, 858993459;
	shr.u32 	%r1583, %r1581, 2;
	and.b32  	%r1584, %r1583, 858993459;
	add.s32 	%r1585, %r1584, %r1582;
	shr.u32 	%r1586, %r1585, 4;
	add.s32 	%r1587, %r1586, %r1585;
	and.b32  	%r1588, %r1587, 252645135;
	shr.u32 	%r1589, %r1588, 8;
	add.s32 	%r1590, %r1589, %r1588;
	shr.u32 	%r1591, %r1590, 16;
	add.s32 	%r1592, %r1591, %r1590;
	and.b32  	%r1593, %r1592, 63;
	add.s32 	%r1594, %r1593, %r1577;
	ld.global.u32 	%r1595, [%rd401+8];
	shr.u32 	%r1596, %r1595, 1;
	and.b32  	%r1597, %r1596, 1431655765;
	sub.s32 	%r1598, %r1595, %r1597;
	and.b32  	%r1599, %r1598, 858993459;
	shr.u32 	%r1600, %r1598, 2;
	and.b32  	%r1601, %r1600, 858993459;
	add.s32 	%r1602, %r1601, %r1599;
	shr.u32 	%r1603, %r1602, 4;
	add.s32 	%r1604, %r1603, %r1602;
	and.b32  	%r1605, %r1604, 252645135;
	shr.u32 	%r1606, %r1605, 8;
	add.s32 	%r1607, %r1606, %r1605;
	shr.u32 	%r1608, %r1607, 16;
	add.s32 	%r1609, %r1608, %r1607;
	and.b32  	%r1610, %r1609, 63;
	add.s32 	%r1611, %r1610, %r1594;
	ld.global.u32 	%r1612, [%rd401+12];
	shr.u32 	%r1613, %r1612, 1;
	and.b32  	%r1614, %r1613, 1431655765;
	sub.s32 	%r1615, %r1612, %r1614;
	and.b32  	%r1616, %r1615, 858993459;
	shr.u32 	%r1617, %r1615, 2;
	and.b32  	%r1618, %r1617, 858993459;
	add.s32 	%r1619, %r1618, %r1616;
	shr.u32 	%r1620, %r1619, 4;
	add.s32 	%r1621, %r1620, %r1619;
	and.b32  	%r1622, %r1621, 252645135;
	shr.u32 	%r1623, %r1622, 8;
	add.s32 	%r1624, %r1623, %r1622;
	shr.u32 	%r1625, %r1624, 16;
	add.s32 	%r1626, %r1625, %r1624;
	and.b32  	%r1627, %r1626, 63;
	add.s32 	%r3154, %r1627, %r1611;
	add.s32 	%r3149, %r3149, 4;
$L__BB0_376:
	and.b32  	%r541, %r3136, 3;
	setp.eq.s32 	%p144, %r541, 0;
	@%p144 bra 	$L__BB0_381;
	setp.eq.s32 	%p145, %r541, 1;
	@%p145 bra 	$L__BB0_379;
	cvt.u64.u32 	%rd402, %r3149;
	cvt.s64.s32 	%rd403, %r499;
	add.s64 	%rd404, %rd402, %rd403;
	shl.b64 	%rd405, %rd404, 2;
	add.s64 	%rd406, %rd60, %rd405;
	ld.global.u32 	%r1629, [%rd406+4];
	shr.u32 	%r1630, %r1629, 1;
	and.b32  	%r1631, %r1630, 1431655765;
	sub.s32 	%r1632, %r1629, %r1631;
	and.b32  	%r1633, %r1632, 858993459;
	shr.u32 	%r1634, %r1632, 2;
	and.b32  	%r1635, %r1634, 858993459;
	add.s32 	%r1636, %r1635, %r1633;
	shr.u32 	%r1637, %r1636, 4;
	add.s32 	%r1638, %r1637, %r1636;
	and.b32  	%r1639, %r1638, 252645135;
	shr.u32 	%r1640, %r1639, 8;
	add.s32 	%r1641, %r1640, %r1639;
	shr.u32 	%r1642, %r1641, 16;
	add.s32 	%r1643, %r1642, %r1641;
	and.b32  	%r1644, %r1643, 63;
	add.s32 	%r1645, %r1644, %r3154;
	add.s64 	%rd407, %rd402, %rd69;
	shl.b64 	%rd408, %rd407, 2;
	add.s64 	%rd409, %rd60, %rd408;
	ld.global.u32 	%r1646, [%rd409+4];
	shr.u32 	%r1647, %r1646, 1;
	and.b32  	%r1648, %r1647, 1431655765;
	sub.s32 	%r1649, %r1646, %r1648;
	and.b32  	%r1650, %r1649, 858993459;
	shr.u32 	%r1651, %r1649, 2;
	and.b32  	%r1652, %r1651, 858993459;
	add.s32 	%r1653, %r1652, %r1650;
	shr.u32 	%r1654, %r1653, 4;
	add.s32 	%r1655, %r1654, %r1653;
	and.b32  	%r1656, %r1655, 252645135;
	shr.u32 	%r1657, %r1656, 8;
	add.s32 	%r1658, %r1657, %r1656;
	shr.u32 	%r1659, %r1658, 16;
	add.s32 	%r1660, %r1659, %r1658;
	and.b32  	%r1661, %r1660, 63;
	add.s32 	%r3154, %r1661, %r1645;
	add.s32 	%r3149, %r3149, 2;
$L__BB0_379:
	and.b32  	%r1662, %r3136, 1;
	setp.eq.b32 	%p146, %r1662, 1;
	not.pred 	%p147, %p146;
	@%p147 bra 	$L__BB0_381;
	cvt.u64.u32 	%rd410, %r3149;
	cvt.s64.s32 	%rd411, %r499;
	add.s64 	%rd412, %rd410, %rd411;
	shl.b64 	%rd413, %rd412, 2;
	add.s64 	%rd414, %rd60, %rd413;
	ld.global.u32 	%r1663, [%rd414+4];
	shr.u32 	%r1664, %r1663, 1;
	and.b32  	%r1665, %r1664, 1431655765;
	sub.s32 	%r1666, %r1663, %r1665;
	and.b32  	%r1667, %r1666, 858993459;
	shr.u32 	%r1668, %r1666, 2;
	and.b32  	%r1669, %r1668, 858993459;
	add.s32 	%r1670, %r1669, %r1667;
	shr.u32 	%r1671, %r1670, 4;
	add.s32 	%r1672, %r1671, %r1670;
	and.b32  	%r1673, %r1672, 252645135;
	shr.u32 	%r1674, %r1673, 8;
	add.s32 	%r1675, %r1674, %r1673;
	shr.u32 	%r1676, %r1675, 16;
	add.s32 	%r1677, %r1676, %r1675;
	and.b32  	%r1678, %r1677, 63;
	add.s32 	%r3154, %r1678, %r3154;
$L__BB0_381:
	shl.b32 	%r1679, %r3127, 2;
	add.s32 	%r1680, %r388, %r1679;
	st.shared.u32 	[%r1680], %r3154;
$L__BB0_382:
	add.s32 	%r3127, %r3127, 1;
	setp.ne.s32 	%p148, %r3127, %r173;
	@%p148 bra 	$L__BB0_271;
$L__BB0_383:
	bar.sync 	0;
	ld.shared.u32 	%r550, [_ZZ17findCliqueGPUNew7PjS_S_S_S_S_PyS_S_S_S_S_E5level];
	ld.global.u32 	%r2875, [%rd1];
	add.s32 	%r2876, %r2875, -2;
	setp.ne.s32 	%p295, %r550, %r2876;
	@%p295 bra 	$L__BB0_419;
	setp.le.s32 	%p296, %r173, %r2;
	@%p296 bra 	$L__BB0_417;
	mov.u32 	%r2877, _ZZ17findCliqueGPUNew7PjS_S_S_S_S_PyS_S_S_S_S_E10Num_L_Bits;
	mad.lo.s32 	%r551, %r550, 400, %r2877;
	mov.u32 	%r3155, %r2;
$L__BB0_386:
	shl.b32 	%r2878, %r3155, 2;
	add.s32 	%r2879, %r551, %r2878;
	ld.shared.u32 	%r3159, [%r2879];
	ld.global.u32 	%r554, [%rd2];
	setp.lt.u32 	%p297, %r3159, %r554;
	@%p297 bra 	$L__BB0_416;
	setp.eq.s32 	%p298, %r554, 0;
	mov.b64 	%rd662, 1;
	@%p298 bra 	$L__BB0_415;
	add.s32 	%r2881, %r554, 1;
	max.u32 	%r2882, %r2881, 2;
	add.s32 	%r555, %r2882, -1;
	add.s32 	%r2883, %r2882, -2;
	and.b32  	%r556, %r555, 3;
	setp.lt.u32 	%p299, %r2883, 3;
	mov.b64 	%rd662, 1;
	mov.b32 	%r3158, 1;
	@%p299 bra 	$L__BB0_403;
	and.b32  	%r557, %r555, -4;
	mov.b64 	%rd662, 1;
	mov.b32 	%r3158, 1;
	mov.u32 	%r3157, %r3159;
$L__BB0_390:
	cvt.u64.u32 	%rd629, %r3157;
	mul.lo.s64 	%rd71, %rd662, %rd629;
	cvt.u64.u32 	%rd72, %r3158;
	and.b64  	%rd630, %rd71, -4294967296;
	setp.ne.s64 	%p300, %rd630, 0;
	@%p300 bra 	$L__BB0_392;
	cvt.u32.u64 	%r2885, %rd72;
	cvt.u32.u64 	%r2886, %rd71;
	div.u32 	%r2887, %r2886, %r2885;
	cvt.u64.u32 	%rd654, %r2887;
	bra.uni 	$L__BB0_393;
$L__BB0_392:
	div.u64 	%rd654, %rd71, %rd72;
$L__BB0_393:
	cvt.u32.u64 	%r2888, %rd72;
	add.s32 	%r2889, %r2888, 1;
	add.s32 	%r2890, %r3157, -1;
	cvt.u64.u32 	%rd631, %r2890;
	mul.lo.s64 	%rd76, %rd654, %rd631;
	cvt.u64.u32 	%rd77, %r2889;
	and.b64  	%rd632, %rd76, -4294967296;
	setp.ne.s64 	%p301, %rd632, 0;
	@%p301 bra 	$L__BB0_395;
	cvt.u32.u64 	%r2891, %rd77;
	cvt.u32.u64 	%r2892, %rd76;
	div.u32 	%r2893, %r2892, %r2891;
	cvt.u64.u32 	%rd655, %r2893;
	bra.uni 	$L__BB0_396;
$L__BB0_395:
	div.u64 	%rd655, %rd76, %rd77;
$L__BB0_396:
	add.s32 	%r2895, %r2888, 2;
	add.s32 	%r2896, %r3157, -2;
	cvt.u64.u32 	%rd633, %r2896;
	mul.lo.s64 	%rd81, %rd655, %rd633;
	cvt.u64.u32 	%rd82, %r2895;
	and.b64  	%rd634, %rd81, -4294967296;
	setp.ne.s64 	%p302, %rd634, 0;
	@%p302 bra 	$L__BB0_398;
	cvt.u32.u64 	%r2897, %rd82;
	cvt.u32.u64 	%r2898, %rd81;
	div.u32 	%r2899, %r2898, %r2897;
	cvt.u64.u32 	%rd656, %r2899;
	bra.uni 	$L__BB0_399;
$L__BB0_398:
	div.u64 	%rd656, %rd81, %rd82;
$L__BB0_399:
	add.s32 	%r2901, %r2888, 3;
	add.s32 	%r3159, %r3157, -4;
	add.s32 	%r2902, %r3157, -3;
	cvt.u64.u32 	%rd635, %r2902;
	mul.lo.s64 	%rd86, %rd656, %rd635;
	cvt.u64.u32 	%rd87, %r2901;
	and.b64  	%rd636, %rd86, -4294967296;
	setp.ne.s64 	%p303, %rd636, 0;
	@%p303 bra 	$L__BB0_401;
	cvt.u32.u64 	%r2903, %rd87;
	cvt.u32.u64 	%r2904, %rd86;
	div.u32 	%r2905, %r2904, %r2903;
	cvt.u64.u32 	%rd662, %r2905;
	bra.uni 	$L__BB0_402;
$L__BB0_401:
	div.u64 	%rd662, %rd86, %rd87;
$L__BB0_402:
	cvt.u32.u64 	%r2906, %rd87;
	add.s32 	%r3158, %r2888, 4;
	setp.ne.s32 	%p304, %r2906, %r557;
	mov.u32 	%r3157, %r3159;
	@%p304 bra 	$L__BB0_390;
$L__BB0_403:
	setp.eq.s32 	%p305, %r556, 0;
	@%p305 bra 	$L__BB0_415;
	cvt.u64.u32 	%rd637, %r3159;
	mul.lo.s64 	%rd93, %rd662, %rd637;
	cvt.u64.u32 	%rd94, %r3158;
	and.b64  	%rd638, %rd93, -4294967296;
	setp.ne.s64 	%p306, %rd638, 0;
	@%p306 bra 	$L__BB0_406;
	cvt.u32.u64 	%r2908, %rd94;
	cvt.u32.u64 	%r2909, %rd93;
	div.u32 	%r2910, %r2909, %r2908;
	cvt.u64.u32 	%rd662, %r2910;
	bra.uni 	$L__BB0_407;
$L__BB0_406:
	div.u64 	%rd662, %rd93, %rd94;
$L__BB0_407:
	setp.eq.s32 	%p307, %r556, 1;
	@%p307 bra 	$L__BB0_415;
	add.s32 	%r2911, %r3158, 1;
	add.s32 	%r2912, %r3159, -1;
	cvt.u64.u32 	%rd639, %r2912;
	mul.lo.s64 	%rd98, %rd662, %rd639;
	cvt.u64.u32 	%rd99, %r2911;
	and.b64  	%rd640, %rd98, -4294967296;
	setp.ne.s64 	%p308, %rd640, 0;
	@%p308 bra 	$L__BB0_410;
	cvt.u32.u64 	%r2913, %rd99;
	cvt.u32.u64 	%r2914, %rd98;
	div.u32 	%r2915, %r2914, %r2913;
	cvt.u64.u32 	%rd662, %r2915;
	bra.uni 	$L__BB0_411;
$L__BB0_410:
	div.u64 	%rd662, %rd98, %rd99;
$L__BB0_411:
	setp.eq.s32 	%p309, %r556, 2;
	@%p309 bra 	$L__BB0_415;
	add.s32 	%r2916, %r3158, 2;
	add.s32 	%r2917, %r3159, -2;
	cvt.u64.u32 	%rd641, %r2917;
	mul.lo.s64 	%rd103, %rd662, %rd641;
	cvt.u64.u32 	%rd104, %r2916;
	and.b64  	%rd642, %rd103, -4294967296;
	setp.ne.s64 	%p310, %rd642, 0;
	@%p310 bra 	$L__BB0_414;
	cvt.u32.u64 	%r2918, %rd104;
	cvt.u32.u64 	%r2919, %rd103;
	div.u32 	%r2920, %r2919, %r2918;
	cvt.u64.u32 	%rd662, %r2920;
	bra.uni 	$L__BB0_415;
$L__BB0_414:
	div.u64 	%rd662, %rd103, %rd104;
$L__BB0_415:
	atom.global.add.u64 	%rd643, [%rd14], %rd662;
$L__BB0_416:
	add.s32 	%r3155, %r3155, %r4;
	setp.lt.s32 	%p311, %r3155, %r173;
	@%p311 bra 	$L__BB0_386;
$L__BB0_417:
	setp.ne.s32 	%p312, %r2, 0;
	bar.sync 	0;
	@%p312 bra 	$L__BB0_419;
	ld.shared.u32 	%r2921, [_ZZ17findCliqueGPUNew7PjS_S_S_S_S_PyS_S_S_S_S_E5level];
	mul.wide.s32 	%rd644, %r2921, 4;
	add.s64 	%rd645, %rd9, %rd644;
	mov.b32 	%r2922, 0;
	st.global.u32 	[%rd645], %r2922;
	ld.shared.u32 	%r2923, [_ZZ17findCliqueGPUNew7PjS_S_S_S_S_PyS_S_S_S_S_E3top];
	add.s32 	%r2924, %r2923, -1;
	st.shared.u32 	[_ZZ17findCliqueGPUNew7PjS_S_S_S_S_PyS_S_S_S_S_E3top], %r2924;
	add.s32 	%r2925, %r2921, -1;
	st.shared.u32 	[_ZZ17findCliqueGPUNew7PjS_S_S_S_S_PyS_S_S_S_S_E5level], %r2925;
$L__BB0_419:
	setp.ne.s32 	%p313, %r2, 0;
	bar.sync 	0;
	ld.shared.u32 	%r3160, [_ZZ17findCliqueGPUNew7PjS_S_S_S_S_PyS_S_S_S_S_E3top];
	setp.eq.s32 	%p314, %r3160, 0;
	or.pred  	%p315, %p313, %p314;
	@%p315 bra 	$L__BB0_428;
	ld.shared.u32 	%r3161, [_ZZ17findCliqueGPUNew7PjS_S_S_S_S_PyS_S_S_S_S_E5level];
$L__BB0_421:
	mul.wide.s32 	%rd646, %r3161, 240000;
	add.s64 	%rd647, %rd11, %rd646;
	ld.global.u32 	%r569, [%rd647];
	mul.wide.s32 	%rd648, %r3161, 4;
	add.s64 	%rd108, %rd9, %rd648;
	ld.global.u32 	%r3162, [%rd108];
	setp.ge.s32 	%p316, %r3162, %r569;
	@%p316 bra 	$L__BB0_427;
	mul.lo.s32 	%r2927, %r3161, 400;
	mov.u32 	%r2928, _ZZ17findCliqueGPUNew7PjS_S_S_S_S_PyS_S_S_S_S_E10Num_L_Bits;
	add.s32 	%r571, %r2928, %r2927;
	ld.global.u32 	%r572, [%rd2];
	mov.u32 	%r2929, _ZZ17findCliqueGPUNew7PjS_S_S_S_S_PyS_S_S_S_S_E10Num_H_Bits;
	add.s32 	%r573, %r2929, %r2927;
$L__BB0_423:
	shl.b32 	%r2930, %r3162, 2;
	add.s32 	%r2931, %r571, %r2930;
	ld.shared.u32 	%r2932, [%r2931];
	setp.lt.u32 	%p317, %r2932, %r572;
	@%p317 bra 	$L__BB0_426;
	add.s32 	%r2934, %r573, %r2930;
	ld.shared.u32 	%r2935, [%r2934];
	ld.global.u32 	%r2936, [%rd1];
	sub.s32 	%r2937, %r2936, %r3161;
	add.s32 	%r2938, %r2937, -2;
	setp.lt.u32 	%p318, %r2935, %r2938;
	@%p318 bra 	$L__BB0_426;
	add.s32 	%r2939, %r3162, 1;
	st.global.u32 	[%rd108], %r2939;
	st.shared.u32 	[_ZZ17findCliqueGPUNew7PjS_S_S_S_S_PyS_S_S_S_S_E6next_k], %r3162;
	add.s32 	%r2940, %r3160, 1;
	st.shared.u32 	[_ZZ17findCliqueGPUNew7PjS_S_S_S_S_PyS_S_S_S_S_E3top], %r2940;
	add.s32 	%r2941, %r3161, 1;
	st.shared.u32 	[_ZZ17findCliqueGPUNew7PjS_S_S_S_S_PyS_S_S_S_S_E5level], %r2941;
	bra.uni 	$L__BB0_428;
$L__BB0_426:
	add.s32 	%r3162, %r3162, 1;
	setp.ne.s32 	%p319, %r3162, %r569;
	@%p319 bra 	$L__BB0_423;
$L__BB0_427:
	mov.b32 	%r2942, 0;
	st.global.u32 	[%rd108], %r2942;
	add.s32 	%r3161, %r3161, -1;
	st.shared.u32 	[_ZZ17findCliqueGPUNew7PjS_S_S_S_S_PyS_S_S_S_S_E5level], %r3161;
	add.s32 	%r3160, %r3160, -1;
	st.shared.u32 	[_ZZ17findCliqueGPUNew7PjS_S_S_S_S_PyS_S_S_S_S_E3top], %r3160;
	setp.ne.s32 	%p320, %r3160, 0;
	@%p320 bra 	$L__BB0_421;
$L__BB0_428:
	bar.sync 	0;
	ld.shared.u32 	%r2943, [_ZZ17findCliqueGPUNew7PjS_S_S_S_S_PyS_S_S_S_S_E3top];
	setp.ne.s32 	%p321, %r2943, 0;
	@%p321 bra 	$L__BB0_115;
$L__BB0_429:
	setp.ne.s32 	%p322, %r2, 0;
	@%p322 bra 	$L__BB0_431;
	ld.shared.u32 	%r2944, [_ZZ17findCliqueGPUNew7PjS_S_S_S_S_PyS_S_S_S_S_E3tid];
	mov.u32 	%r2945, %nctaid.x;
	add.s32 	%r2946, %r2944, %r2945;
	st.shared.u32 	[_ZZ17findCliqueGPUNew7PjS_S_S_S_S_PyS_S_S_S_S_E3tid], %r2946;
$L__BB0_431:
	ld.param.u64 	%rd650, [_Z17findCliqueGPUNew7PjS_S_S_S_S_PyS_S_S_S_S__param_9];
	bar.sync 	0;
	ld.shared.u32 	%r2947, [_ZZ17findCliqueGPUNew7PjS_S_S_S_S_PyS_S_S_S_S_E3tid];
	cvta.to.global.u64 	%rd649, %rd650;
	ld.global.u32 	%r2948, [%rd649];
	setp.lt.u32 	%p323, %r2947, %r2948;
	@%p323 bra 	$L__BB0_2;
$L__BB0_432:
	ret;

}
	// .globl	_Z21findCliqueGPUNewBatchPjS_S_S_S_S_PyS_S_S_S_S_
.visible .entry _Z21findCliqueGPUNewBatchPjS_S_S_S_S_PyS_S_S_S_S_(
	.param .u64 .ptr .align 1 _Z21findCliqueGPUNewBatchPjS_S_S_S_S_PyS_S_S_S_S__param_0,
	.param .u64 .ptr .align 1 _Z21findCliqueGPUNewBatchPjS_S_S_S_S_PyS_S_S_S_S__param_1,
	.param .u64 .ptr .align 1 _Z21findCliqueGPUNewBatchPjS_S_S_S_S_PyS_S_S_S_S__param_2,
	.param .u64 .ptr .align 1 _Z21findCliqueGPUNewBatchPjS_S_S_S_S_PyS_S_S_S_S__param_3,
	.param .u64 .ptr .align 1 _Z21findCliqueGPUNewBatchPjS_S_S_S_S_PyS_S_S_S_S__param_4,
	.param .u64 .ptr .align 1 _Z21findCliqueGPUNewBatchPjS_S_S_S_S_PyS_S_S_S_S__param_5,
	.param .u64 .ptr .align 1 _Z21findCliqueGPUNewBatchPjS_S_S_S_S_PyS_S_S_S_S__param_6,
	.param .u64 .ptr .align 1 _Z21findCliqueGPUNewBatchPjS_S_S_S_S_PyS_S_S_S_S__param_7,
	.param .u64 .ptr .align 1 _Z21findCliqueGPUNewBatchPjS_S_S_S_S_PyS_S_S_S_S__param_8,
	.param .u64 .ptr .align 1 _Z21findCliqueGPUNewBatchPjS_S_S_S_S_PyS_S_S_S_S__param_9,
	.param .u64 .ptr .align 1 _Z21findCliqueGPUNewBatchPjS_S_S_S_S_PyS_S_S_S_S__param_10,
	.param .u64 .ptr .align 1 _Z21findCliqueGPUNewBatchPjS_S_S_S_S_PyS_S_S_S_S__param_11
)
{
	.reg .pred 	%p<734>;
	.reg .b32 	%r<5992>;
	.reg .b64 	%rd<1507>;
	// demoted variable
	.shared .align 4 .u32 _ZZ21findCliqueGPUNewBatchPjS_S_S_S_S_PyS_S_S_S_S_E3top;
	// demoted variable
	.shared .align 4 .u32 _ZZ21findCliqueGPUNewBatchPjS_S_S_S_S_PyS_S_S_S_S_E5level;
	// demoted variable
	.shared .align 4 .u32 _ZZ21findCliqueGPUNewBatchPjS_S_S_S_S_PyS_S_S_S_S_E6next_k;
	// demoted variable
	.shared .align 4 .u32 _ZZ21findCliqueGPUNewBatchPjS_S_S_S_S_PyS_S_S_S_S_E3tid;
	// demoted variable
	.shared .align 4 .u32 _ZZ21findCliqueGPUNewBatchPjS_S_S_S_S_PyS_S_S_S_S_E10batch_size;
	// demoted variable
	.shared .align 4 .b8 _ZZ21findCliqueGPUNewBatchPjS_S_S_S_S_PyS_S_S_S_S_E9Res_SBits[8384];
	// demoted variable
	.shared .align 4 .b8 _ZZ21findCliqueGPUNewBatchPjS_S_S_S_S_PyS_S_S_S_S_E9Res_HBits[4192];
	// demoted variable
	.shared .align 4 .b8 _ZZ21findCliqueGPUNewBatchPjS_S_S_S_S_PyS_S_S_S_S_E7begin_L[256];
	// demoted variable
	.shared .align 4 .b8 _ZZ21findCliqueGPUNewBatchPjS_S_S_S_S_PyS_S_S_S_S_E5end_L[256];
	// demoted variable
	.shared .align 4 .b8 _ZZ21findCliqueGPUNewBatchPjS_S_S_S_S_PyS_S_S_S_S_E7begin_H[256];
	// demoted variable
	.shared .align 4 .b8 _ZZ21findCliqueGPUNewBatchPjS_S_S_S_S_PyS_S_S_S_S_E5end_H[256];
	// demoted variable
	.shared .align 4 .b8 _ZZ21findCliqueGPUNewBatchPjS_S_S_S_S_PyS_S_S_S_S_E5Num_L[2048];
	// demoted variable
	.shared .align 4 .b8 _ZZ21findCliqueGPUNewBatchPjS_S_S_S_S_PyS_S_S_S_S_E5Num_H[2048];
	// demoted variable
	.shared .align 4 .b8 _ZZ21findCliqueGPUNewBatchPjS_S_S_S_S_PyS_S_S_S_S_E10Num_L_Bits[2048];
	// demoted variable
	.shared .align 4 .b8 _ZZ21findCliqueGPUNewBatchPjS_S_S_S_S_PyS_S_S_S_S_E10Num_H_Bits[2048];
	// demoted variable
	.shared .align 4 .b8 _ZZ21findCliqueGPUNewBatchPjS_S_S_S_S_PyS_S_S_S_S_E5Res_S[8384];
	// demoted variable
	.shared .align 4 .b8 _ZZ21findCliqueGPUNewBatchPjS_S_S_S_S_PyS_S_S_S_S_E5Res_H[4192];
	ld.param.u64 	%rd159, [_Z21findCliqueGPUNewBatchPjS_S_S_S_S_PyS_S_S_S_S__param_0];
	ld.param.u64 	%rd160, [_Z21findCliqueGPUNewBatchPjS_S_S_S_S_PyS_S_S_S_S__param_1];
	ld.param.u64 	%rd161, [_Z21findCliqueGPUNewBatchPjS_S_S_S_S_PyS_S_S_S_S__param_2];
	ld.param.u64 	%rd162, [_Z21findCliqueGPUNewBatchPjS_S_S_S_S_PyS_S_S_S_S__param_3];
	ld.param.u64 	%rd163, [_Z21findCliqueGPUNewBatchPjS_S_S_S_S_PyS_S_S_S_S__param_4];
	ld.param.u64 	%rd164, [_Z21findCliqueGPUNewBatchPjS_S_S_S_S_PyS_S_S_S_S__param_5];
	ld.param.u64 	%rd155, [_Z21findCliqueGPUNewBatchPjS_S_S_S_S_PyS_S_S_S_S__param_6];
	ld.param.u64 	%rd165, [_Z21findCliqueGPUNewBatchPjS_S_S_S_S_PyS_S_S_S_S__param_7];
	ld.param.u64 	%rd166, [_Z21findCliqueGPUNewBatchPjS_S_S_S_S_PyS_S_S_S_S__param_8];
	ld.param.u64 	%rd156, [_Z21findCliqueGPUNewBatchPjS_S_S_S_S_PyS_S_S_S_S__param_9];
	cvta.to.global.u64 	%rd1, %rd165;
	cvta.to.global.u64 	%rd2, %rd166;
	cvta.to.global.u64 	%rd3, %rd161;
	cvta.to.global.u64 	%rd4, %rd160;
	cvta.to.global.u64 	%rd5, %rd159;
	cvta.to.global.u64 	%rd6, %rd164;
	cvta.to.global.u64 	%rd7, %rd163;
	cvta.to.global.u64 	%rd8, %rd162;
	cvta.to.global.u64 	%rd167, %rd156;
	mov.u32 	%r1, %ctaid.x;
	st.shared.u32 	[_ZZ21findCliqueGPUNewBatchPjS_S_S_S_S_PyS_S_S_S_S_E3tid], %r1;
	bar.sync 	0;
	ld.shared.u32 	%r1197, [_ZZ21findCliqueGPUNewBatchPjS_S_S_S_S_PyS_S_S_S_S_E3tid];
	ld.global.u32 	%r1198, [%rd167];
	setp.ge.u32 	%p1, %r1197, %r1198;
	@%p1 bra 	$L__BB1_1018;
	mov.u32 	%r2, %tid.x;
	mul.wide.u32 	%rd168, %r1, 32;
	mov.u64 	%rd169, stack;
	add.s64 	%rd9, %rd169, %rd168;
	add.s32 	%r3, %r2, -32;
	mov.u32 	%r4, %ntid.x;
	shr.u32 	%r5, %r4, 1;
	mul.wide.u32 	%rd170, %r1, 1920000;
	mov.u64 	%rd171, subHBits;
	add.s64 	%rd10, %rd171, %rd170;
	mov.u64 	%rd172, SBits;
	add.s64 	%rd11, %rd172, %rd170;
	mul.wide.u32 	%rd173, %r1, 96;
	mov.u64 	%rd174, batch_info;
	add.s64 	%rd12, %rd174, %rd173;
	sub.s32 	%r1199, 1079, %r2;
	shr.u32 	%r1200, %r1199, 5;
	add.s32 	%r1201, %r1200, 1;
	sub.s32 	%r1202, 2095, %r2;
	shr.u32 	%r1203, %r1202, 5;
	add.s32 	%r1204, %r1203, 1;
	add.s32 	%r6, %r2, 32;
	and.b32  	%r7, %r1201, 3;
	shl.b32 	%r1205, %r2, 2;
	mov.u32 	%r1206, _ZZ21findCliqueGPUNewBatchPjS_S_S_S_S_PyS_S_S_S_S_E5Res_H;
	add.s32 	%r8, %r1206, %r1205;
	mov.u32 	%r1207, _ZZ21findCliqueGPUNewBatchPjS_S_S_S_S_PyS_S_S_S_S_E9Res_HBits;
	add.s32 	%r9, %r1207, %r1205;
	add.s32 	%r10, %r2, 64;
	and.b32  	%r11, %r1204, 3;
	mov.u32 	%r1208, _ZZ21findCliqueGPUNewBatchPjS_S_S_S_S_PyS_S_S_S_S_E5Res_S;
	add.s32 	%r12, %r1208, %r1205;
	mov.u32 	%r1209, _ZZ21findCliqueGPUNewBatchPjS_S_S_S_S_PyS_S_S_S_S_E9Res_SBits;
	add.s32 	%r13, %r1209, %r1205;
	cvta.to.global.u64 	%rd13, %rd155;
$L__BB1_2:
	setp.ne.s32 	%p2, %r2, 0;
	bar.sync 	0;
	@%p2 bra 	$L__BB1_4;
	mov.b32 	%r1210, 0;
	st.shared.u32 	[_ZZ21findCliqueGPUNewBatchPjS_S_S_S_S_PyS_S_S_S_S_E3top], %r1210;
	st.shared.u32 	[_ZZ21findCliqueGPUNewBatchPjS_S_S_S_S_PyS_S_S_S_S_E5level], %r1210;
	st.shared.u32 	[_ZZ21findCliqueGPUNewBatchPjS_S_S_S_S_PyS_S_S_S_S_E6next_k], %r1210;
	st.global.u32 	[%rd9], %r1210;
$L__BB1_4:
	ld.param.u64 	%rd1496, [_Z21findCliqueGPUNewBatchPjS_S_S_S_S_PyS_S_S_S_S__param_11];
	ld.param.u64 	%rd1495, [_Z21findCliqueGPUNewBatchPjS_S_S_S_S_PyS_S_S_S_S__param_10];
	cvta.to.global.u64 	%rd14, %rd1496;
	cvta.to.global.u64 	%rd15, %rd1495;
	setp.gt.u32 	%p3, %r2, 31;
	bar.sync 	0;
	@%p3 bra 	$L__BB1_216;
	mov.u32 	%r2115, %ctaid.x;
	mul.wide.u32 	%rd480, %r2115, 1920000;
	mov.u64 	%rd481, S;
	add.s64 	%rd16, %rd481, %rd480;
	ld.shared.u32 	%r2116, [_ZZ21findCliqueGPUNewBatchPjS_S_S_S_S_PyS_S_S_S_S_E3tid];
	mul.wide.u32 	%rd482, %r2116, 4;
	add.s64 	%rd17, %rd15, %rd482;
	ld.global.u32 	%r2117, [%rd17];
	add.s32 	%r2118, %r2117, 1;
	mul.wide.u32 	%rd483, %r2118, 4;
	add.s64 	%rd484, %rd5, %rd483;
	ld.global.u32 	%r14, [%rd484];
	mul.wide.u32 	%rd485, %r2117, 4;
	add.s64 	%rd486, %rd5, %rd485;
	ld.global.u32 	%r15, [%rd486];
	sub.s32 	%r16, %r14, %r15;
	add.s64 	%rd18, %rd14, %rd482;
	ld.global.u32 	%r2119, [%rd18];
	add.s32 	%r2120, %r2119, 1;
	mul.wide.u32 	%rd487, %r2120, 4;
	add.s64 	%rd488, %rd5, %rd487;
	ld.global.u32 	%r17, [%rd488];
	mul.wide.u32 	%rd489, %r2119, 4;
	add.s64 	%rd490, %rd5, %rd489;
	ld.global.u32 	%r18, [%rd490];
	sub.s32 	%r19, %r17, %r18;
	setp.ge.u32 	%p161, %r16, %r19;
	@%p161 bra 	$L__BB1_111;
	setp.ne.s32 	%p238, %r2, 0;
	mul.hi.u32 	%r2570, %r16, -98358029;
	shr.u32 	%r20, %r2570, 11;
	mad.lo.s32 	%r21, %r20, -2096, %r16;
	@%p238 bra 	$L__BB1_8;
	ld.shared.u32 	%r2571, [_ZZ21findCliqueGPUNewBatchPjS_S_S_S_S_PyS_S_S_S_S_E5level];
	shl.b32 	%r2572, %r2571, 8;
	mov.u32 	%r2573, _ZZ21findCliqueGPUNewBatchPjS_S_S_S_S_PyS_S_S_S_S_E5Num_L;
	add.s32 	%r2574, %r2573, %r2572;
	mov.b32 	%r2575, 0;
	st.shared.u32 	[%r2574], %r2575;
$L__BB1_8:
	setp.lt.u32 	%p239, %r16, 2096;
	@%p239 bra 	$L__BB1_15;
	add.s32 	%r22, %r19, -1;
	ld.shared.u32 	%r2577, [_ZZ21findCliqueGPUNewBatchPjS_S_S_S_S_PyS_S_S_S_S_E5level];
	mul.wide.s32 	%rd638, %r2577, 240000;
	add.s64 	%rd19, %rd16, %rd638;
	shl.b32 	%r2578, %r2577, 8;
	mov.u32 	%r2579, _ZZ21findCliqueGPUNewBatchPjS_S_S_S_S_PyS_S_S_S_S_E5Num_L;
	add.s32 	%r23, %r2579, %r2578;
	add.s64 	%rd20, %rd11, %rd638;
	max.u32 	%r24, %r20, 1;
	mov.b32 	%r5648, 0;
$L__BB1_10:
	setp.eq.s32 	%p240, %r11, 0;
	ld.global.u32 	%r2580, [%rd17];
	mul.wide.u32 	%rd639, %r2580, 4;
	add.s64 	%rd640, %rd5, %rd639;
	ld.global.u32 	%r2581, [%rd640];
	mad.lo.s32 	%r27, %r5648, 2096, %r2581;
	mov.u32 	%r5649, %r2;
	@%p240 bra 	$L__BB1_14;
	setp.eq.s32 	%p241, %r11, 1;
	add.s32 	%r28, %r2, %r27;
	mul.wide.u32 	%rd641, %r28, 4;
	add.s64 	%rd642, %rd4, %rd641;
	ld.global.u32 	%r2582, [%rd642];
	st.shared.u32 	[%r12], %r2582;
	add.s64 	%rd643, %rd3, %rd641;
	ld.global.u32 	%r2583, [%rd643];
	st.shared.u32 	[%r13], %r2583;
	mov.u32 	%r5649, %r6;
	@%p241 bra 	$L__BB1_14;
	setp.eq.s32 	%p242, %r11, 2;
	add.s32 	%r2584, %r28, 32;
	mul.wide.u32 	%rd644, %r2584, 4;
	add.s64 	%rd645, %rd4, %rd644;
	ld.global.u32 	%r2585, [%rd645];
	st.shared.u32 	[%r12+128], %r2585;
	add.s64 	%rd646, %rd3, %rd644;
	ld.global.u32 	%r2586, [%rd646];
	st.shared.u32 	[%r13+128], %r2586;
	mov.u32 	%r5649, %r10;
	@%p242 bra 	$L__BB1_14;
	add.s32 	%r5649, %r2, 96;
	add.s32 	%r2587, %r28, 64;
	mul.wide.u32 	%rd647, %r2587, 4;
	add.s64 	%rd648, %rd4, %rd647;
	ld.global.u32 	%r2588, [%rd648];
	st.shared.u32 	[%r12+256], %r2588;
	add.s64 	%rd649, %rd3, %rd647;
	ld.global.u32 	%r2589, [%rd649];
	st.shared.u32 	[%r13+256], %r2589;
$L__BB1_14:
	add.s32 	%r2590, %r5649, %r27;
	mul.wide.u32 	%rd650, %r2590, 4;
	add.s64 	%rd651, %rd4, %rd650;
	ld.global.u32 	%r2591, [%rd651];
	shl.b32 	%r2592, %r5649, 2;
	mov.u32 	%r2593, _ZZ21findCliqueGPUNewBatchPjS_S_S_S_S_PyS_S_S_S_S_E5Res_S;
	add.s32 	%r2594, %r2593, %r2592;
	st.shared.u32 	[%r2594], %r2591;
	add.s64 	%rd652, %rd3, %rd650;
	ld.global.u32 	%r2595, [%rd652];
	mov.u32 	%r2596, _ZZ21findCliqueGPUNewBatchPjS_S_S_S_S_PyS_S_S_S_S_E9Res_SBits;
	add.s32 	%r2597, %r2596, %r2592;
	st.shared.u32 	[%r2597], %r2595;
	add.s32 	%r2598, %r2590, 32;
	mul.wide.u32 	%rd653, %r2598, 4;
	add.s64 	%rd654, %rd4, %rd653;
	ld.global.u32 	%r2599, [%rd654];
	st.shared.u32 	[%r2594+128], %r2599;
	add.s64 	%rd655, %rd3, %rd653;
	ld.global.u32 	%r2600, [%rd655];
	st.shared.u32 	[%r2597+128], %r2600;
	add.s32 	%r2601, %r2590, 64;
	mul.wide.u32 	%rd656, %r2601, 4;
	add.s64 	%rd657, %rd4, %rd656;
	ld.global.u32 	%r2602, [%rd657];
	st.shared.u32 	[%r2594+256], %r2602;
	add.s64 	%rd658, %rd3, %rd656;
	ld.global.u32 	%r2603, [%rd658];
	st.shared.u32 	[%r2597+256], %r2603;
	add.s32 	%r2604, %r2590, 96;
	mul.wide.u32 	%rd659, %r2604, 4;
	add.s64 	%rd660, %rd4, %rd659;
	ld.global.u32 	%r2605, [%rd660];
	st.shared.u32 	[%r2594+384], %r2605;
	add.s64 	%rd661, %rd3, %rd659;
	ld.global.u32 	%r2606, [%rd661];
	st.shared.u32 	[%r2597+384], %r2606;
	add.s32 	%r32, %r5649, 128;
	setp.lt.u32 	%p243, %r5649, 1968;
	mov.u32 	%r5649, %r32;
	@%p243 bra 	$L__BB1_14;
	bra.uni 	$L__BB1_81;
$L__BB1_15:
	setp.ge.u32 	%p269, %r2, %r21;
	@%p269 bra 	$L__BB1_18;
	ld.global.u32 	%r2661, [%rd17];
	mul.wide.u32 	%rd703, %r2661, 4;
	add.s64 	%rd704, %rd5, %rd703;
	ld.global.u32 	%r2662, [%rd704];
	mad.lo.s32 	%r25, %r20, 2096, %r2662;
	mov.u32 	%r5658, %r2;
$L__BB1_17:
	add.s32 	%r2663, %r5658, %r25;
	mul.wide.u32 	%rd705, %r2663, 4;
	add.s64 	%rd706, %rd4, %rd705;
	ld.global.u32 	%r2664, [%rd706];
	shl.b32 	%r2665, %r5658, 2;
	mov.u32 	%r2666, _ZZ21findCliqueGPUNewBatchPjS_S_S_S_S_PyS_S_S_S_S_E5Res_S;
	add.s32 	%r2667, %r2666, %r2665;
	st.shared.u32 	[%r2667], %r2664;
	add.s64 	%rd707, %rd3, %rd705;
	ld.global.u32 	%r2668, [%rd707];
	mov.u32 	%r2669, _ZZ21findCliqueGPUNewBatchPjS_S_S_S_S_PyS_S_S_S_S_E9Res_SBits;
	add.s32 	%r2670, %r2669, %r2665;
	st.shared.u32 	[%r2670], %r2668;
	add.s32 	%r5658, %r5658, 32;
	setp.lt.u32 	%p270, %r5658, %r21;
	@%p270 bra 	$L__BB1_17;
$L__BB1_18:
	setp.ge.u32 	%p271, %r2, %r21;
	ld.global.u32 	%r2671, [%rd18];
	mul.wide.u32 	%rd708, %r2671, 4;
	add.s64 	%rd709, %rd5, %rd708;
	ld.global.u32 	%rd25, [%rd709];
	@%p271 bra 	$L__BB1_26;
	shl.b64 	%rd710, %rd25, 2;
	add.s64 	%rd26, %rd4, %rd710;
	add.s32 	%r70, %r19, -1;
	mov.u32 	%r5659, %r2;
$L__BB1_20:
	setp.lt.s32 	%p272, %r19, 2;
	shl.b32 	%r2673, %r5659, 2;
	mov.u32 	%r2674, _ZZ21findCliqueGPUNewBatchPjS_S_S_S_S_PyS_S_S_S_S_E5Res_S;
	add.s32 	%r72, %r2674, %r2673;
	ld.shared.u32 	%r73, [%r72];
	mov.b32 	%r5662, 0;
	@%p272 bra 	$L__BB1_23;
	mov.b32 	%r5662, 0;
	mov.u32 	%r5660, %r19;
$L__BB1_22:
	shr.u32 	%r2676, %r5660, 1;
	add.s32 	%r2677, %r2676, %r5662;
	mul.wide.u32 	%rd711, %r2677, 4;
	add.s64 	%rd712, %rd26, %rd711;
	ld.global.u32 	%r2678, [%rd712];
	setp.lt.s32 	%p273, %r2678, %r73;
	selp.b32 	%r2679, %r2676, 0, %p273;
	add.s32 	%r5662, %r2679, %r5662;
	sub.s32 	%r5660, %r5660, %r2676;
	setp.gt.s32 	%p274, %r5660, 1;
	@%p274 bra 	$L__BB1_22;
$L__BB1_23:
	mul.wide.u32 	%rd713, %r5662, 4;
	add.s64 	%rd714, %rd26, %rd713;
	ld.global.u32 	%r2681, [%rd714];
	setp.lt.u32 	%p275, %r2681, %r73;
	selp.u32 	%r2682, 1, 0, %p275;
	add.s32 	%r2683, %r5662, %r2682;
	cvt.u64.u32 	%rd27, %r2683;
	add.s64 	%rd715, %rd27, %rd25;
	shl.b64 	%rd716, %rd715, 2;
	add.s64 	%rd717, %rd3, %rd716;
	ld.global.u32 	%r2684, [%rd717];
	mov.u32 	%r2686, _ZZ21findCliqueGPUNewBatchPjS_S_S_S_S_PyS_S_S_S_S_E9Res_SBits;
	add.s32 	%r79, %r2686, %r2673;
	ld.shared.u32 	%r2687, [%r79];
	and.b32  	%r80, %r2687, %r2684;
	setp.gt.u32 	%p276, %r2683, %r70;
	mov.b32 	%r5663, -1;
	@%p276 bra 	$L__BB1_25;
	shl.b64 	%rd718, %rd27, 2;
	add.s64 	%rd719, %rd26, %rd718;
	ld.global.u32 	%r2688, [%rd719];
	setp.eq.s32 	%p277, %r2688, %r73;
	setp.eq.s32 	%p278, %r80, 0;
	selp.b32 	%r2689, -1, %r73, %p278;
	selp.b32 	%r5663, %r2689, -1, %p277;
$L__BB1_25:
	st.shared.u32 	[%r72], %r5663;
	st.shared.u32 	[%r79], %r80;
	add.s32 	%r5659, %r5659, %r5;
	setp.lt.u32 	%p279, %r5659, %r21;
	@%p279 bra 	$L__BB1_20;
$L__BB1_26:
	setp.ne.s32 	%p280, %r2, 0;
	@%p280 bra 	$L__BB1_431;
	setp.eq.s32 	%p281, %r21, 0;
	ld.shared.u32 	%r84, [_ZZ21findCliqueGPUNewBatchPjS_S_S_S_S_PyS_S_S_S_S_E5level];
	shl.b32 	%r2690, %r84, 8;
	mov.u32 	%r2691, _ZZ21findCliqueGPUNewBatchPjS_S_S_S_S_PyS_S_S_S_S_E5Num_L;
	add.s32 	%r85, %r2691, %r2690;
	@%p281 bra 	$L__BB1_68;
	mov.u32 	%r2693, %ctaid.x;
	mul.wide.u32 	%rd720, %r2693, 1920000;
	mov.u64 	%rd721, S;
	add.s64 	%rd722, %rd721, %rd720;
	mul.wide.s32 	%rd723, %r84, 240000;
	add.s64 	%rd28, %rd722, %rd723;
	add.s64 	%rd29, %rd11, %rd723;
	and.b32  	%r86, %r16, 7;
	sub.s32 	%r2694, %r15, %r14;
	mad.lo.s32 	%r2695, %r20, 2096, %r2694;
	setp.gt.u32 	%p282, %r2695, -8;
	mov.b32 	%r5666, 0;
	@%p282 bra 	$L__BB1_47;
	sub.s32 	%r5666, %r21, %r86;
	mov.b32 	%r5664, 0;
$L__BB1_30:
	.pragma "nounroll";
	shl.b32 	%r2697, %r5664, 2;
	mov.u32 	%r2698, _ZZ21findCliqueGPUNewBatchPjS_S_S_S_S_PyS_S_S_S_S_E5Res_S;
	add.s32 	%r89, %r2698, %r2697;
	ld.shared.u32 	%r90, [%r89];
	setp.eq.s32 	%p283, %r90, -1;
	mov.u32 	%r2699, _ZZ21findCliqueGPUNewBatchPjS_S_S_S_S_PyS_S_S_S_S_E9Res_SBits;
	add.s32 	%r91, %r2699, %r2697;
	@%p283 bra 	$L__BB1_32;
	ld.shared.u32 	%r2700, [%r85];
	add.s32 	%r2701, %r2700, 1;
	st.shared.u32 	[%r85], %r2701;
	mul.wide.u32 	%rd724, %r2701, 4;
	add.s64 	%rd725, %rd28, %rd724;
	st.global.u32 	[%rd725], %r90;
	ld.shared.u32 	%r2702, [%r91];
	add.s64 	%rd726, %rd29, %rd724;
	st.global.u32 	[%rd726], %r2702;
$L__BB1_32:
	ld.shared.u32 	%r92, [%r89+4];
	setp.eq.s32 	%p284, %r92, -1;
	@%p284 bra 	$L__BB1_34;
	ld.shared.u32 	%r2703, [%r85];
	add.s32 	%r2704, %r2703, 1;
	st.shared.u32 	[%r85], %r2704;
	mul.wide.u32 	%rd727, %r2704, 4;
	add.s64 	%rd728, %rd28, %rd727;
	st.global.u32 	[%rd728], %r92;
	ld.shared.u32 	%r2705, [%r91+4];
	add.s64 	%rd729, %rd29, %rd727;
	st.global.u32 	[%rd729], %r2705;
$L__BB1_34:
	ld.shared.u32 	%r93, [%r89+8];
	setp.eq.s32 	%p285, %r93, -1;
	@%p285 bra 	$L__BB1_36;
	ld.shared.u32 	%r2706, [%r85];
	add.s32 	%r2707, %r2706, 1;
	st.shared.u32 	[%r85], %r2707;
	mul.wide.u32 	%rd730, %r2707, 4;
	add.s64 	%rd731, %rd28, %rd730;
	st.global.u32 	[%rd731], %r93;
	ld.shared.u32 	%r2708, [%r91+8];
	add.s64 	%rd732, %rd29, %rd730;
	st.global.u32 	[%rd732], %r2708;
$L__BB1_36:
	ld.shared.u32 	%r94, [%r89+12];
	setp.eq.s32 	%p286, %r94, -1;
	@%p286 bra 	$L__BB1_38;
	ld.shared.u32 	%r2709, [%r85];
	add.s32 	%r2710, %r2709, 1;
	st.shared.u32 	[%r85], %r2710;
	mul.wide.u32 	%rd733, %r2710, 4;
	add.s64 	%rd734, %rd28, %rd733;
	st.global.u32 	[%rd734], %r94;
	ld.shared.u32 	%r2711, [%r91+12];
	add.s64 	%rd735, %rd29, %rd733;
	st.global.u32 	[%rd735], %r2711;
$L__BB1_38:
	ld.shared.u32 	%r95, [%r89+16];
	setp.eq.s32 	%p287, %r95, -1;
	@%p287 bra 	$L__BB1_40;
	ld.shared.u32 	%r2712, [%r85];
	add.s32 	%r2713, %r2712, 1;
	st.shared.u32 	[%r85], %r2713;
	mul.wide.u32 	%rd736, %r2713, 4;
	add.s64 	%rd737, %rd28, %rd736;
	st.global.u32 	[%rd737], %r95;
	ld.shared.u32 	%r2714, [%r91+16];
	add.s64 	%rd738, %rd29, %rd736;
	st.global.u32 	[%rd738], %r2714;
$L__BB1_40:
	ld.shared.u32 	%r96, [%r89+20];
	setp.eq.s32 	%p288, %r96, -1;
	@%p288 bra 	$L__BB1_42;
	ld.shared.u32 	%r2715, [%r85];
	add.s32 	%r2716, %r2715, 1;
	st.shared.u32 	[%r85], %r2716;
	mul.wide.u32 	%rd739, %r2716, 4;
	add.s64 	%rd740, %rd28, %rd739;
	st.global.u32 	[%rd740], %r96;
	ld.shared.u32 	%r2717, [%r91+20];
	add.s64 	%rd741, %rd29, %rd739;
	st.global.u32 	[%rd741], %r2717;
$L__BB1_42:
	ld.shared.u32 	%r97, [%r89+24];
	setp.eq.s32 	%p289, %r97, -1;
	@%p289 bra 	$L__BB1_44;
	ld.shared.u32 	%r2718, [%r85];
	add.s32 	%r2719, %r2718, 1;
	st.shared.u32 	[%r85], %r2719;
	mul.wide.u32 	%rd742, %r2719, 4;
	add.s64 	%rd743, %rd28, %rd742;
	st.global.u32 	[%rd743], %r97;
	ld.shared.u32 	%r2720, [%r91+24];
	add.s64 	%rd744, %rd29, %rd742;
	st.global.u32 	[%rd744], %r2720;
$L__BB1_44:
	ld.shared.u32 	%r98, [%r89+28];
	setp.eq.s32 	%p290, %r98, -1;
	@%p290 bra 	$L__BB1_46;
	ld.shared.u32 	%r2721, [%r85];
	add.s32 	%r2722, %r2721, 1;
	st.shared.u32 	[%r85], %r2722;
	mul.wide.u32 	%rd745, %r2722, 4;
	add.s64 	%rd746, %rd28, %rd745;
	st.global.u32 	[%rd746], %r98;
	ld.shared.u32 	%r2723, [%r91+28];
	add.s64 	%rd747, %rd29, %rd745;
	st.global.u32 	[%rd747], %r2723;
$L__BB1_46:
	add.s32 	%r5664, %r5664, 8;
	setp.ne.s32 	%p291, %r5664, %r5666;
	@%p291 bra 	$L__BB1_30;
$L__BB1_47:
	setp.eq.s32 	%p292, %r86, 0;
	@%p292 bra 	$L__BB1_68;
	and.b32  	%r101, %r16, 3;
	setp.lt.u32 	%p293, %r86, 4;
	@%p293 bra 	$L__BB1_58;
	shl.b32 	%r2724, %r5666, 2;
	mov.u32 	%r2725, _ZZ21findCliqueGPUNewBatchPjS_S_S_S_S_PyS_S_S_S_S_E5Res_S;
	add.s32 	%r102, %r2725, %r2724;
	ld.shared.u32 	%r103, [%r102];
	setp.eq.s32 	%p294, %r103, -1;
	mov.u32 	%r2726, _ZZ21findCliqueGPUNewBatchPjS_S_S_S_S_PyS_S_S_S_S_E9Res_SBits;
	add.s32 	%r104, %r2726, %r2724;
	@%p294 bra 	$L__BB1_51;
	ld.shared.u32 	%r2727, [%r85];
	add.s32 	%r2728, %r2727, 1;
	st.shared.u32 	[%r85], %r2728;
	mul.wide.u32 	%rd748, %r2728, 4;
	add.s64 	%rd749, %rd28, %rd748;
	st.global.u32 	[%rd749], %r103;
	ld.shared.u32 	%r2729, [%r104];
	add.s64 	%rd750, %rd29, %rd748;
	st.global.u32 	[%rd750], %r2729;
$L__BB1_51:
	ld.shared.u32 	%r105, [%r102+4];
	setp.eq.s32 	%p295, %r105, -1;
	@%p295 bra 	$L__BB1_53;
	ld.shared.u32 	%r2730, [%r85];
	add.s32 	%r2731, %r2730, 1;
	st.shared.u32 	[%r85], %r2731;
	mul.wide.u32 	%rd751, %r2731, 4;
	add.s64 	%rd752, %rd28, %rd751;
	st.global.u32 	[%rd752], %r105;
	ld.shared.u32 	%r2732, [%r104+4];
	add.s64 	%rd753, %rd29, %rd751;
	st.global.u32 	[%rd753], %r2732;
$L__BB1_53:
	ld.shared.u32 	%r106, [%r102+8];
	setp.eq.s32 	%p296, %r106, -1;
	@%p296 bra 	$L__BB1_55;
	ld.shared.u32 	%r2733, [%r85];
	add.s32 	%r2734, %r2733, 1;
	st.shared.u32 	[%r85], %r2734;
	mul.wide.u32 	%rd754, %r2734, 4;
	add.s64 	%rd755, %rd28, %rd754;
	st.global.u32 	[%rd755], %r106;
	ld.shared.u32 	%r2735, [%r104+8];
	add.s64 	%rd756, %rd29, %rd754;
	st.global.u32 	[%rd756], %r2735;
$L__BB1_55:
	ld.shared.u32 	%r107, [%r102+12];
	setp.eq.s32 	%p297, %r107, -1;
	@%p297 bra 	$L__BB1_57;
	ld.shared.u32 	%r2736, [%r85];
	add.s32 	%r2737, %r2736, 1;
	st.shared.u32 	[%r85], %r2737;
	mul.wide.u32 	%rd757, %r2737, 4;
	add.s64 	%rd758, %rd28, %rd757;
	st.global.u32 	[%rd758], %r107;
	ld.shared.u32 	%r2738, [%r104+12];
	add.s64 	%rd759, %rd29, %rd757;
	st.global.u32 	[%rd759], %r2738;
$L__BB1_57:
	add.s32 	%r5666, %r5666, 4;
$L__BB1_58:
	setp.eq.s32 	%p298, %r101, 0;
	@%p298 bra 	$L__BB1_68;
	setp.eq.s32 	%p299, %r101, 1;
	@%p299 bra 	$L__BB1_65;
	shl.b32 	%r2739, %r5666, 2;
	mov.u32 	%r2740, _ZZ21findCliqueGPUNewBatchPjS_S_S_S_S_PyS_S_S_S_S_E5Res_S;
	add.s32 	%r110, %r2740, %r2739;
	ld.shared.u32 	%r111, [%r110];
	setp.eq.s32 	%p300, %r111, -1;
	mov.u32 	%r2741, _ZZ21findCliqueGPUNewBatchPjS_S_S_S_S_PyS_S_S_S_S_E9Res_SBits;
	add.s32 	%r112, %r2741, %r2739;
	@%p300 bra 	$L__BB1_62;
	ld.shared.u32 	%r2742, [%r85];
	add.s32 	%r2743, %r2742, 1;
	st.shared.u32 	[%r85], %r2743;
	mul.wide.u32 	%rd760, %r2743, 4;
	add.s64 	%rd761, %rd28, %rd760;
	st.global.u32 	[%rd761], %r111;
	ld.shared.u32 	%r2744, [%r112];
	add.s64 	%rd762, %rd29, %rd760;
	st.global.u32 	[%rd762], %r2744;
$L__BB1_62:
	ld.shared.u32 	%r113, [%r110+4];
	setp.eq.s32 	%p301, %r113, -1;
	@%p301 bra 	$L__BB1_64;
	ld.shared.u32 	%r2745, [%r85];
	add.s32 	%r2746, %r2745, 1;
	st.shared.u32 	[%r85], %r2746;
	mul.wide.u32 	%rd763, %r2746, 4;
	add.s64 	%rd764, %rd28, %rd763;
	st.global.u32 	[%rd764], %r113;
	ld.shared.u32 	%r2747, [%r112+4];
	add.s64 	%rd765, %rd29, %rd763;
	st.global.u32 	[%rd765], %r2747;
$L__BB1_64:
	add.s32 	%r5666, %r5666, 2;
$L__BB1_65:
	and.b32  	%r2748, %r16, 1;
	setp.eq.b32 	%p302, %r2748, 1;
	not.pred 	%p303, %p302;
	@%p303 bra 	$L__BB1_68;
	shl.b32 	%r2749, %r5666, 2;
	mov.u32 	%r2750, _ZZ21findCliqueGPUNewBatchPjS_S_S_S_S_PyS_S_S_S_S_E5Res_S;
	add.s32 	%r2751, %r2750, %r2749;
	ld.shared.u32 	%r116, [%r2751];
	setp.eq.s32 	%p304, %r116, -1;
	@%p304 bra 	$L__BB1_68;
	ld.shared.u32 	%r2752, [%r85];
	add.s32 	%r2753, %r2752, 1;
	st.shared.u32 	[%r85], %r2753;
	mul.wide.u32 	%rd766, %r2753, 4;
	add.s64 	%rd767, %rd28, %rd766;
	st.global.u32 	[%rd767], %r116;
	mov.u32 	%r2755, _ZZ21findCliqueGPUNewBatchPjS_S_S_S_S_PyS_S_S_S_S_E9Res_SBits;
	add.s32 	%r2756, %r2755, %r2749;
	ld.shared.u32 	%r2757, [%r2756];
	add.s64 	%rd768, %rd29, %rd766;
	st.global.u32 	[%rd768], %r2757;
$L__BB1_68:
	ld.shared.u32 	%r117, [%r85];
	setp.eq.s32 	%p305, %r117, 0;
	mov.b32 	%r5679, 0;
	@%p305 bra 	$L__BB1_80;
	and.b32  	%r118, %r117, 7;
	setp.lt.u32 	%p306, %r117, 8;
	mov.b32 	%r5674, 0;
	mov.u32 	%r5679, %r5674;
	@%p306 bra 	$L__BB1_72;
	and.b32  	%r5674, %r117, -8;
	mov.b32 	%r5668, 0;
	mov.u32 	%r5679, %r5668;
$L__BB1_71:
	.pragma "nounroll";
	mul.wide.s32 	%rd769, %r84, 240000;
	add.s64 	%rd770, %rd11, %rd769;
	mul.wide.u32 	%rd771, %r5668, 4;
	add.s64 	%rd772, %rd770, %rd771;
	ld.global.u32 	%r2762, [%rd772+4];
	shr.u32 	%r2763, %r2762, 1;
	and.b32  	%r2764, %r2763, 1431655765;
	sub.s32 	%r2765, %r2762, %r2764;
	and.b32  	%r2766, %r2765, 858993459;
	shr.u32 	%r2767, %r2765, 2;
	and.b32  	%r2768, %r2767, 858993459;
	add.s32 	%r2769, %r2768, %r2766;
	shr.u32 	%r2770, %r2769, 4;
	add.s32 	%r2771, %r2770, %r2769;
	and.b32  	%r2772, %r2771, 252645135;
	shr.u32 	%r2773, %r2772, 8;
	add.s32 	%r2774, %r2773, %r2772;
	shr.u32 	%r2775, %r2774, 16;
	add.s32 	%r2776, %r2775, %r2774;
	and.b32  	%r2777, %r2776, 63;
	add.s32 	%r2778, %r2777, %r5679;
	ld.global.u32 	%r2779, [%rd772+8];
	shr.u32 	%r2780, %r2779, 1;
	and.b32  	%r2781, %r2780, 1431655765;
	sub.s32 	%r2782, %r2779, %r2781;
	and.b32  	%r2783, %r2782, 858993459;
	shr.u32 	%r2784, %r2782, 2;
	and.b32  	%r2785, %r2784, 858993459;
	add.s32 	%r2786, %r2785, %r2783;
	shr.u32 	%r2787, %r2786, 4;
	add.s32 	%r2788, %r2787, %r2786;
	and.b32  	%r2789, %r2788, 252645135;
	shr.u32 	%r2790, %r2789, 8;
	add.s32 	%r2791, %r2790, %r2789;
	shr.u32 	%r2792, %r2791, 16;
	add.s32 	%r2793, %r2792, %r2791;
	and.b32  	%r2794, %r2793, 63;
	add.s32 	%r2795, %r2794, %r2778;
	ld.global.u32 	%r2796, [%rd772+12];
	shr.u32 	%r2797, %r2796, 1;
	and.b32  	%r2798, %r2797, 1431655765;
	sub.s32 	%r2799, %r2796, %r2798;
	and.b32  	%r2800, %r2799, 858993459;
	shr.u32 	%r2801, %r2799, 2;
	and.b32  	%r2802, %r2801, 858993459;
	add.s32 	%r2803, %r2802, %r2800;
	shr.u32 	%r2804, %r2803, 4;
	add.s32 	%r2805, %r2804, %r2803;
	and.b32  	%r2806, %r2805, 252645135;
	shr.u32 	%r2807, %r2806, 8;
	add.s32 	%r2808, %r2807, %r2806;
	shr.u32 	%r2809, %r2808, 16;
	add.s32 	%r2810, %r2809, %r2808;
	and.b32  	%r2811, %r2810, 63;
	add.s32 	%r2812, %r2811, %r2795;
	ld.global.u32 	%r2813, [%rd772+16];
	shr.u32 	%r2814, %r2813, 1;
	and.b32  	%r2815, %r2814, 1431655765;
	sub.s32 	%r2816, %r2813, %r2815;
	and.b32  	%r2817, %r2816, 858993459;
	shr.u32 	%r2818, %r2816, 2;
	and.b32  	%r2819, %r2818, 858993459;
	add.s32 	%r2820, %r2819, %r2817;
	shr.u32 	%r2821, %r2820, 4;
	add.s32 	%r2822, %r2821, %r2820;
	and.b32  	%r2823, %r2822, 252645135;
	shr.u32 	%r2824, %r2823, 8;
	add.s32 	%r2825, %r2824, %r2823;
	shr.u32 	%r2826, %r2825, 16;
	add.s32 	%r2827, %r2826, %r2825;
	and.b32  	%r2828, %r2827, 63;
	add.s32 	%r2829, %r2828, %r2812;
	ld.global.u32 	%r2830, [%rd772+20];
	shr.u32 	%r2831, %r2830, 1;
	and.b32  	%r2832, %r2831, 1431655765;
	sub.s32 	%r2833, %r2830, %r2832;
	and.b32  	%r2834, %r2833, 858993459;
	shr.u32 	%r2835, %r2833, 2;
	and.b32  	%r2836, %r2835, 858993459;
	add.s32 	%r2837, %r2836, %r2834;
	shr.u32 	%r2838, %r2837, 4;
	add.s32 	%r2839, %r2838, %r2837;
	and.b32  	%r2840, %r2839, 252645135;
	shr.u32 	%r2841, %r2840, 8;
	add.s32 	%r2842, %r2841, %r2840;
	shr.u32 	%r2843, %r2842, 16;
	add.s32 	%r2844, %r2843, %r2842;
	and.b32  	%r2845, %r2844, 63;
	add.s32 	%r2846, %r2845, %r2829;
	ld.global.u32 	%r2847, [%rd772+24];
	shr.u32 	%r2848, %r2847, 1;
	and.b32  	%r2849, %r2848, 1431655765;
	sub.s32 	%r2850, %r2847, %r2849;
	and.b32  	%r2851, %r2850, 858993459;
	shr.u32 	%r2852, %r2850, 2;
	and.b32  	%r2853, %r2852, 858993459;
	add.s32 	%r2854, %r2853, %r2851;
	shr.u32 	%r2855, %r2854, 4;
	add.s32 	%r2856, %r2855, %r2854;
	and.b32  	%r2857, %r2856, 252645135;
	shr.u32 	%r2858, %r2857, 8;
	add.s32 	%r2859, %r2858, %r2857;
	shr.u32 	%r2860, %r2859, 16;
	add.s32 	%r2861, %r2860, %r2859;
	and.b32  	%r2862, %r2861, 63;
	add.s32 	%r2863, %r2862, %r2846;
	ld.global.u32 	%r2864, [%rd772+28];
	shr.u32 	%r2865, %r2864, 1;
	and.b32  	%r2866, %r2865, 1431655765;
	sub.s32 	%r2867, %r2864, %r2866;
	and.b32  	%r2868, %r2867, 858993459;
	shr.u32 	%r2869, %r2867, 2;
	and.b32  	%r2870, %r2869, 858993459;
	add.s32 	%r2871, %r2870, %r2868;
	shr.u32 	%r2872, %r2871, 4;
	add.s32 	%r2873, %r2872, %r2871;
	and.b32  	%r2874, %r2873, 252645135;
	shr.u32 	%r2875, %r2874, 8;
	add.s32 	%r2876, %r2875, %r2874;
	shr.u32 	%r2877, %r2876, 16;
	add.s32 	%r2878, %r2877, %r2876;
	and.b32  	%r2879, %r2878, 63;
	add.s32 	%r2880, %r2879, %r2863;
	ld.global.u32 	%r2881, [%rd772+32];
	shr.u32 	%r2882, %r2881, 1;
	and.b32  	%r2883, %r2882, 1431655765;
	sub.s32 	%r2884, %r2881, %r2883;
	and.b32  	%r2885, %r2884, 858993459;
	shr.u32 	%r2886, %r2884, 2;
	and.b32  	%r2887, %r2886, 858993459;
	add.s32 	%r2888, %r2887, %r2885;
	shr.u32 	%r2889, %r2888, 4;
	add.s32 	%r2890, %r2889, %r2888;
	and.b32  	%r2891, %r2890, 252645135;
	shr.u32 	%r2892, %r2891, 8;
	add.s32 	%r2893, %r2892, %r2891;
	shr.u32 	%r2894, %r2893, 16;
	add.s32 	%r2895, %r2894, %r2893;
	and.b32  	%r2896, %r2895, 63;
	add.s32 	%r5679, %r2896, %r2880;
	add.s32 	%r5668, %r5668, 8;
	setp.ne.s32 	%p307, %r5668, %r5674;
	@%p307 bra 	$L__BB1_71;
$L__BB1_72:
	setp.eq.s32 	%p308, %r118, 0;
	@%p308 bra 	$L__BB1_80;
	and.b32  	%r127, %r117, 3;
	setp.lt.u32 	%p309, %r118, 4;
	@%p309 bra 	$L__BB1_75;
	mul.wide.s32 	%rd773, %r84, 240000;
	add.s64 	%rd774, %rd11, %rd773;
	mul.wide.u32 	%rd775, %r5674, 4;
	add.s64 	%rd776, %rd774, %rd775;
	ld.global.u32 	%r2898, [%rd776+4];
	shr.u32 	%r2899, %r2898, 1;
	and.b32  	%r2900, %r2899, 1431655765;
	sub.s32 	%r2901, %r2898, %r2900;
	and.b32  	%r2902, %r2901, 858993459;
	shr.u32 	%r2903, %r2901, 2;
	and.b32  	%r2904, %r2903, 858993459;
	add.s32 	%r2905, %r2904, %r2902;
	shr.u32 	%r2906, %r2905, 4;
	add.s32 	%r2907, %r2906, %r2905;
	and.b32  	%r2908, %r2907, 252645135;
	shr.u32 	%r2909, %r2908, 8;
	add.s32 	%r2910, %r2909, %r2908;
	shr.u32 	%r2911, %r2910, 16;
	add.s32 	%r2912, %r2911, %r2910;
	and.b32  	%r2913, %r2912, 63;
	add.s32 	%r2914, %r2913, %r5679;
	ld.global.u32 	%r2915, [%rd776+8];
	shr.u32 	%r2916, %r2915, 1;
	and.b32  	%r2917, %r2916, 1431655765;
	sub.s32 	%r2918, %r2915, %r2917;
	and.b32  	%r2919, %r2918, 858993459;
	shr.u32 	%r2920, %r2918, 2;
	and.b32  	%r2921, %r2920, 858993459;
	add.s32 	%r2922, %r2921, %r2919;
	shr.u32 	%r2923, %r2922, 4;
	add.s32 	%r2924, %r2923, %r2922;
	and.b32  	%r2925, %r2924, 252645135;
	shr.u32 	%r2926, %r2925, 8;
	add.s32 	%r2927, %r2926, %r2925;
	shr.u32 	%r2928, %r2927, 16;
	add.s32 	%r2929, %r2928, %r2927;
	and.b32  	%r2930, %r2929, 63;
	add.s32 	%r2931, %r2930, %r2914;
	ld.global.u32 	%r2932, [%rd776+12];
	shr.u32 	%r2933, %r2932, 1;
	and.b32  	%r2934, %r2933, 1431655765;
	sub.s32 	%r2935, %r2932, %r2934;
	and.b32  	%r2936, %r2935, 858993459;
	shr.u32 	%r2937, %r2935, 2;
	and.b32  	%r2938, %r2937, 858993459;
	add.s32 	%r2939, %r2938, %r2936;
	shr.u32 	%r2940, %r2939, 4;
	add.s32 	%r2941, %r2940, %r2939;
	and.b32  	%r2942, %r2941, 252645135;
	shr.u32 	%r2943, %r2942, 8;
	add.s32 	%r2944, %r2943, %r2942;
	shr.u32 	%r2945, %r2944, 16;
	add.s32 	%r2946, %r2945, %r2944;
	and.b32  	%r2947, %r2946, 63;
	add.s32 	%r2948, %r2947, %r2931;
	ld.global.u32 	%r2949, [%rd776+16];
	shr.u32 	%r2950, %r2949, 1;
	and.b32  	%r2951, %r2950, 1431655765;
	sub.s32 	%r2952, %r2949, %r2951;
	and.b32  	%r2953, %r2952, 858993459;
	shr.u32 	%r2954, %r2952, 2;
	and.b32  	%r2955, %r2954, 858993459;
	add.s32 	%r2956, %r2955, %r2953;
	shr.u32 	%r2957, %r2956, 4;
	add.s32 	%r2958, %r2957, %r2956;
	and.b32  	%r2959, %r2958, 252645135;
	shr.u32 	%r2960, %r2959, 8;
	add.s32 	%r2961, %r2960, %r2959;
	shr.u32 	%r2962, %r2961, 16;
	add.s32 	%r2963, %r2962, %r2961;
	and.b32  	%r2964, %r2963, 63;
	add.s32 	%r5679, %r2964, %r2948;
	add.s32 	%r5674, %r5674, 4;
$L__BB1_75:
	setp.eq.s32 	%p310, %r127, 0;
	@%p310 bra 	$L__BB1_80;
	setp.eq.s32 	%p311, %r127, 1;
	@%p311 bra 	$L__BB1_78;
	mul.wide.s32 	%rd777, %r84, 240000;
	add.s64 	%rd778, %rd11, %rd777;
	mul.wide.u32 	%rd779, %r5674, 4;
	add.s64 	%rd780, %rd778, %rd779;
	ld.global.u32 	%r2966, [%rd780+4];
	shr.u32 	%r2967, %r2966, 1;
	and.b32  	%r2968, %r2967, 1431655765;
	sub.s32 	%r2969, %r2966, %r2968;
	and.b32  	%r2970, %r2969, 858993459;
	shr.u32 	%r2971, %r2969, 2;
	and.b32  	%r2972, %r2971, 858993459;
	add.s32 	%r2973, %r2972, %r2970;
	shr.u32 	%r2974, %r2973, 4;
	add.s32 	%r2975, %r2974, %r2973;
	and.b32  	%r2976, %r2975, 252645135;
	shr.u32 	%r2977, %r2976, 8;
	add.s32 	%r2978, %r2977, %r2976;
	shr.u32 	%r2979, %r2978, 16;
	add.s32 	%r2980, %r2979, %r2978;
	and.b32  	%r2981, %r2980, 63;
	add.s32 	%r2982, %r2981, %r5679;
	ld.global.u32 	%r2983, [%rd780+8];
	shr.u32 	%r2984, %r2983, 1;
	and.b32  	%r2985, %r2984, 1431655765;
	sub.s32 	%r2986, %r2983, %r2985;
	and.b32  	%r2987, %r2986, 858993459;
	shr.u32 	%r2988, %r2986, 2;
	and.b32  	%r2989, %r2988, 858993459;
	add.s32 	%r2990, %r2989, %r2987;
	shr.u32 	%r2991, %r2990, 4;
	add.s32 	%r2992, %r2991, %r2990;
	and.b32  	%r2993, %r2992, 252645135;
	shr.u32 	%r2994, %r2993, 8;
	add.s32 	%r2995, %r2994, %r2993;
	shr.u32 	%r2996, %r2995, 16;
	add.s32 	%r2997, %r2996, %r2995;
	and.b32  	%r2998, %r2997, 63;
	add.s32 	%r5679, %r2998, %r2982;
	add.s32 	%r5674, %r5674, 2;
$L__BB1_78:
	and.b32  	%r2999, %r117, 1;
	setp.eq.b32 	%p312, %r2999, 1;
	not.pred 	%p313, %p312;
	@%p313 bra 	$L__BB1_80;
	mul.wide.s32 	%rd781, %r84, 240000;
	add.s64 	%rd782, %rd11, %rd781;
	mul.wide.u32 	%rd783, %r5674, 4;
	add.s64 	%rd784, %rd782, %rd783;
	ld.global.u32 	%r3000, [%rd784+4];
	shr.u32 	%r3001, %r3000, 1;
	and.b32  	%r3002, %r3001, 1431655765;
	sub.s32 	%r3003, %r3000, %r3002;
	and.b32  	%r3004, %r3003, 858993459;
	shr.u32 	%r3005, %r3003, 2;
	and.b32  	%r3006, %r3005, 858993459;
	add.s32 	%r3007, %r3006, %r3004;
	shr.u32 	%r3008, %r3007, 4;
	add.s32 	%r3009, %r3008, %r3007;
	and.b32  	%r3010, %r3009, 252645135;
	shr.u32 	%r3011, %r3010, 8;
	add.s32 	%r3012, %r3011, %r3010;
	shr.u32 	%r3013, %r3012, 16;
	add.s32 	%r3014, %r3013, %r3012;
	and.b32  	%r3015, %r3014, 63;
	add.s32 	%r5679, %r3015, %r5679;
$L__BB1_80:
	mov.u32 	%r3017, _ZZ21findCliqueGPUNewBatchPjS_S_S_S_S_PyS_S_S_S_S_E10Num_L_Bits;
	add.s32 	%r3018, %r3017, %r2690;
	st.shared.u32 	[%r3018], %r5679;
	bra.uni 	$L__BB1_431;
$L__BB1_81:
	setp.lt.s32 	%p244, %r19, 2;
	ld.global.u32 	%r2607, [%rd18];
	mul.wide.u32 	%rd662, %r2607, 4;
	add.s64 	%rd663, %rd5, %rd662;
	ld.global.u32 	%r2608, [%rd663];
	cvt.u64.u32 	%rd21, %r2608;
	mul.wide.u32 	%rd664, %r2608, 4;
	add.s64 	%rd22, %rd4, %rd664;
	mov.u32 	%r5651, %r2;
	@%p244 bra 	$L__BB1_82;
	bra.uni 	$L__BB1_86;
$L__BB1_82:
	ld.global.u32 	%r33, [%rd22];
	mov.u32 	%r5655, %r2;
$L__BB1_83:
	setp.eq.s32 	%p245, %r22, 0;
	shl.b32 	%r2610, %r5655, 2;
	mov.u32 	%r2611, _ZZ21findCliqueGPUNewBatchPjS_S_S_S_S_PyS_S_S_S_S_E5Res_S;
	add.s32 	%r48, %r2611, %r2610;
	ld.shared.u32 	%r49, [%r48];
	setp.lt.u32 	%p246, %r33, %r49;
	selp.u64 	%rd24, 1, 0, %p246;
	add.s64 	%rd665, %rd24, %rd21;
	shl.b64 	%rd666, %rd665, 2;
	add.s64 	%rd667, %rd3, %rd666;
	ld.global.u32 	%r2612, [%rd667];
	mov.u32 	%r2613, _ZZ21findCliqueGPUNewBatchPjS_S_S_S_S_PyS_S_S_S_S_E9Res_SBits;
	add.s32 	%r50, %r2613, %r2610;
	ld.shared.u32 	%r2614, [%r50];
	and.b32  	%r51, %r2614, %r2612;
	and.pred  	%p247, %p245, %p246;
	mov.b32 	%r5656, -1;
	@%p247 bra 	$L__BB1_85;
	shl.b64 	%rd668, %rd24, 2;
	add.s64 	%rd669, %rd22, %rd668;
	ld.global.u32 	%r2615, [%rd669];
	setp.eq.s32 	%p248, %r2615, %r49;
	setp.eq.s32 	%p249, %r51, 0;
	selp.b32 	%r2616, -1, %r49, %p249;
	selp.b32 	%r5656, %r2616, -1, %p248;
$L__BB1_85:
	st.shared.u32 	[%r48], %r5656;
	st.shared.u32 	[%r50], %r51;
	add.s32 	%r5655, %r5655, %r5;
	setp.lt.u32 	%p250, %r5655, 2096;
	@%p250 bra 	$L__BB1_83;
	bra.uni 	$L__BB1_91;
$L__BB1_86:
	shl.b32 	%r2618, %r5651, 2;
	mov.u32 	%r2619, _ZZ21findCliqueGPUNewBatchPjS_S_S_S_S_PyS_S_S_S_S_E5Res_S;
	add.s32 	%r35, %r2619, %r2618;
	ld.shared.u32 	%r36, [%r35];
	mov.b32 	%r5653, 0;
	mov.u32 	%r5652, %r19;
$L__BB1_87:
	shr.u32 	%r2620, %r5652, 1;
	add.s32 	%r2621, %r2620, %r5653;
	mul.wide.u32 	%rd670, %r2621, 4;
	add.s64 	%rd671, %rd22, %rd670;
	ld.global.u32 	%r2622, [%rd671];
	setp.lt.s32 	%p251, %r2622, %r36;
	selp.b32 	%r2623, %r2620, 0, %p251;
	add.s32 	%r5653, %r2623, %r5653;
	sub.s32 	%r5652, %r5652, %r2620;
	setp.gt.s32 	%p252, %r5652, 1;
	@%p252 bra 	$L__BB1_87;
	mul.wide.u32 	%rd672, %r5653, 4;
	add.s64 	%rd23, %rd22, %rd672;
	ld.global.u32 	%r2625, [%rd23];
	setp.lt.u32 	%p253, %r2625, %r36;
	selp.u32 	%r41, 1, 0, %p253;
	add.s32 	%r2626, %r5653, %r41;
	cvt.u64.u32 	%rd673, %r2626;
	add.s64 	%rd674, %rd673, %rd21;
	shl.b64 	%rd675, %rd674, 2;
	add.s64 	%rd676, %rd3, %rd675;
	ld.global.u32 	%r2627, [%rd676];
	shl.b32 	%r2628, %r5651, 2;
	mov.u32 	%r2629, _ZZ21findCliqueGPUNewBatchPjS_S_S_S_S_PyS_S_S_S_S_E9Res_SBits;
	add.s32 	%r42, %r2629, %r2628;
	ld.shared.u32 	%r2630, [%r42];
	and.b32  	%r43, %r2630, %r2627;
	setp.gt.u32 	%p254, %r2626, %r22;
	mov.b32 	%r5654, -1;
	@%p254 bra 	$L__BB1_90;
	mul.wide.u32 	%rd677, %r41, 4;
	add.s64 	%rd678, %rd23, %rd677;
	ld.global.u32 	%r2631, [%rd678];
	setp.eq.s32 	%p255, %r2631, %r36;
	setp.eq.s32 	%p256, %r43, 0;
	selp.b32 	%r2632, -1, %r36, %p256;
	selp.b32 	%r5654, %r2632, -1, %p255;
$L__BB1_90:
	st.shared.u32 	[%r35], %r5654;
	st.shared.u32 	[%r42], %r43;
	add.s32 	%r5651, %r5651, %r5;
	setp.lt.u32 	%p257, %r5651, 2096;
	@%p257 bra 	$L__BB1_86;
$L__BB1_91:
	setp.ne.s32 	%p258, %r2, 0;
	@%p258 bra 	$L__BB1_110;
	mov.b32 	%r5657, 0;
$L__BB1_93:
	shl.b32 	%r2634, %r5657, 2;
	mov.u32 	%r2635, _ZZ21findCliqueGPUNewBatchPjS_S_S_S_S_PyS_S_S_S_S_E5Res_S;
	add.s32 	%r56, %r2635, %r2634;
	ld.shared.u32 	%r57, [%r56];
	setp.eq.s32 	%p259, %r57, -1;
	mov.u32 	%r2636, _ZZ21findCliqueGPUNewBatchPjS_S_S_S_S_PyS_S_S_S_S_E9Res_SBits;
	add.s32 	%r58, %r2636, %r2634;
	@%p259 bra 	$L__BB1_95;
	ld.shared.u32 	%r2637, [%r23];
	add.s32 	%r2638, %r2637, 1;
	st.shared.u32 	[%r23], %r2638;
	mul.wide.u32 	%rd679, %r2638, 4;
	add.s64 	%rd680, %rd19, %rd679;
	st.global.u32 	[%rd680], %r57;
	ld.shared.u32 	%r2639, [%r58];
	add.s64 	%rd681, %rd20, %rd679;
	st.global.u32 	[%rd681], %r2639;
$L__BB1_95:
	ld.shared.u32 	%r59, [%r56+4];
	setp.eq.s32 	%p260, %r59, -1;
	@%p260 bra 	$L__BB1_97;
	ld.shared.u32 	%r2640, [%r23];
	add.s32 	%r2641, %r2640, 1;
	st.shared.u32 	[%r23], %r2641;
	mul.wide.u32 	%rd682, %r2641, 4;
	add.s64 	%rd683, %rd19, %rd682;
	st.global.u32 	[%rd683], %r59;
	ld.shared.u32 	%r2642, [%r58+4];
	add.s64 	%rd684, %rd20, %rd682;
	st.global.u32 	[%rd684], %r2642;
$L__BB1_97:
	ld.shared.u32 	%r60, [%r56+8];
	setp.eq.s32 	%p261, %r60, -1;
	@%p261 bra 	$L__BB1_99;
	ld.shared.u32 	%r2643, [%r23];
	add.s32 	%r2644, %r2643, 1;
	st.shared.u32 	[%r23], %r2644;
	mul.wide.u32 	%rd685, %r2644, 4;
	add.s64 	%rd686, %rd19, %rd685;
	st.global.u32 	[%rd686], %r60;
	ld.shared.u32 	%r2645, [%r58+8];
	add.s64 	%rd687, %rd20, %rd685;
	st.global.u32 	[%rd687], %r2645;
$L__BB1_99:
	ld.shared.u32 	%r61, [%r56+12];
	setp.eq.s32 	%p262, %r61, -1;
	@%p262 bra 	$L__BB1_101;
	ld.shared.u32 	%r2646, [%r23];
	add.s32 	%r2647, %r2646, 1;
	st.shared.u32 	[%r23], %r2647;
	mul.wide.u32 	%rd688, %r2647, 4;
	add.s64 	%rd689, %rd19, %rd688;
	st.global.u32 	[%rd689], %r61;
	ld.shared.u32 	%r2648, [%r58+12];
	add.s64 	%rd690, %rd20, %rd688;
	st.global.u32 	[%rd690], %r2648;
$L__BB1_101:
	ld.shared.u32 	%r62, [%r56+16];
	setp.eq.s32 	%p263, %r62, -1;
	@%p263 bra 	$L__BB1_103;
	ld.shared.u32 	%r2649, [%r23];
	add.s32 	%r2650, %r2649, 1;
	st.shared.u32 	[%r23], %r2650;
	mul.wide.u32 	%rd691, %r2650, 4;
	add.s64 	%rd692, %rd19, %rd691;
	st.global.u32 	[%rd692], %r62;
	ld.shared.u32 	%r2651, [%r58+16];
	add.s64 	%rd693, %rd20, %rd691;
	st.global.u32 	[%rd693], %r2651;
$L__BB1_103:
	ld.shared.u32 	%r63, [%r56+20];
	setp.eq.s32 	%p264, %r63, -1;
	@%p264 bra 	$L__BB1_105;
	ld.shared.u32 	%r2652, [%r23];
	add.s32 	%r2653, %r2652, 1;
	st.shared.u32 	[%r23], %r2653;
	mul.wide.u32 	%rd694, %r2653, 4;
	add.s64 	%rd695, %rd19, %rd694;
	st.global.u32 	[%rd695], %r63;
	ld.shared.u32 	%r2654, [%r58+20];
	add.s64 	%rd696, %rd20, %rd694;
	st.global.u32 	[%rd696], %r2654;
$L__BB1_105:
	ld.shared.u32 	%r64, [%r56+24];
	setp.eq.s32 	%p265, %r64, -1;
	@%p265 bra 	$L__BB1_107;
	ld.shared.u32 	%r2655, [%r23];
	add.s32 	%r2656, %r2655, 1;
	st.shared.u32 	[%r23], %r2656;
	mul.wide.u32 	%rd697, %r2656, 4;
	add.s64 	%rd698, %rd19, %rd697;
	st.global.u32 	[%rd698], %r64;
	ld.shared.u32 	%r2657, [%r58+24];
	add.s64 	%rd699, %rd20, %rd697;
	st.global.u32 	[%rd699], %r2657;
$L__BB1_107:
	ld.shared.u32 	%r65, [%r56+28];
	setp.eq.s32 	%p266, %r65, -1;
	@%p266 bra 	$L__BB1_109;
	ld.shared.u32 	%r2658, [%r23];
	add.s32 	%r2659, %r2658, 1;
	st.shared.u32 	[%r23], %r2659;
	mul.wide.u32 	%rd700, %r2659, 4;
	add.s64 	%rd701, %rd19, %rd700;
	st.global.u32 	[%rd701], %r65;
	ld.shared.u32 	%r2660, [%r58+28];
	add.s64 	%rd702, %rd20, %rd700;
	st.global.u32 	[%rd702], %r2660;
$L__BB1_109:
	add.s32 	%r5657, %r5657, 8;
	setp.ne.s32 	%p267, %r5657, 2096;
	@%p267 bra 	$L__BB1_93;
$L__BB1_110:
	add.s32 	%r5648, %r5648, 1;
	setp.eq.s32 	%p268, %r5648, %r24;
	@%p268 bra 	$L__BB1_15;
	bra.uni 	$L__BB1_10;
$L__BB1_111:
	setp.ne.s32 	%p162, %r2, 0;
	mul.hi.u32 	%r2121, %r19, -98358029;
	shr.u32 	%r140, %r2121, 11;
	mad.lo.s32 	%r141, %r140, -2096, %r19;
	@%p162 bra 	$L__BB1_113;
	ld.shared.u32 	%r2122, [_ZZ21findCliqueGPUNewBatchPjS_S_S_S_S_PyS_S_S_S_S_E5level];
	shl.b32 	%r2123, %r2122, 8;
	mov.u32 	%r2124, _ZZ21findCliqueGPUNewBatchPjS_S_S_S_S_PyS_S_S_S_S_E5Num_L;
	add.s32 	%r2125, %r2124, %r2123;
	mov.b32 	%r2126, 0;
	st.shared.u32 	[%r2125], %r2126;
$L__BB1_113:
	setp.lt.u32 	%p163, %r19, 2096;
	@%p163 bra 	$L__BB1_120;
	add.s32 	%r142, %r16, -1;
	ld.shared.u32 	%r2128, [_ZZ21findCliqueGPUNewBatchPjS_S_S_S_S_PyS_S_S_S_S_E5level];
	mul.wide.s32 	%rd491, %r2128, 240000;
	add.s64 	%rd30, %rd16, %rd491;
	shl.b32 	%r2129, %r2128, 8;
	mov.u32 	%r2130, _ZZ21findCliqueGPUNewBatchPjS_S_S_S_S_PyS_S_S_S_S_E5Num_L;
	add.s32 	%r143, %r2130, %r2129;
	add.s64 	%rd31, %rd11, %rd491;
	max.u32 	%r144, %r140, 1;
	mov.b32 	%r5680, 0;
$L__BB1_115:
	setp.eq.s32 	%p164, %r11, 0;
	ld.global.u32 	%r2131, [%rd18];
	mul.wide.u32 	%rd492, %r2131, 4;
	add.s64 	%rd493, %rd5, %rd492;
	ld.global.u32 	%r2132, [%rd493];
	mad.lo.s32 	%r147, %r5680, 2096, %r2132;
	mov.u32 	%r5681, %r2;
	@%p164 bra 	$L__BB1_119;
	setp.eq.s32 	%p165, %r11, 1;
	add.s32 	%r148, %r2, %r147;
	mul.wide.u32 	%rd494, %r148, 4;
	add.s64 	%rd495, %rd4, %rd494;
	ld.global.u32 	%r2133, [%rd495];
	st.shared.u32 	[%r12], %r2133;
	add.s64 	%rd496, %rd3, %rd494;
	ld.global.u32 	%r2134, [%rd496];
	st.shared.u32 	[%r13], %r2134;
	mov.u32 	%r5681, %r6;
	@%p165 bra 	$L__BB1_119;
	setp.eq.s32 	%p166, %r11, 2;
	add.s32 	%r2135, %r148, 32;
	mul.wide.u32 	%rd497, %r2135, 4;
	add.s64 	%rd498, %rd4, %rd497;
	ld.global.u32 	%r2136, [%rd498];
	st.shared.u32 	[%r12+128], %r2136;
	add.s64 	%rd499, %rd3, %rd497;
	ld.global.u32 	%r2137, [%rd499];
	st.shared.u32 	[%r13+128], %r2137;
	mov.u32 	%r5681, %r10;
	@%p166 bra 	$L__BB1_119;
	add.s32 	%r5681, %r2, 96;
	add.s32 	%r2138, %r148, 64;
	mul.wide.u32 	%rd500, %r2138, 4;
	add.s64 	%rd501, %rd4, %rd500;
	ld.global.u32 	%r2139, [%rd501];
	st.shared.u32 	[%r12+256], %r2139;
	add.s64 	%rd502, %rd3, %rd500;
	ld.global.u32 	%r2140, [%rd502];
	st.shared.u32 	[%r13+256], %r2140;
$L__BB1_119:
	add.s32 	%r2141, %r5681, %r147;
	mul.wide.u32 	%rd503, %r2141, 4;
	add.s64 	%rd504, %rd4, %rd503;
	ld.global.u32 	%r2142, [%rd504];
	shl.b32 	%r2143, %r5681, 2;
	mov.u32 	%r2144, _ZZ21findCliqueGPUNewBatchPjS_S_S_S_S_PyS_S_S_S_S_E5Res_S;
	add.s32 	%r2145, %r2144, %r2143;
	st.shared.u32 	[%r2145], %r2142;
	add.s64 	%rd505, %rd3, %rd503;
	ld.global.u32 	%r2146, [%rd505];
	mov.u32 	%r2147, _ZZ21findCliqueGPUNewBatchPjS_S_S_S_S_PyS_S_S_S_S_E9Res_SBits;
	add.s32 	%r2148, %r2147, %r2143;
	st.shared.u32 	[%r2148], %r2146;
	add.s32 	%r2149, %r2141, 32;
	mul.wide.u32 	%rd506, %r2149, 4;
	add.s64 	%rd507, %rd4, %rd506;
	ld.global.u32 	%r2150, [%rd507];
	st.shared.u32 	[%r2145+128], %r2150;
	add.s64 	%rd508, %rd3, %rd506;
	ld.global.u32 	%r2151, [%rd508];
	st.shared.u32 	[%r2148+128], %r2151;
	add.s32 	%r2152, %r2141, 64;
	mul.wide.u32 	%rd509, %r2152, 4;
	add.s64 	%rd510, %rd4, %rd509;
	ld.global.u32 	%r2153, [%rd510];
	st.shared.u32 	[%r2145+256], %r2153;
	add.s64 	%rd511, %rd3, %rd509;
	ld.global.u32 	%r2154, [%rd511];
	st.shared.u32 	[%r2148+256], %r2154;
	add.s32 	%r2155, %r2141, 96;
	mul.wide.u32 	%rd512, %r2155, 4;
	add.s64 	%rd513, %rd4, %rd512;
	ld.global.u32 	%r2156, [%rd513];
	st.shared.u32 	[%r2145+384], %r2156;
	add.s64 	%rd514, %rd3, %rd512;
	ld.global.u32 	%r2157, [%rd514];
	st.shared.u32 	[%r2148+384], %r2157;
	add.s32 	%r152, %r5681, 128;
	setp.lt.u32 	%p167, %r5681, 1968;
	mov.u32 	%r5681, %r152;
	@%p167 bra 	$L__BB1_119;
	bra.uni 	$L__BB1_186;
$L__BB1_120:
	setp.ge.u32 	%p193, %r2, %r141;
	@%p193 bra 	$L__BB1_123;
	ld.global.u32 	%r2212, [%rd18];
	mul.wide.u32 	%rd556, %r2212, 4;
	add.s64 	%rd557, %rd5, %rd556;
	ld.global.u32 	%r2213, [%rd557];
	mad.lo.s32 	%r145, %r140, 2096, %r2213;
	mov.u32 	%r5690, %r2;
$L__BB1_122:
	add.s32 	%r2214, %r5690, %r145;
	mul.wide.u32 	%rd558, %r2214, 4;
	add.s64 	%rd559, %rd4, %rd558;
	ld.global.u32 	%r2215, [%rd559];
	shl.b32 	%r2216, %r5690, 2;
	mov.u32 	%r2217, _ZZ21findCliqueGPUNewBatchPjS_S_S_S_S_PyS_S_S_S_S_E5Res_S;
	add.s32 	%r2218, %r2217, %r2216;
	st.shared.u32 	[%r2218], %r2215;
	add.s64 	%rd560, %rd3, %rd558;
	ld.global.u32 	%r2219, [%rd560];
	mov.u32 	%r2220, _ZZ21findCliqueGPUNewBatchPjS_S_S_S_S_PyS_S_S_S_S_E9Res_SBits;
	add.s32 	%r2221, %r2220, %r2216;
	st.shared.u32 	[%r2221], %r2219;
	add.s32 	%r5690, %r5690, 32;
	setp.lt.u32 	%p194, %r5690, %r141;
	@%p194 bra 	$L__BB1_122;
$L__BB1_123:
	setp.ge.u32 	%p195, %r2, %r141;
	ld.global.u32 	%r2222, [%rd17];
	mul.wide.u32 	%rd561, %r2222, 4;
	add.s64 	%rd562, %rd5, %rd561;
	ld.global.u32 	%rd36, [%rd562];
	@%p195 bra 	$L__BB1_131;
	shl.b64 	%rd563, %rd36, 2;
	add.s64 	%rd37, %rd4, %rd563;
	add.s32 	%r190, %r16, -1;
	mov.u32 	%r5691, %r2;
$L__BB1_125:
	setp.lt.s32 	%p196, %r16, 2;
	shl.b32 	%r2224, %r5691, 2;
	mov.u32 	%r2225, _ZZ21findCliqueGPUNewBatchPjS_S_S_S_S_PyS_S_S_S_S_E5Res_S;
	add.s32 	%r192, %r2225, %r2224;
	ld.shared.u32 	%r193, [%r192];
	mov.b32 	%r5694, 0;
	@%p196 bra 	$L__BB1_128;
	mov.b32 	%r5694, 0;
	mov.u32 	%r5692, %r16;
$L__BB1_127:
	shr.u32 	%r2227, %r5692, 1;
	add.s32 	%r2228, %r2227, %r5694;
	mul.wide.u32 	%rd564, %r2228, 4;
	add.s64 	%rd565, %rd37, %rd564;
	ld.global.u32 	%r2229, [%rd565];
	setp.lt.s32 	%p197, %r2229, %r193;
	selp.b32 	%r2230, %r2227, 0, %p197;
	add.s32 	%r5694, %r2230, %r5694;
	sub.s32 	%r5692, %r5692, %r2227;
	setp.gt.s32 	%p198, %r5692, 1;
	@%p198 bra 	$L__BB1_127;
$L__BB1_128:
	mul.wide.u32 	%rd566, %r5694, 4;
	add.s64 	%rd567, %rd37, %rd566;
	ld.global.u32 	%r2232, [%rd567];
	setp.lt.u32 	%p199, %r2232, %r193;
	selp.u32 	%r2233, 1, 0, %p199;
	add.s32 	%r2234, %r5694, %r2233;
	cvt.u64.u32 	%rd38, %r2234;
	add.s64 	%rd568, %rd38, %rd36;
	shl.b64 	%rd569, %rd568, 2;
	add.s64 	%rd570, %rd3, %rd569;
	ld.global.u32 	%r2235, [%rd570];
	mov.u32 	%r2237, _ZZ21findCliqueGPUNewBatchPjS_S_S_S_S_PyS_S_S_S_S_E9Res_SBits;
	add.s32 	%r199, %r2237, %r2224;
	ld.shared.u32 	%r2238, [%r199];
	and.b32  	%r200, %r2238, %r2235;
	setp.gt.u32 	%p200, %r2234, %r190;
	mov.b32 	%r5695, -1;
	@%p200 bra 	$L__BB1_130;
	shl.b64 	%rd571, %rd38, 2;
	add.s64 	%rd572, %rd37, %rd571;
	ld.global.u32 	%r2239, [%rd572];
	setp.eq.s32 	%p201, %r2239, %r193;
	setp.eq.s32 	%p202, %r200, 0;
	selp.b32 	%r2240, -1, %r193, %p202;
	selp.b32 	%r5695, %r2240, -1, %p201;
$L__BB1_130:
	st.shared.u32 	[%r192], %r5695;
	st.shared.u32 	[%r199], %r200;
	add.s32 	%r5691, %r5691, %r5;
	setp.lt.u32 	%p203, %r5691, %r141;
	@%p203 bra 	$L__BB1_125;
$L__BB1_131:
	setp.ne.s32 	%p204, %r2, 0;
	@%p204 bra 	$L__BB1_431;
	setp.eq.s32 	%p205, %r141, 0;
	ld.shared.u32 	%r204, [_ZZ21findCliqueGPUNewBatchPjS_S_S_S_S_PyS_S_S_S_S_E5level];
	shl.b32 	%r2241, %r204, 8;
	mov.u32 	%r2242, _ZZ21findCliqueGPUNewBatchPjS_S_S_S_S_PyS_S_S_S_S_E5Num_L;
	add.s32 	%r205, %r2242, %r2241;
	@%p205 bra 	$L__BB1_173;
	mov.u32 	%r2244, %ctaid.x;
	mul.wide.u32 	%rd573, %r2244, 1920000;
	mov.u64 	%rd574, S;
	add.s64 	%rd575, %rd574, %rd573;
	mul.wide.s32 	%rd576, %r204, 240000;
	add.s64 	%rd39, %rd575, %rd576;
	add.s64 	%rd40, %rd11, %rd576;
	and.b32  	%r206, %r19, 7;
	sub.s32 	%r2245, %r18, %r17;
	mad.lo.s32 	%r2246, %r140, 2096, %r2245;
	setp.gt.u32 	%p206, %r2246, -8;
	mov.b32 	%r5698, 0;
	@%p206 bra 	$L__BB1_152;
	sub.s32 	%r5698, %r141, %r206;
	mov.b32 	%r5696, 0;
$L__BB1_135:
	.pragma "nounroll";
	shl.b32 	%r2248, %r5696, 2;
	mov.u32 	%r2249, _ZZ21findCliqueGPUNewBatchPjS_S_S_S_S_PyS_S_S_S_S_E5Res_S;
	add.s32 	%r209, %r2249, %r2248;
	ld.shared.u32 	%r210, [%r209];
	setp.eq.s32 	%p207, %r210, -1;
	mov.u32 	%r2250, _ZZ21findCliqueGPUNewBatchPjS_S_S_S_S_PyS_S_S_S_S_E9Res_SBits;
	add.s32 	%r211, %r2250, %r2248;
	@%p207 bra 	$L__BB1_137;
	ld.shared.u32 	%r2251, [%r205];
	add.s32 	%r2252, %r2251, 1;
	st.shared.u32 	[%r205], %r2252;
	mul.wide.u32 	%rd577, %r2252, 4;
	add.s64 	%rd578, %rd39, %rd577;
	st.global.u32 	[%rd578], %r210;
	ld.shared.u32 	%r2253, [%r211];
	add.s64 	%rd579, %rd40, %rd577;
	st.global.u32 	[%rd579], %r2253;
$L__BB1_137:
	ld.shared.u32 	%r212, [%r209+4];
	setp.eq.s32 	%p208, %r212, -1;
	@%p208 bra 	$L__BB1_139;
	ld.shared.u32 	%r2254, [%r205];
	add.s32 	%r2255, %r2254, 1;
	st.shared.u32 	[%r205], %r2255;
	mul.wide.u32 	%rd580, %r2255, 4;
	add.s64 	%rd581, %rd39, %rd580;
	st.global.u32 	[%rd581], %r212;
	ld.shared.u32 	%r2256, [%r211+4];
	add.s64 	%rd582, %rd40, %rd580;
	st.global.u32 	[%rd582], %r2256;
$L__BB1_139:
	ld.shared.u32 	%r213, [%r209+8];
	setp.eq.s32 	%p209, %r213, -1;
	@%p209 bra 	$L__BB1_141;
	ld.shared.u32 	%r2257, [%r205];
	add.s32 	%r2258, %r2257, 1;
	st.shared.u32 	[%r205], %r2258;
	mul.wide.u32 	%rd583, %r2258, 4;
	add.s64 	%rd584, %rd39, %rd583;
	st.global.u32 	[%rd584], %r213;
	ld.shared.u32 	%r2259, [%r211+8];
	add.s64 	%rd585, %rd40, %rd583;
	st.global.u32 	[%rd585], %r2259;
$L__BB1_141:
	ld.shared.u32 	%r214, [%r209+12];
	setp.eq.s32 	%p210, %r214, -1;
	@%p210 bra 	$L__BB1_143;
	ld.shared.u32 	%r2260, [%r205];
	add.s32 	%r2261, %r2260, 1;
	st.shared.u32 	[%r205], %r2261;
	mul.wide.u32 	%rd586, %r2261, 4;
	add.s64 	%rd587, %rd39, %rd586;
	st.global.u32 	[%rd587], %r214;
	ld.shared.u32 	%r2262, [%r211+12];
	add.s64 	%rd588, %rd40, %rd586;
	st.global.u32 	[%rd588], %r2262;
$L__BB1_143:
	ld.shared.u32 	%r215, [%r209+16];
	setp.eq.s32 	%p211, %r215, -1;
	@%p211 bra 	$L__BB1_145;
	ld.shared.u32 	%r2263, [%r205];
	add.s32 	%r2264, %r2263, 1;
	st.shared.u32 	[%r205], %r2264;
	mul.wide.u32 	%rd589, %r2264, 4;
	add.s64 	%rd590, %rd39, %rd589;
	st.global.u32 	[%rd590], %r215;
	ld.shared.u32 	%r2265, [%r211+16];
	add.s64 	%rd591, %rd40, %rd589;
	st.global.u32 	[%rd591], %r2265;
$L__BB1_145:
	ld.shared.u32 	%r216, [%r209+20];
	setp.eq.s32 	%p212, %r216, -1;
	@%p212 bra 	$L__BB1_147;
	ld.shared.u32 	%r2266, [%r205];
	add.s32 	%r2267, %r2266, 1;
	st.shared.u32 	[%r205], %r2267;
	mul.wide.u32 	%rd592, %r2267, 4;
	add.s64 	%rd593, %rd39, %rd592;
	st.global.u32 	[%rd593], %r216;
	ld.shared.u32 	%r2268, [%r211+20];
	add.s64 	%rd594, %rd40, %rd592;
	st.global.u32 	[%rd594], %r2268;
$L__BB1_147:
	ld.shared.u32 	%r217, [%r209+24];
	setp.eq.s32 	%p213, %r217, -1;
	@%p213 bra 	$L__BB1_149;
	ld.shared.u32 	%r2269, [%r205];
	add.s32 	%r2270, %r2269, 1;
	st.shared.u32 	[%r205], %r2270;
	mul.wide.u32 	%rd595, %r2270, 4;
	add.s64 	%rd596, %rd39, %rd595;
	st.global.u32 	[%rd596], %r217;
	ld.shared.u32 	%r2271, [%r211+24];
	add.s64 	%rd597, %rd40, %rd595;
	st.global.u32 	[%rd597], %r2271;
$L__BB1_149:
	ld.shared.u32 	%r218, [%r209+28];
	setp.eq.s32 	%p214, %r218, -1;
	@%p214 bra 	$L__BB1_151;
	ld.shared.u32 	%r2272, [%r205];
	add.s32 	%r2273, %r2272, 1;
	st.shared.u32 	[%r205], %r2273;
	mul.wide.u32 	%rd598, %r2273, 4;
	add.s64 	%rd599, %rd39, %rd598;
	st.global.u32 	[%rd599], %r218;
	ld.shared.u32 	%r2274, [%r211+28];
	add.s64 	%rd600, %rd40, %rd598;
	st.global.u32 	[%rd600], %r2274;
$L__BB1_151:
	add.s32 	%r5696, %r5696, 8;
	setp.ne.s32 	%p215, %r5696, %r5698;
	@%p215 bra 	$L__BB1_135;
$L__BB1_152:
	setp.eq.s32 	%p216, %r206, 0;
	@%p216 bra 	$L__BB1_173;
	and.b32  	%r221, %r19, 3;
	setp.lt.u32 	%p217, %r206, 4;
	@%p217 bra 	$L__BB1_163;
	shl.b32 	%r2275, %r5698, 2;
	mov.u32 	%r2276, _ZZ21findCliqueGPUNewBatchPjS_S_S_S_S_PyS_S_S_S_S_E5Res_S;
	add.s32 	%r222, %r2276, %r2275;
	ld.shared.u32 	%r223, [%r222];
	setp.eq.s32 	%p218, %r223, -1;
	mov.u32 	%r2277, _ZZ21findCliqueGPUNewBatchPjS_S_S_S_S_PyS_S_S_S_S_E9Res_SBits;
	add.s32 	%r224, %r2277, %r2275;
	@%p218 bra 	$L__BB1_156;
	ld.shared.u32 	%r2278, [%r205];
	add.s32 	%r2279, %r2278, 1;
	st.shared.u32 	[%r205], %r2279;
	mul.wide.u32 	%rd601, %r2279, 4;
	add.s64 	%rd602, %rd39, %rd601;
	st.global.u32 	[%rd602], %r223;
	ld.shared.u32 	%r2280, [%r224];
	add.s64 	%rd603, %rd40, %rd601;
	st.global.u32 	[%rd603], %r2280;
$L__BB1_156:
	ld.shared.u32 	%r225, [%r222+4];
	setp.eq.s32 	%p219, %r225, -1;
	@%p219 bra 	$L__BB1_158;
	ld.shared.u32 	%r2281, [%r205];
	add.s32 	%r2282, %r2281, 1;
	st.shared.u32 	[%r205], %r2282;
	mul.wide.u32 	%rd604, %r2282, 4;
	add.s64 	%rd605, %rd39, %rd604;
	st.global.u32 	[%rd605], %r225;
	ld.shared.u32 	%r2283, [%r224+4];
	add.s64 	%rd606, %rd40, %rd604;
	st.global.u32 	[%rd606], %r2283;
$L__BB1_158:
	ld.shared.u32 	%r226, [%r222+8];
	setp.eq.s32 	%p220, %r226, -1;
	@%p220 bra 	$L__BB1_160;
	ld.shared.u32 	%r2284, [%r205];
	add.s32 	%r2285, %r2284, 1;
	st.shared.u32 	[%r205], %r2285;
	mul.wide.u32 	%rd607, %r2285, 4;
	add.s64 	%rd608, %rd39, %rd607;
	st.global.u32 	[%rd608], %r226;
	ld.shared.u32 	%r2286, [%r224+8];
	add.s64 	%rd609, %rd40, %rd607;
	st.global.u32 	[%rd609], %r2286;
$L__BB1_160:
	ld.shared.u32 	%r227, [%r222+12];
	setp.eq.s32 	%p221, %r227, -1;
	@%p221 bra 	$L__BB1_162;
	ld.shared.u32 	%r2287, [%r205];
	add.s32 	%r2288, %r2287, 1;
	st.shared.u32 	[%r205], %r2288;
	mul.wide.u32 	%rd610, %r2288, 4;
	add.s64 	%rd611, %rd39, %rd610;
	st.global.u32 	[%rd611], %r227;
	ld.shared.u32 	%r2289, [%r224+12];
	add.s64 	%rd612, %rd40, %rd610;
	st.global.u32 	[%rd612], %r2289;
$L__BB1_162:
	add.s32 	%r5698, %r5698, 4;
$L__BB1_163:
	setp.eq.s32 	%p222, %r221, 0;
	@%p222 bra 	$L__BB1_173;
	setp.eq.s32 	%p223, %r221, 1;
	@%p223 bra 	$L__BB1_170;
	shl.b32 	%r2290, %r5698, 2;
	mov.u32 	%r2291, _ZZ21findCliqueGPUNewBatchPjS_S_S_S_S_PyS_S_S_S_S_E5Res_S;
	add.s32 	%r230, %r2291, %r2290;
	ld.shared.u32 	%r231, [%r230];
	setp.eq.s32 	%p224, %r231, -1;
	mov.u32 	%r2292, _ZZ21findCliqueGPUNewBatchPjS_S_S_S_S_PyS_S_S_S_S_E9Res_SBits;
	add.s32 	%r232, %r2292, %r2290;
	@%p224 bra 	$L__BB1_167;
	ld.shared.u32 	%r2293, [%r205];
	add.s32 	%r2294, %r2293, 1;
	st.shared.u32 	[%r205], %r2294;
	mul.wide.u32 	%rd613, %r2294, 4;
	add.s64 	%rd614, %rd39, %rd613;
	st.global.u32 	[%rd614], %r231;
	ld.shared.u32 	%r2295, [%r232];
	add.s64 	%rd615, %rd40, %rd613;
	st.global.u32 	[%rd615], %r2295;
$L__BB1_167:
	ld.shared.u32 	%r233, [%r230+4];
	setp.eq.s32 	%p225, %r233, -1;
	@%p225 bra 	$L__BB1_169;
	ld.shared.u32 	%r2296, [%r205];
	add.s32 	%r2297, %r2296, 1;
	st.shared.u32 	[%r205], %r2297;
	mul.wide.u32 	%rd616, %r2297, 4;
	add.s64 	%rd617, %rd39, %rd616;
	st.global.u32 	[%rd617], %r233;
	ld.shared.u32 	%r2298, [%r232+4];
	add.s64 	%rd618, %rd40, %rd616;
	st.global.u32 	[%rd618], %r2298;
$L__BB1_169:
	add.s32 	%r5698, %r5698, 2;
$L__BB1_170:
	and.b32  	%r2299, %r19, 1;
	setp.eq.b32 	%p226, %r2299, 1;
	not.pred 	%p227, %p226;
	@%p227 bra 	$L__BB1_173;
	shl.b32 	%r2300, %r5698, 2;
	mov.u32 	%r2301, _ZZ21findCliqueGPUNewBatchPjS_S_S_S_S_PyS_S_S_S_S_E5Res_S;
	add.s32 	%r2302, %r2301, %r2300;
	ld.shared.u32 	%r236, [%r2302];
	setp.eq.s32 	%p228, %r236, -1;
	@%p228 bra 	$L__BB1_173;
	ld.shared.u32 	%r2303, [%r205];
	add.s32 	%r2304, %r2303, 1;
	st.shared.u32 	[%r205], %r2304;
	mul.wide.u32 	%rd619, %r2304, 4;
	add.s64 	%rd620, %rd39, %rd619;
	st.global.u32 	[%rd620], %r236;
	mov.u32 	%r2306, _ZZ21findCliqueGPUNewBatchPjS_S_S_S_S_PyS_S_S_S_S_E9Res_SBits;
	add.s32 	%r2307, %r2306, %r2300;
	ld.shared.u32 	%r2308, [%r2307];
	add.s64 	%rd621, %rd40, %rd619;
	st.global.u32 	[%rd621], %r2308;
$L__BB1_173:
	ld.shared.u32 	%r237, [%r205];
	setp.eq.s32 	%p229, %r237, 0;
	mov.b32 	%r5711, 0;
	@%p229 bra 	$L__BB1_185;
	and.b32  	%r238, %r237, 7;
	setp.lt.u32 	%p230, %r237, 8;
	mov.b32 	%r5706, 0;
	mov.u32 	%r5711, %r5706;
	@%p230 bra 	$L__BB1_177;
	and.b32  	%r5706, %r237, -8;
	mov.b32 	%r5700, 0;
	mov.u32 	%r5711, %r5700;
$L__BB1_176:
	.pragma "nounroll";
	mul.wide.s32 	%rd622, %r204, 240000;
	add.s64 	%rd623, %rd11, %rd622;
	mul.wide.u32 	%rd624, %r5700, 4;
	add.s64 	%rd625, %rd623, %rd624;
	ld.global.u32 	%r2313, [%rd625+4];
	shr.u32 	%r2314, %r2313, 1;
	and.b32  	%r2315, %r2314, 1431655765;
	sub.s32 	%r2316, %r2313, %r2315;
	and.b32  	%r2317, %r2316, 858993459;
	shr.u32 	%r2318, %r2316, 2;
	and.b32  	%r2319, %r2318, 858993459;
	add.s32 	%r2320, %r2319, %r2317;
	shr.u32 	%r2321, %r2320, 4;
	add.s32 	%r2322, %r2321, %r2320;
	and.b32  	%r2323, %r2322, 252645135;
	shr.u32 	%r2324, %r2323, 8;
	add.s32 	%r2325, %r2324, %r2323;
	shr.u32 	%r2326, %r2325, 16;
	add.s32 	%r2327, %r2326, %r2325;
	and.b32  	%r2328, %r2327, 63;
	add.s32 	%r2329, %r2328, %r5711;
	ld.global.u32 	%r2330, [%rd625+8];
	shr.u32 	%r2331, %r2330, 1;
	and.b32  	%r2332, %r2331, 1431655765;
	sub.s32 	%r2333, %r2330, %r2332;
	and.b32  	%r2334, %r2333, 858993459;
	shr.u32 	%r2335, %r2333, 2;
	and.b32  	%r2336, %r2335, 858993459;
	add.s32 	%r2337, %r2336, %r2334;
	shr.u32 	%r2338, %r2337, 4;
	add.s32 	%r2339, %r2338, %r2337;
	and.b32  	%r2340, %r2339, 252645135;
	shr.u32 	%r2341, %r2340, 8;
	add.s32 	%r2342, %r2341, %r2340;
	shr.u32 	%r2343, %r2342, 16;
	add.s32 	%r2344, %r2343, %r2342;
	and.b32  	%r2345, %r2344, 63;
	add.s32 	%r2346, %r2345, %r2329;
	ld.global.u32 	%r2347, [%rd625+12];
	shr.u32 	%r2348, %r2347, 1;
	and.b32  	%r2349, %r2348, 1431655765;
	sub.s32 	%r2350, %r2347, %r2349;
	and.b32  	%r2351, %r2350, 858993459;
	shr.u32 	%r2352, %r2350, 2;
	and.b32  	%r2353, %r2352, 858993459;
	add.s32 	%r2354, %r2353, %r2351;
	shr.u32 	%r2355, %r2354, 4;
	add.s32 	%r2356, %r2355, %r2354;
	and.b32  	%r2357, %r2356, 252645135;
	shr.u32 	%r2358, %r2357, 8;
	add.s32 	%r2359, %r2358, %r2357;
	shr.u32 	%r2360, %r2359, 16;
	add.s32 	%r2361, %r2360, %r2359;
	and.b32  	%r2362, %r2361, 63;
	add.s32 	%r2363, %r2362, %r2346;
	ld.global.u32 	%r2364, [%rd625+16];
	shr.u32 	%r2365, %r2364, 1;
	and.b32  	%r2366, %r2365, 1431655765;
	sub.s32 	%r2367, %r2364, %r2366;
	and.b32  	%r2368, %r2367, 858993459;
	shr.u32 	%r2369, %r2367, 2;
	and.b32  	%r2370, %r2369, 858993459;
	add.s32 	%r2371, %r2370, %r2368;
	shr.u32 	%r2372, %r2371, 4;
	add.s32 	%r2373, %r2372, %r2371;
	and.b32  	%r2374, %r2373, 252645135;
	shr.u32 	%r2375, %r2374, 8;
	add.s32 	%r2376, %r2375, %r2374;
	shr.u32 	%r2377, %r2376, 16;
	add.s32 	%r2378, %r2377, %r2376;
	and.b32  	%r2379, %r2378, 63;
	add.s32 	%r2380, %r2379, %r2363;
	ld.global.u32 	%r2381, [%rd625+20];
	shr.u32 	%r2382, %r2381, 1;
	and.b32  	%r2383, %r2382, 1431655765;
	sub.s32 	%r2384, %r2381, %r2383;
	and.b32  	%r2385, %r2384, 858993459;
	shr.u32 	%r2386, %r2384, 2;
	and.b32  	%r2387, %r2386, 858993459;
	add.s32 	%r2388, %r2387, %r2385;
	shr.u32 	%r2389, %r2388, 4;
	add.s32 	%r2390, %r2389, %r2388;
	and.b32  	%r2391, %r2390, 252645135;
	shr.u32 	%r2392, %r2391, 8;
	add.s32 	%r2393, %r2392, %r2391;
	shr.u32 	%r2394, %r2393, 16;
	add.s32 	%r2395, %r2394, %r2393;
	and.b32  	%r2396, %r2395, 63;
	add.s32 	%r2397, %r2396, %r2380;
	ld.global.u32 	%r2398, [%rd625+24];
	shr.u32 	%r2399, %r2398, 1;
	and.b32  	%r2400, %r2399, 1431655765;
	sub.s32 	%r2401, %r2398, %r2400;
	and.b32  	%r2402, %r2401, 858993459;
	shr.u32 	%r2403, %r2401, 2;
	and.b32  	%r2404, %r2403, 858993459;
	add.s32 	%r2405, %r2404, %r2402;
	shr.u32 	%r2406, %r2405, 4;
	add.s32 	%r2407, %r2406, %r2405;
	and.b32  	%r2408, %r2407, 252645135;
	shr.u32 	%r2409, %r2408, 8;
	add.s32 	%r2410, %r2409, %r2408;
	shr.u32 	%r2411, %r2410, 16;
	add.s32 	%r2412, %r2411, %r2410;
	and.b32  	%r2413, %r2412, 63;
	add.s32 	%r2414, %r2413, %r2397;
	ld.global.u32 	%r2415, [%rd625+28];
	shr.u32 	%r2416, %r2415, 1;
	and.b32  	%r2417, %r2416, 1431655765;
	sub.s32 	%r2418, %r2415, %r2417;
	and.b32  	%r2419, %r2418, 858993459;
	shr.u32 	%r2420, %r2418, 2;
	and.b32  	%r2421, %r2420, 858993459;
	add.s32 	%r2422, %r2421, %r2419;
	shr.u32 	%r2423, %r2422, 4;
	add.s32 	%r2424, %r2423, %r2422;
	and.b32  	%r2425, %r2424, 252645135;
	shr.u32 	%r2426, %r2425, 8;
	add.s32 	%r2427, %r2426, %r2425;
	shr.u32 	%r2428, %r2427, 16;
	add.s32 	%r2429, %r2428, %r2427;
	and.b32  	%r2430, %r2429, 63;
	add.s32 	%r2431, %r2430, %r2414;
	ld.global.u32 	%r2432, [%rd625+32];
	shr.u32 	%r2433, %r2432, 1;
	and.b32  	%r2434, %r2433, 1431655765;
	sub.s32 	%r2435, %r2432, %r2434;
	and.b32  	%r2436, %r2435, 858993459;
	shr.u32 	%r2437, %r2435, 2;
	and.b32  	%r2438, %r2437, 858993459;
	add.s32 	%r2439, %r2438, %r2436;
	shr.u32 	%r2440, %r2439, 4;
	add.s32 	%r2441, %r2440, %r2439;
	and.b32  	%r2442, %r2441, 252645135;
	shr.u32 	%r2443, %r2442, 8;
	add.s32 	%r2444, %r2443, %r2442;
	shr.u32 	%r2445, %r2444, 16;
	add.s32 	%r2446, %r2445, %r2444;
	and.b32  	%r2447, %r2446, 63;
	add.s32 	%r5711, %r2447, %r2431;
	add.s32 	%r5700, %r5700, 8;
	setp.ne.s32 	%p231, %r5700, %r5706;
	@%p231 bra 	$L__BB1_176;
$L__BB1_177:
	setp.eq.s32 	%p232, %r238, 0;
	@%p232 bra 	$L__BB1_185;
	and.b32  	%r247, %r237, 3;
	setp.lt.u32 	%p233, %r238, 4;
	@%p233 bra 	$L__BB1_180;
	mul.wide.s32 	%rd626, %r204, 240000;
	add.s64 	%rd627, %rd11, %rd626;
	mul.wide.u32 	%rd628, %r5706, 4;
	add.s64 	%rd629, %rd627, %rd628;
	ld.global.u32 	%r2449, [%rd629+4];
	shr.u32 	%r2450, %r2449, 1;
	and.b32  	%r2451, %r2450, 1431655765;
	sub.s32 	%r2452, %r2449, %r2451;
	and.b32  	%r2453, %r2452, 858993459;
	shr.u32 	%r2454, %r2452, 2;
	and.b32  	%r2455, %r2454, 858993459;
	add.s32 	%r2456, %r2455, %r2453;
	shr.u32 	%r2457, %r2456, 4;
	add.s32 	%r2458, %r2457, %r2456;
	and.b32  	%r2459, %r2458, 252645135;
	shr.u32 	%r2460, %r2459, 8;
	add.s32 	%r2461, %r2460, %r2459;
	shr.u32 	%r2462, %r2461, 16;
	add.s32 	%r2463, %r2462, %r2461;
	and.b32  	%r2464, %r2463, 63;
	add.s32 	%r2465, %r2464, %r5711;
	ld.global.u32 	%r2466, [%rd629+8];
	shr.u32 	%r2467, %r2466, 1;
	and.b32  	%r2468, %r2467, 1431655765;
	sub.s32 	%r2469, %r2466, %r2468;
	and.b32  	%r2470, %r2469, 858993459;
	shr.u32 	%r2471, %r2469, 2;
	and.b32  	%r2472, %r2471, 858993459;
	add.s32 	%r2473, %r2472, %r2470;
	shr.u32 	%r2474, %r2473, 4;
	add.s32 	%r2475, %r2474, %r2473;
	and.b32  	%r2476, %r2475, 252645135;
	shr.u32 	%r2477, %r2476, 8;
	add.s32 	%r2478, %r2477, %r2476;
	shr.u32 	%r2479, %r2478, 16;
	add.s32 	%r2480, %r2479, %r2478;
	and.b32  	%r2481, %r2480, 63;
	add.s32 	%r2482, %r2481, %r2465;
	ld.global.u32 	%r2483, [%rd629+12];
	shr.u32 	%r2484, %r2483, 1;
	and.b32  	%r2485, %r2484, 1431655765;
	sub.s32 	%r2486, %r2483, %r2485;
	and.b32  	%r2487, %r2486, 858993459;
	shr.u32 	%r2488, %r2486, 2;
	and.b32  	%r2489, %r2488, 858993459;
	add.s32 	%r2490, %r2489, %r2487;
	shr.u32 	%r2491, %r2490, 4;
	add.s32 	%r2492, %r2491, %r2490;
	and.b32  	%r2493, %r2492, 252645135;
	shr.u32 	%r2494, %r2493, 8;
	add.s32 	%r2495, %r2494, %r2493;
	shr.u32 	%r2496, %r2495, 16;
	add.s32 	%r2497, %r2496, %r2495;
	and.b32  	%r2498, %r2497, 63;
	add.s32 	%r2499, %r2498, %r2482;
	ld.global.u32 	%r2500, [%rd629+16];
	shr.u32 	%r2501, %r2500, 1;
	and.b32  	%r2502, %r2501, 1431655765;
	sub.s32 	%r2503, %r2500, %r2502;
	and.b32  	%r2504, %r2503, 858993459;
	shr.u32 	%r2505, %r2503, 2;
	and.b32  	%r2506, %r2505, 858993459;
	add.s32 	%r2507, %r2506, %r2504;
	shr.u32 	%r2508, %r2507, 4;
	add.s32 	%r2509, %r2508, %r2507;
	and.b32  	%r2510, %r2509, 252645135;
	shr.u32 	%r2511, %r2510, 8;
	add.s32 	%r2512, %r2511, %r2510;
	shr.u32 	%r2513, %r2512, 16;
	add.s32 	%r2514, %r2513, %r2512;
	and.b32  	%r2515, %r2514, 63;
	add.s32 	%r5711, %r2515, %r2499;
	add.s32 	%r5706, %r5706, 4;
$L__BB1_180:
	setp.eq.s32 	%p234, %r247, 0;
	@%p234 bra 	$L__BB1_185;
	setp.eq.s32 	%p235, %r247, 1;
	@%p235 bra 	$L__BB1_183;
	mul.wide.s32 	%rd630, %r204, 240000;
	add.s64 	%rd631, %rd11, %rd630;
	mul.wide.u32 	%rd632, %r5706, 4;
	add.s64 	%rd633, %rd631, %rd632;
	ld.global.u32 	%r2517, [%rd633+4];
	shr.u32 	%r2518, %r2517, 1;
	and.b32  	%r2519, %r2518, 1431655765;
	sub.s32 	%r2520, %r2517, %r2519;
	and.b32  	%r2521, %r2520, 858993459;
	shr.u32 	%r2522, %r2520, 2;
	and.b32  	%r2523, %r2522, 858993459;
	add.s32 	%r2524, %r2523, %r2521;
	shr.u32 	%r2525, %r2524, 4;
	add.s32 	%r2526, %r2525, %r2524;
	and.b32  	%r2527, %r2526, 252645135;
	shr.u32 	%r2528, %r2527, 8;
	add.s32 	%r2529, %r2528, %r2527;
	shr.u32 	%r2530, %r2529, 16;
	add.s32 	%r2531, %r2530, %r2529;
	and.b32  	%r2532, %r2531, 63;
	add.s32 	%r2533, %r2532, %r5711;
	ld.global.u32 	%r2534, [%rd633+8];
	shr.u32 	%r2535, %r2534, 1;
	and.b32  	%r2536, %r2535, 1431655765;
	sub.s32 	%r2537, %r2534, %r2536;
	and.b32  	%r2538, %r2537, 858993459;
	shr.u32 	%r2539, %r2537, 2;
	and.b32  	%r2540, %r2539, 858993459;
	add.s32 	%r2541, %r2540, %r2538;
	shr.u32 	%r2542, %r2541, 4;
	add.s32 	%r2543, %r2542, %r2541;
	and.b32  	%r2544, %r2543, 252645135;
	shr.u32 	%r2545, %r2544, 8;
	add.s32 	%r2546, %r2545, %r2544;
	shr.u32 	%r2547, %r2546, 16;
	add.s32 	%r2548, %r2547, %r2546;
	and.b32  	%r2549, %r2548, 63;
	add.s32 	%r5711, %r2549, %r2533;
	add.s32 	%r5706, %r5706, 2;
$L__BB1_183:
	and.b32  	%r2550, %r237, 1;
	setp.eq.b32 	%p236, %r2550, 1;
	not.pred 	%p237, %p236;
	@%p237 bra 	$L__BB1_185;
	mul.wide.s32 	%rd634, %r204, 240000;
	add.s64 	%rd635, %rd11, %rd634;
	mul.wide.u32 	%rd636, %r5706, 4;
	add.s64 	%rd637, %rd635, %rd636;
	ld.global.u32 	%r2551, [%rd637+4];
	shr.u32 	%r2552, %r2551, 1;
	and.b32  	%r2553, %r2552, 1431655765;
	sub.s32 	%r2554, %r2551, %r2553;
	and.b32  	%r2555, %r2554, 858993459;
	shr.u32 	%r2556, %r2554, 2;
	and.b32  	%r2557, %r2556, 858993459;
	add.s32 	%r2558, %r2557, %r2555;
	shr.u32 	%r2559, %r2558, 4;
	add.s32 	%r2560, %r2559, %r2558;
	and.b32  	%r2561, %r2560, 252645135;
	shr.u32 	%r2562, %r2561, 8;
	add.s32 	%r2563, %r2562, %r2561;
	shr.u32 	%r2564, %r2563, 16;
	add.s32 	%r2565, %r2564, %r2563;
	and.b32  	%r2566, %r2565, 63;
	add.s32 	%r5711, %r2566, %r5711;
$L__BB1_185:
	mov.u32 	%r2568, _ZZ21findCliqueGPUNewBatchPjS_S_S_S_S_PyS_S_S_S_S_E10Num_L_Bits;
	add.s32 	%r2569, %r2568, %r2241;
	st.shared.u32 	[%r2569], %r5711;
	bra.uni 	$L__BB1_431;
$L__BB1_186:
	setp.lt.s32 	%p168, %r16, 2;
	ld.global.u32 	%r2158, [%rd17];
	mul.wide.u32 	%rd515, %r2158, 4;
	add.s64 	%rd516, %rd5, %rd515;
	ld.global.u32 	%r2159, [%rd516];
	cvt.u64.u32 	%rd32, %r2159;
	mul.wide.u32 	%rd517, %r2159, 4;
	add.s64 	%rd33, %rd4, %rd517;
	mov.u32 	%r5683, %r2;
	@%p168 bra 	$L__BB1_187;
	bra.uni 	$L__BB1_191;
$L__BB1_187:
	ld.global.u32 	%r153, [%rd33];
	mov.u32 	%r5687, %r2;
$L__BB1_188:
	setp.eq.s32 	%p169, %r142, 0;
	shl.b32 	%r2161, %r5687, 2;
	mov.u32 	%r2162, _ZZ21findCliqueGPUNewBatchPjS_S_S_S_S_PyS_S_S_S_S_E5Res_S;
	add.s32 	%r168, %r2162, %r2161;
	ld.shared.u32 	%r169, [%r168];
	setp.lt.u32 	%p170, %r153, %r169;
	selp.u64 	%rd35, 1, 0, %p170;
	add.s64 	%rd518, %rd35, %rd32;
	shl.b64 	%rd519, %rd518, 2;
	add.s64 	%rd520, %rd3, %rd519;
	ld.global.u32 	%r2163, [%rd520];
	mov.u32 	%r2164, _ZZ21findCliqueGPUNewBatchPjS_S_S_S_S_PyS_S_S_S_S_E9Res_SBits;
	add.s32 	%r170, %r2164, %r2161;
	ld.shared.u32 	%r2165, [%r170];
	and.b32  	%r171, %r2165, %r2163;
	and.pred  	%p171, %p169, %p170;
	mov.b32 	%r5688, -1;
	@%p171 bra 	$L__BB1_190;
	shl.b64 	%rd521, %rd35, 2;
	add.s64 	%rd522, %rd33, %rd521;
	ld.global.u32 	%r2166, [%rd522];
	setp.eq.s32 	%p172, %r2166, %r169;
	setp.eq.s32 	%p173, %r171, 0;
	selp.b32 	%r2167, -1, %r169, %p173;
	selp.b32 	%r5688, %r2167, -1, %p172;
$L__BB1_190:
	st.shared.u32 	[%r168], %r5688;
	st.shared.u32 	[%r170], %r171;
	add.s32 	%r5687, %r5687, %r5;
	setp.lt.u32 	%p174, %r5687, 2096;
	@%p174 bra 	$L__BB1_188;
	bra.uni 	$L__BB1_196;
$L__BB1_191:
	shl.b32 	%r2169, %r5683, 2;
	mov.u32 	%r2170, _ZZ21findCliqueGPUNewBatchPjS_S_S_S_S_PyS_S_S_S_S_E5Res_S;
	add.s32 	%r155, %r2170, %r2169;
	ld.shared.u32 	%r156, [%r155];
	mov.b32 	%r5685, 0;
	mov.u32 	%r5684, %r16;
$L__BB1_192:
	shr.u32 	%r2171, %r5684, 1;
	add.s32 	%r2172, %r2171, %r5685;
	mul.wide.u32 	%rd523, %r2172, 4;
	add.s64 	%rd524, %rd33, %rd523;
	ld.global.u32 	%r2173, [%rd524];
	setp.lt.s32 	%p175, %r2173, %r156;
	selp.b32 	%r2174, %r2171, 0, %p175;
	add.s32 	%r5685, %r2174, %r5685;
	sub.s32 	%r5684, %r5684, %r2171;
	setp.gt.s32 	%p176, %r5684, 1;
	@%p176 bra 	$L__BB1_192;
	mul.wide.u32 	%rd525, %r5685, 4;
	add.s64 	%rd34, %rd33, %rd525;
	ld.global.u32 	%r2176, [%rd34];
	setp.lt.u32 	%p177, %r2176, %r156;
	selp.u32 	%r161, 1, 0, %p177;
	add.s32 	%r2177, %r5685, %r161;
	cvt.u64.u32 	%rd526, %r2177;
	add.s64 	%rd527, %rd526, %rd32;
	shl.b64 	%rd528, %rd527, 2;
	add.s64 	%rd529, %rd3, %rd528;
	ld.global.u32 	%r2178, [%rd529];
	shl.b32 	%r2179, %r5683, 2;
	mov.u32 	%r2180, _ZZ21findCliqueGPUNewBatchPjS_S_S_S_S_PyS_S_S_S_S_E9Res_SBits;
	add.s32 	%r162, %r2180, %r2179;
	ld.shared.u32 	%r2181, [%r162];
	and.b32  	%r163, %r2181, %r2178;
	setp.gt.u32 	%p178, %r2177, %r142;
	mov.b32 	%r5686, -1;
	@%p178 bra 	$L__BB1_195;
	mul.wide.u32 	%rd530, %r161, 4;
	add.s64 	%rd531, %rd34, %rd530;
	ld.global.u32 	%r2182, [%rd531];
	setp.eq.s32 	%p179, %r2182, %r156;
	setp.eq.s32 	%p180, %r163, 0;
	selp.b32 	%r2183, -1, %r156, %p180;
	selp.b32 	%r5686, %r2183, -1, %p179;
$L__BB1_195:
	st.shared.u32 	[%r155], %r5686;
	st.shared.u32 	[%r162], %r163;
	add.s32 	%r5683, %r5683, %r5;
	setp.lt.u32 	%p181, %r5683, 2096;
	@%p181 bra 	$L__BB1_191;
$L__BB1_196:
	setp.ne.s32 	%p182, %r2, 0;
	@%p182 bra 	$L__BB1_215;
	mov.b32 	%r5689, 0;
$L__BB1_198:
	shl.b32 	%r2185, %r5689, 2;
	mov.u32 	%r2186, _ZZ21findCliqueGPUNewBatchPjS_S_S_S_S_PyS_S_S_S_S_E5Res_S;
	add.s32 	%r176, %r2186, %r2185;
	ld.shared.u32 	%r177, [%r176];
	setp.eq.s32 	%p183, %r177, -1;
	mov.u32 	%r2187, _ZZ21findCliqueGPUNewBatchPjS_S_S_S_S_PyS_S_S_S_S_E9Res_SBits;
	add.s32 	%r178, %r2187, %r2185;
	@%p183 bra 	$L__BB1_200;
	ld.shared.u32 	%r2188, [%r143];
	add.s32 	%r2189, %r2188, 1;
	st.shared.u32 	[%r143], %r2189;
	mul.wide.u32 	%rd532, %r2189, 4;
	add.s64 	%rd533, %rd30, %rd532;
	st.global.u32 	[%rd533], %r177;
	ld.shared.u32 	%r2190, [%r178];
	add.s64 	%rd534, %rd31, %rd532;
	st.global.u32 	[%rd534], %r2190;
$L__BB1_200:
	ld.shared.u32 	%r179, [%r176+4];
	setp.eq.s32 	%p184, %r179, -1;
	@%p184 bra 	$L__BB1_202;
	ld.shared.u32 	%r2191, [%r143];
	add.s32 	%r2192, %r2191, 1;
	st.shared.u32 	[%r143], %r2192;
	mul.wide.u32 	%rd535, %r2192, 4;
	add.s64 	%rd536, %rd30, %rd535;
	st.global.u32 	[%rd536], %r179;
	ld.shared.u32 	%r2193, [%r178+4];
	add.s64 	%rd537, %rd31, %rd535;
	st.global.u32 	[%rd537], %r2193;
$L__BB1_202:
	ld.shared.u32 	%r180, [%r176+8];
	setp.eq.s32 	%p185, %r180, -1;
	@%p185 bra 	$L__BB1_204;
	ld.shared.u32 	%r2194, [%r143];
	add.s32 	%r2195, %r2194, 1;
	st.shared.u32 	[%r143], %r2195;
	mul.wide.u32 	%rd538, %r2195, 4;
	add.s64 	%rd539, %rd30, %rd538;
	st.global.u32 	[%rd539], %r180;
	ld.shared.u32 	%r2196, [%r178+8];
	add.s64 	%rd540, %rd31, %rd538;
	st.global.u32 	[%rd540], %r2196;
$L__BB1_204:
	ld.shared.u32 	%r181, [%r176+12];
	setp.eq.s32 	%p186, %r181, -1;
	@%p186 bra 	$L__BB1_206;
	ld.shared.u32 	%r2197, [%r143];
	add.s32 	%r2198, %r2197, 1;
	st.shared.u32 	[%r143], %r2198;
	mul.wide.u32 	%rd541, %r2198, 4;
	add.s64 	%rd542, %rd30, %rd541;
	st.global.u32 	[%rd542], %r181;
	ld.shared.u32 	%r2199, [%r178+12];
	add.s64 	%rd543, %rd31, %rd541;
	st.global.u32 	[%rd543], %r2199;
$L__BB1_206:
	ld.shared.u32 	%r182, [%r176+16];
	setp.eq.s32 	%p187, %r182, -1;
	@%p187 bra 	$L__BB1_208;
	ld.shared.u32 	%r2200, [%r143];
	add.s32 	%r2201, %r2200, 1;
	st.shared.u32 	[%r143], %r2201;
	mul.wide.u32 	%rd544, %r2201, 4;
	add.s64 	%rd545, %rd30, %rd544;
	st.global.u32 	[%rd545], %r182;
	ld.shared.u32 	%r2202, [%r178+16];
	add.s64 	%rd546, %rd31, %rd544;
	st.global.u32 	[%rd546], %r2202;
$L__BB1_208:
	ld.shared.u32 	%r183, [%r176+20];
	setp.eq.s32 	%p188, %r183, -1;
	@%p188 bra 	$L__BB1_210;
	ld.shared.u32 	%r2203, [%r143];
	add.s32 	%r2204, %r2203, 1;
	st.shared.u32 	[%r143], %r2204;
	mul.wide.u32 	%rd547, %r2204, 4;
	add.s64 	%rd548, %rd30, %rd547;
	st.global.u32 	[%rd548], %r183;
	ld.shared.u32 	%r2205, [%r178+20];
	add.s64 	%rd549, %rd31, %rd547;
	st.global.u32 	[%rd549], %r2205;
$L__BB1_210:
	ld.shared.u32 	%r184, [%r176+24];
	setp.eq.s32 	%p189, %r184, -1;
	@%p189 bra 	$L__BB1_212;
	ld.shared.u32 	%r2206, [%r143];
	add.s32 	%r2207, %r2206, 1;
	st.shared.u32 	[%r143], %r2207;
	mul.wide.u32 	%rd550, %r2207, 4;
	add.s64 	%rd551, %rd30, %rd550;
	st.global.u32 	[%rd551], %r184;
	ld.shared.u32 	%r2208, [%r178+24];
	add.s64 	%rd552, %rd31, %rd550;
	st.global.u32 	[%rd552], %r2208;
$L__BB1_212:
	ld.shared.u32 	%r185, [%r176+28];
	setp.eq.s32 	%p190, %r185, -1;
	@%p190 bra 	$L__BB1_214;
	ld.shared.u32 	%r2209, [%r143];
	add.s32 	%r2210, %r2209, 1;
	st.shared.u32 	[%r143], %r2210;
	mul.wide.u32 	%rd553, %r2210, 4;
	add.s64 	%rd554, %rd30, %rd553;
	st.global.u32 	[%rd554], %r185;
	ld.shared.u32 	%r2211, [%r178+28];
	add.s64 	%rd555, %rd31, %rd553;
	st.global.u32 	[%rd555], %r2211;
$L__BB1_214:
	add.s32 	%r5689, %r5689, 8;
	setp.ne.s32 	%p191, %r5689, 2096;
	@%p191 bra 	$L__BB1_198;
$L__BB1_215:
	add.s32 	%r5680, %r5680, 1;
	setp.eq.s32 	%p192, %r5680, %r144;
	@%p192 bra 	$L__BB1_120;
	bra.uni 	$L__BB1_115;
$L__BB1_216:
	mov.u32 	%r1211, %ctaid.x;
	mul.wide.u32 	%rd175, %r1211, 1920000;
	mov.u64 	%rd176, subH;
	add.s64 	%rd41, %rd176, %rd175;
	ld.shared.u32 	%r1212, [_ZZ21findCliqueGPUNewBatchPjS_S_S_S_S_PyS_S_S_S_S_E3tid];
	mul.wide.u32 	%rd177, %r1212, 4;
	add.s64 	%rd42, %rd15, %rd177;
	ld.global.u32 	%r1213, [%rd42];
	add.s32 	%r1214, %r1213, 1;
	mul.wide.u32 	%rd178, %r1214, 4;
	add.s64 	%rd179, %rd8, %rd178;
	ld.global.u32 	%r260, [%rd179];
	mul.wide.u32 	%rd180, %r1213, 4;
	add.s64 	%rd181, %rd8, %rd180;
	ld.global.u32 	%r261, [%rd181];
	sub.s32 	%r262, %r260, %r261;
	add.s64 	%rd43, %rd14, %rd177;
	ld.global.u32 	%r1215, [%rd43];
	add.s32 	%r1216, %r1215, 1;
	mul.wide.u32 	%rd182, %r1216, 4;
	add.s64 	%rd183, %rd8, %rd182;
	ld.global.u32 	%r263, [%rd183];
	mul.wide.u32 	%rd184, %r1215, 4;
	add.s64 	%rd185, %rd8, %rd184;
	ld.global.u32 	%r264, [%rd185];
	sub.s32 	%r265, %r263, %r264;
	setp.ge.u32 	%p4, %r262, %r265;
	@%p4 bra 	$L__BB1_324;
	setp.ne.s32 	%p83, %r2, 32;
	mul.hi.u32 	%r1666, %r262, -98358029;
	shr.u32 	%r266, %r1666, 10;
	mad.lo.s32 	%r267, %r266, -1048, %r262;
	@%p83 bra 	$L__BB1_219;
	ld.shared.u32 	%r1667, [_ZZ21findCliqueGPUNewBatchPjS_S_S_S_S_PyS_S_S_S_S_E5level];
	shl.b32 	%r1668, %r1667, 8;
	mov.u32 	%r1669, _ZZ21findCliqueGPUNewBatchPjS_S_S_S_S_PyS_S_S_S_S_E5Num_H;
	add.s32 	%r1670, %r1669, %r1668;
	mov.b32 	%r1671, 0;
	st.shared.u32 	[%r1670], %r1671;
$L__BB1_219:
	setp.lt.u32 	%p84, %r262, 1048;
	@%p84 bra 	$L__BB1_258;
	add.s32 	%r268, %r265, -1;
	ld.shared.u32 	%r1673, [_ZZ21findCliqueGPUNewBatchPjS_S_S_S_S_PyS_S_S_S_S_E5level];
	mul.wide.s32 	%rd333, %r1673, 240000;
	add.s64 	%rd44, %rd41, %rd333;
	shl.b32 	%r1674, %r1673, 8;
	mov.u32 	%r1675, _ZZ21findCliqueGPUNewBatchPjS_S_S_S_S_PyS_S_S_S_S_E5Num_H;
	add.s32 	%r269, %r1675, %r1674;
	add.s64 	%rd45, %rd10, %rd333;
	max.u32 	%r270, %r266, 1;
	mov.b32 	%r5712, 0;
$L__BB1_221:
	setp.eq.s32 	%p85, %r7, 0;
	ld.global.u32 	%r1676, [%rd42];
	mul.wide.u32 	%rd334, %r1676, 4;
	add.s64 	%rd335, %rd8, %rd334;
	ld.global.u32 	%r1677, [%rd335];
	mad.lo.s32 	%r272, %r5712, 1048, %r1677;
	mov.u32 	%r5713, %r3;
	@%p85 bra 	$L__BB1_225;
	setp.eq.s32 	%p86, %r7, 1;
	add.s32 	%r273, %r3, %r272;
	mul.wide.u32 	%rd336, %r273, 4;
	add.s64 	%rd337, %rd7, %rd336;
	ld.global.u32 	%r1678, [%rd337];
	st.shared.u32 	[%r8+-128], %r1678;
	add.s64 	%rd338, %rd6, %rd336;
	ld.global.u32 	%r1679, [%rd338];
	st.shared.u32 	[%r9+-128], %r1679;
	mov.u32 	%r5713, %r2;
	@%p86 bra 	$L__BB1_225;
	setp.eq.s32 	%p87, %r7, 2;
	add.s32 	%r1680, %r2, %r272;
	mul.wide.u32 	%rd339, %r1680, 4;
	add.s64 	%rd340, %rd7, %rd339;
	ld.global.u32 	%r1681, [%rd340];
	st.shared.u32 	[%r8], %r1681;
	add.s64 	%rd341, %rd6, %rd339;
	ld.global.u32 	%r1682, [%rd341];
	st.shared.u32 	[%r9], %r1682;
	mov.u32 	%r5713, %r6;
	@%p87 bra 	$L__BB1_225;
	add.s32 	%r1683, %r273, 64;
	mul.wide.u32 	%rd342, %r1683, 4;
	add.s64 	%rd343, %rd7, %rd342;
	ld.global.u32 	%r1684, [%rd343];
	st.shared.u32 	[%r8+128], %r1684;
	add.s64 	%rd344, %rd6, %rd342;
	ld.global.u32 	%r1685, [%rd344];
	st.shared.u32 	[%r9+128], %r1685;
	mov.u32 	%r5713, %r10;
$L__BB1_225:
	setp.gt.u32 	%p88, %r2, 983;
	@%p88 bra 	$L__BB1_227;
$L__BB1_226:
	add.s32 	%r1686, %r5713, %r272;
	mul.wide.u32 	%rd345, %r1686, 4;
	add.s64 	%rd346, %rd7, %rd345;
	ld.global.u32 	%r1687, [%rd346];
	shl.b32 	%r1688, %r5713, 2;
	mov.u32 	%r1689, _ZZ21findCliqueGPUNewBatchPjS_S_S_S_S_PyS_S_S_S_S_E5Res_H;
	add.s32 	%r1690, %r1689, %r1688;
	st.shared.u32 	[%r1690], %r1687;
	add.s64 	%rd347, %rd6, %rd345;
	ld.global.u32 	%r1691, [%rd347];
	mov.u32 	%r1692, _ZZ21findCliqueGPUNewBatchPjS_S_S_S_S_PyS_S_S_S_S_E9Res_HBits;
	add.s32 	%r1693, %r1692, %r1688;
	st.shared.u32 	[%r1693], %r1691;
	add.s32 	%r1694, %r1686, 32;
	mul.wide.u32 	%rd348, %r1694, 4;
	add.s64 	%rd349, %rd7, %rd348;
	ld.global.u32 	%r1695, [%rd349];
	st.shared.u32 	[%r1690+128], %r1695;
	add.s64 	%rd350, %rd6, %rd348;
	ld.global.u32 	%r1696, [%rd350];
	st.shared.u32 	[%r1693+128], %r1696;
	add.s32 	%r1697, %r1686, 64;
	mul.wide.u32 	%rd351, %r1697, 4;
	add.s64 	%rd352, %rd7, %rd351;
	ld.global.u32 	%r1698, [%rd352];
	st.shared.u32 	[%r1690+256], %r1698;
	add.s64 	%rd353, %rd6, %rd351;
	ld.global.u32 	%r1699, [%rd353];
	st.shared.u32 	[%r1693+256], %r1699;
	add.s32 	%r1700, %r5713, 96;
	add.s32 	%r1701, %r1686, 96;
	mul.wide.u32 	%rd354, %r1701, 4;
	add.s64 	%rd355, %rd7, %rd354;
	ld.global.u32 	%r1702, [%rd355];
	st.shared.u32 	[%r1690+384], %r1702;
	add.s64 	%rd356, %rd6, %rd354;
	ld.global.u32 	%r1703, [%rd356];
	st.shared.u32 	[%r1693+384], %r1703;
	add.s32 	%r5713, %r5713, 128;
	setp.lt.u32 	%p89, %r1700, 1016;
	@%p89 bra 	$L__BB1_226;
$L__BB1_227:
	setp.gt.u32 	%p90, %r3, 1047;
	ld.global.u32 	%r1704, [%rd43];
	mul.wide.u32 	%rd357, %r1704, 4;
	add.s64 	%rd358, %rd8, %rd357;
	ld.global.u32 	%rd46, [%rd358];
	@%p90 bra 	$L__BB1_238;
	shl.b64 	%rd359, %rd46, 2;
	add.s64 	%rd47, %rd7, %rd359;
	setp.lt.s32 	%p91, %r265, 2;
	mov.u32 	%r5715, %r3;
	@%p91 bra 	$L__BB1_229;
	bra.uni 	$L__BB1_233;
$L__BB1_229:
	ld.global.u32 	%r277, [%rd47];
	mov.u32 	%r5719, %r3;
$L__BB1_230:
	setp.eq.s32 	%p92, %r268, 0;
	shl.b32 	%r1706, %r5719, 2;
	mov.u32 	%r1707, _ZZ21findCliqueGPUNewBatchPjS_S_S_S_S_PyS_S_S_S_S_E5Res_H;
	add.s32 	%r292, %r1707, %r1706;
	ld.shared.u32 	%r293, [%r292];
	setp.lt.u32 	%p93, %r277, %r293;
	selp.u64 	%rd49, 1, 0, %p93;
	add.s64 	%rd360, %rd49, %rd46;
	shl.b64 	%rd361, %rd360, 2;
	add.s64 	%rd362, %rd6, %rd361;
	ld.global.u32 	%r1708, [%rd362];
	mov.u32 	%r1709, _ZZ21findCliqueGPUNewBatchPjS_S_S_S_S_PyS_S_S_S_S_E9Res_HBits;
	add.s32 	%r294, %r1709, %r1706;
	ld.shared.u32 	%r1710, [%r294];
	and.b32  	%r295, %r1710, %r1708;
	and.pred  	%p94, %p92, %p93;
	mov.b32 	%r5720, -1;
	@%p94 bra 	$L__BB1_232;
	shl.b64 	%rd363, %rd49, 2;
	add.s64 	%rd364, %rd47, %rd363;
	ld.global.u32 	%r1711, [%rd364];
	setp.eq.s32 	%p95, %r1711, %r293;
	setp.eq.s32 	%p96, %r295, 0;
	selp.b32 	%r1712, -1, %r293, %p96;
	selp.b32 	%r5720, %r1712, -1, %p95;
$L__BB1_232:
	st.shared.u32 	[%r292], %r5720;
	st.shared.u32 	[%r294], %r295;
	add.s32 	%r5719, %r5719, %r5;
	setp.lt.u32 	%p97, %r5719, 1048;
	@%p97 bra 	$L__BB1_230;
	bra.uni 	$L__BB1_238;
$L__BB1_233:
	shl.b32 	%r1714, %r5715, 2;
	mov.u32 	%r1715, _ZZ21findCliqueGPUNewBatchPjS_S_S_S_S_PyS_S_S_S_S_E5Res_H;
	add.s32 	%r279, %r1715, %r1714;
	ld.shared.u32 	%r280, [%r279];
	mov.b32 	%r5717, 0;
	mov.u32 	%r5716, %r265;
$L__BB1_234:
	shr.u32 	%r1716, %r5716, 1;
	add.s32 	%r1717, %r1716, %r5717;
	mul.wide.u32 	%rd365, %r1717, 4;
	add.s64 	%rd366, %rd47, %rd365;
	ld.global.u32 	%r1718, [%rd366];
	setp.lt.s32 	%p98, %r1718, %r280;
	selp.b32 	%r1719, %r1716, 0, %p98;
	add.s32 	%r5717, %r1719, %r5717;
	sub.s32 	%r5716, %r5716, %r1716;
	setp.gt.s32 	%p99, %r5716, 1;
	@%p99 bra 	$L__BB1_234;
	mul.wide.u32 	%rd367, %r5717, 4;
	add.s64 	%rd48, %rd47, %rd367;
	ld.global.u32 	%r1721, [%rd48];
	setp.lt.u32 	%p100, %r1721, %r280;
	selp.u32 	%r285, 1, 0, %p100;
	add.s32 	%r1722, %r5717, %r285;
	cvt.u64.u32 	%rd368, %r1722;
	add.s64 	%rd369, %rd368, %rd46;
	shl.b64 	%rd370, %rd369, 2;
	add.s64 	%rd371, %rd6, %rd370;
	ld.global.u32 	%r1723, [%rd371];
	shl.b32 	%r1724, %r5715, 2;
	mov.u32 	%r1725, _ZZ21findCliqueGPUNewBatchPjS_S_S_S_S_PyS_S_S_S_S_E9Res_HBits;
	add.s32 	%r286, %r1725, %r1724;
	ld.shared.u32 	%r1726, [%r286];
	and.b32  	%r287, %r1726, %r1723;
	setp.gt.u32 	%p101, %r1722, %r268;
	mov.b32 	%r5718, -1;
	@%p101 bra 	$L__BB1_237;
	mul.wide.u32 	%rd372, %r285, 4;
	add.s64 	%rd373, %rd48, %rd372;
	ld.global.u32 	%r1727, [%rd373];
	setp.eq.s32 	%p102, %r1727, %r280;
	setp.eq.s32 	%p103, %r287, 0;
	selp.b32 	%r1728, -1, %r280, %p103;
	selp.b32 	%r5718, %r1728, -1, %p102;
$L__BB1_237:
	st.shared.u32 	[%r279], %r5718;
	st.shared.u32 	[%r286], %r287;
	add.s32 	%r5715, %r5715, %r5;
	setp.lt.u32 	%p104, %r5715, 1048;
	@%p104 bra 	$L__BB1_233;
$L__BB1_238:
	setp.ne.s32 	%p105, %r2, 32;
	@%p105 bra 	$L__BB1_257;
	mov.b32 	%r5721, 0;
$L__BB1_240:
	shl.b32 	%r1730, %r5721, 2;
	mov.u32 	%r1731, _ZZ21findCliqueGPUNewBatchPjS_S_S_S_S_PyS_S_S_S_S_E5Res_H;
	add.s32 	%r300, %r1731, %r1730;
	ld.shared.u32 	%r301, [%r300];
	setp.eq.s32 	%p106, %r301, -1;
	mov.u32 	%r1732, _ZZ21findCliqueGPUNewBatchPjS_S_S_S_S_PyS_S_S_S_S_E9Res_HBits;
	add.s32 	%r302, %r1732, %r1730;
	@%p106 bra 	$L__BB1_242;
	ld.shared.u32 	%r1733, [%r269];
	add.s32 	%r1734, %r1733, 1;
	st.shared.u32 	[%r269], %r1734;
	mul.wide.u32 	%rd374, %r1734, 4;
	add.s64 	%rd375, %rd44, %rd374;
	st.global.u32 	[%rd375], %r301;
	ld.shared.u32 	%r1735, [%r302];
	add.s64 	%rd376, %rd45, %rd374;
	st.global.u32 	[%rd376], %r1735;
$L__BB1_242:
	ld.shared.u32 	%r303, [%r300+4];
	setp.eq.s32 	%p107, %r303, -1;
	@%p107 bra 	$L__BB1_244;
	ld.shared.u32 	%r1736, [%r269];
	add.s32 	%r1737, %r1736, 1;
	st.shared.u32 	[%r269], %r1737;
	mul.wide.u32 	%rd377, %r1737, 4;
	add.s64 	%rd378, %rd44, %rd377;
	st.global.u32 	[%rd378], %r303;
	ld.shared.u32 	%r1738, [%r302+4];
	add.s64 	%rd379, %rd45, %rd377;
	st.global.u32 	[%rd379], %r1738;
$L__BB1_244:
	ld.shared.u32 	%r304, [%r300+8];
	setp.eq.s32 	%p108, %r304, -1;
	@%p108 bra 	$L__BB1_246;
	ld.shared.u32 	%r1739, [%r269];
	add.s32 	%r1740, %r1739, 1;
	st.shared.u32 	[%r269], %r1740;
	mul.wide.u32 	%rd380, %r1740, 4;
	add.s64 	%rd381, %rd44, %rd380;
	st.global.u32 	[%rd381], %r304;
	ld.shared.u32 	%r1741, [%r302+8];
	add.s64 	%rd382, %rd45, %rd380;
	st.global.u32 	[%rd382], %r1741;
$L__BB1_246:
	ld.shared.u32 	%r305, [%r300+12];
	setp.eq.s32 	%p109, %r305, -1;
	@%p109 bra 	$L__BB1_248;
	ld.shared.u32 	%r1742, [%r269];
	add.s32 	%r1743, %r1742, 1;
	st.shared.u32 	[%r269], %r1743;
	mul.wide.u32 	%rd383, %r1743, 4;
	add.s64 	%rd384, %rd44, %rd383;
	st.global.u32 	[%rd384], %r305;
	ld.shared.u32 	%r1744, [%r302+12];
	add.s64 	%rd385, %rd45, %rd383;
	st.global.u32 	[%rd385], %r1744;
$L__BB1_248:
	ld.shared.u32 	%r306, [%r300+16];
	setp.eq.s32 	%p110, %r306, -1;
	@%p110 bra 	$L__BB1_250;
	ld.shared.u32 	%r1745, [%r269];
	add.s32 	%r1746, %r1745, 1;
	st.shared.u32 	[%r269], %r1746;
	mul.wide.u32 	%rd386, %r1746, 4;
	add.s64 	%rd387, %rd44, %rd386;
	st.global.u32 	[%rd387], %r306;
	ld.shared.u32 	%r1747, [%r302+16];
	add.s64 	%rd388, %rd45, %rd386;
	st.global.u32 	[%rd388], %r1747;
$L__BB1_250:
	ld.shared.u32 	%r307, [%r300+20];
	setp.eq.s32 	%p111, %r307, -1;
	@%p111 bra 	$L__BB1_252;
	ld.shared.u32 	%r1748, [%r269];
	add.s32 	%r1749, %r1748, 1;
	st.shared.u32 	[%r269], %r1749;
	mul.wide.u32 	%rd389, %r1749, 4;
	add.s64 	%rd390, %rd44, %rd389;
	st.global.u32 	[%rd390], %r307;
	ld.shared.u32 	%r1750, [%r302+20];
	add.s64 	%rd391, %rd45, %rd389;
	st.global.u32 	[%rd391], %r1750;
$L__BB1_252:
	ld.shared.u32 	%r308, [%r300+24];
	setp.eq.s32 	%p112, %r308, -1;
	@%p112 bra 	$L__BB1_254;
	ld.shared.u32 	%r1751, [%r269];
	add.s32 	%r1752, %r1751, 1;
	st.shared.u32 	[%r269], %r1752;
	mul.wide.u32 	%rd392, %r1752, 4;
	add.s64 	%rd393, %rd44, %rd392;
	st.global.u32 	[%rd393], %r308;
	ld.shared.u32 	%r1753, [%r302+24];
	add.s64 	%rd394, %rd45, %rd392;
	st.global.u32 	[%rd394], %r1753;
$L__BB1_254:
	ld.shared.u32 	%r309, [%r300+28];
	setp.eq.s32 	%p113, %r309, -1;
	@%p113 bra 	$L__BB1_256;
	ld.shared.u32 	%r1754, [%r269];
	add.s32 	%r1755, %r1754, 1;
	st.shared.u32 	[%r269], %r1755;
	mul.wide.u32 	%rd395, %r1755, 4;
	add.s64 	%rd396, %rd44, %rd395;
	st.global.u32 	[%rd396], %r309;
	ld.shared.u32 	%r1756, [%r302+28];
	add.s64 	%rd397, %rd45, %rd395;
	st.global.u32 	[%rd397], %r1756;
$L__BB1_256:
	add.s32 	%r5721, %r5721, 8;
	setp.ne.s32 	%p114, %r5721, 1048;
	@%p114 bra 	$L__BB1_240;
$L__BB1_257:
	add.s32 	%r5712, %r5712, 1;
	setp.ne.s32 	%p115, %r5712, %r270;
	@%p115 bra 	$L__BB1_221;
$L__BB1_258:
	setp.ge.u32 	%p116, %r3, %r267;
	@%p116 bra 	$L__BB1_261;
	ld.global.u32 	%r1757, [%rd42];
	mul.wide.u32 	%rd398, %r1757, 4;
	add.s64 	%rd399, %rd8, %rd398;
	ld.global.u32 	%r1758, [%rd399];
	mad.lo.s32 	%r312, %r266, 1048, %r1758;
	mov.u32 	%r5722, %r3;
$L__BB1_260:
	add.s32 	%r1759, %r5722, %r312;
	mul.wide.u32 	%rd400, %r1759, 4;
	add.s64 	%rd401, %rd7, %rd400;
	ld.global.u32 	%r1760, [%rd401];
	shl.b32 	%r1761, %r5722, 2;
	mov.u32 	%r1762, _ZZ21findCliqueGPUNewBatchPjS_S_S_S_S_PyS_S_S_S_S_E5Res_H;
	add.s32 	%r1763, %r1762, %r1761;
	st.shared.u32 	[%r1763], %r1760;
	add.s64 	%rd402, %rd6, %rd400;
	ld.global.u32 	%r1764, [%rd402];
	mov.u32 	%r1765, _ZZ21findCliqueGPUNewBatchPjS_S_S_S_S_PyS_S_S_S_S_E9Res_HBits;
	add.s32 	%r1766, %r1765, %r1761;
	st.shared.u32 	[%r1766], %r1764;
	add.s32 	%r5722, %r5722, 32;
	setp.lt.u32 	%p117, %r5722, %r267;
	@%p117 bra 	$L__BB1_260;
$L__BB1_261:
	setp.ge.u32 	%p118, %r3, %r267;
	ld.global.u32 	%r1767, [%rd43];
	mul.wide.u32 	%rd403, %r1767, 4;
	add.s64 	%rd404, %rd8, %rd403;
	ld.global.u32 	%rd50, [%rd404];
	@%p118 bra 	$L__BB1_269;
	shl.b64 	%rd405, %rd50, 2;
	add.s64 	%rd51, %rd7, %rd405;
	add.s32 	%r315, %r265, -1;
	mov.u32 	%r5723, %r3;
$L__BB1_263:
	setp.lt.s32 	%p119, %r265, 2;
	shl.b32 	%r1769, %r5723, 2;
	mov.u32 	%r1770, _ZZ21findCliqueGPUNewBatchPjS_S_S_S_S_PyS_S_S_S_S_E5Res_H;
	add.s32 	%r317, %r1770, %r1769;
	ld.shared.u32 	%r318, [%r317];
	mov.b32 	%r5726, 0;
	@%p119 bra 	$L__BB1_266;
	mov.b32 	%r5726, 0;
	mov.u32 	%r5724, %r265;
$L__BB1_265:
	shr.u32 	%r1772, %r5724, 1;
	add.s32 	%r1773, %r1772, %r5726;
	mul.wide.u32 	%rd406, %r1773, 4;
	add.s64 	%rd407, %rd51, %rd406;
	ld.global.u32 	%r1774, [%rd407];
	setp.lt.s32 	%p120, %r1774, %r318;
	selp.b32 	%r1775, %r1772, 0, %p120;
	add.s32 	%r5726, %r1775, %r5726;
	sub.s32 	%r5724, %r5724, %r1772;
	setp.gt.s32 	%p121, %r5724, 1;
	@%p121 bra 	$L__BB1_265;
$L__BB1_266:
	mul.wide.u32 	%rd408, %r5726, 4;
	add.s64 	%rd409, %rd51, %rd408;
	ld.global.u32 	%r1777, [%rd409];
	setp.lt.u32 	%p122, %r1777, %r318;
	selp.u32 	%r1778, 1, 0, %p122;
	add.s32 	%r1779, %r5726, %r1778;
	cvt.u64.u32 	%rd52, %r1779;
	add.s64 	%rd410, %rd52, %rd50;
	shl.b64 	%rd411, %rd410, 2;
	add.s64 	%rd412, %rd6, %rd411;
	ld.global.u32 	%r1780, [%rd412];
	mov.u32 	%r1782, _ZZ21findCliqueGPUNewBatchPjS_S_S_S_S_PyS_S_S_S_S_E9Res_HBits;
	add.s32 	%r324, %r1782, %r1769;
	ld.shared.u32 	%r1783, [%r324];
	and.b32  	%r325, %r1783, %r1780;
	setp.gt.u32 	%p123, %r1779, %r315;
	mov.b32 	%r5727, -1;
	@%p123 bra 	$L__BB1_268;
	shl.b64 	%rd413, %rd52, 2;
	add.s64 	%rd414, %rd51, %rd413;
	ld.global.u32 	%r1784, [%rd414];
	setp.eq.s32 	%p124, %r1784, %r318;
	setp.eq.s32 	%p125, %r325, 0;
	selp.b32 	%r1785, -1, %r318, %p125;
	selp.b32 	%r5727, %r1785, -1, %p124;
$L__BB1_268:
	st.shared.u32 	[%r317], %r5727;
	st.shared.u32 	[%r324], %r325;
	add.s32 	%r5723, %r5723, %r5;
	setp.lt.u32 	%p126, %r5723, %r267;
	@%p126 bra 	$L__BB1_263;
$L__BB1_269:
	setp.ne.s32 	%p127, %r2, 32;
	@%p127 bra 	$L__BB1_431;
	setp.eq.s32 	%p128, %r267, 0;
	ld.shared.u32 	%r329, [_ZZ21findCliqueGPUNewBatchPjS_S_S_S_S_PyS_S_S_S_S_E5level];
	shl.b32 	%r1786, %r329, 8;
	mov.u32 	%r1787, _ZZ21findCliqueGPUNewBatchPjS_S_S_S_S_PyS_S_S_S_S_E5Num_H;
	add.s32 	%r330, %r1787, %r1786;
	@%p128 bra 	$L__BB1_311;
	mov.u32 	%r1789, %ctaid.x;
	mul.wide.u32 	%rd415, %r1789, 1920000;
	mov.u64 	%rd416, subH;
	add.s64 	%rd417, %rd416, %rd415;
	mul.wide.s32 	%rd418, %r329, 240000;
	add.s64 	%rd53, %rd417, %rd418;
	add.s64 	%rd54, %rd10, %rd418;
	and.b32  	%r331, %r262, 7;
	sub.s32 	%r1790, %r261, %r260;
	mad.lo.s32 	%r1791, %r266, 1048, %r1790;
	setp.gt.u32 	%p129, %r1791, -8;
	mov.b32 	%r5730, 0;
	@%p129 bra 	$L__BB1_290;
	sub.s32 	%r5730, %r267, %r331;
	mov.b32 	%r5728, 0;
$L__BB1_273:
	.pragma "nounroll";
	shl.b32 	%r1793, %r5728, 2;
	mov.u32 	%r1794, _ZZ21findCliqueGPUNewBatchPjS_S_S_S_S_PyS_S_S_S_S_E5Res_H;
	add.s32 	%r334, %r1794, %r1793;
	ld.shared.u32 	%r335, [%r334];
	setp.eq.s32 	%p130, %r335, -1;
	mov.u32 	%r1795, _ZZ21findCliqueGPUNewBatchPjS_S_S_S_S_PyS_S_S_S_S_E9Res_HBits;
	add.s32 	%r336, %r1795, %r1793;
	@%p130 bra 	$L__BB1_275;
	ld.shared.u32 	%r1796, [%r330];
	add.s32 	%r1797, %r1796, 1;
	st.shared.u32 	[%r330], %r1797;
	mul.wide.u32 	%rd419, %r1797, 4;
	add.s64 	%rd420, %rd53, %rd419;
	st.global.u32 	[%rd420], %r335;
	ld.shared.u32 	%r1798, [%r336];
	add.s64 	%rd421, %rd54, %rd419;
	st.global.u32 	[%rd421], %r1798;
$L__BB1_275:
	ld.shared.u32 	%r337, [%r334+4];
	setp.eq.s32 	%p131, %r337, -1;
	@%p131 bra 	$L__BB1_277;
	ld.shared.u32 	%r1799, [%r330];
	add.s32 	%r1800, %r1799, 1;
	st.shared.u32 	[%r330], %r1800;
	mul.wide.u32 	%rd422, %r1800, 4;
	add.s64 	%rd423, %rd53, %rd422;
	st.global.u32 	[%rd423], %r337;
	ld.shared.u32 	%r1801, [%r336+4];
	add.s64 	%rd424, %rd54, %rd422;
	st.global.u32 	[%rd424], %r1801;
$L__BB1_277:
	ld.shared.u32 	%r338, [%r334+8];
	setp.eq.s32 	%p132, %r338, -1;
	@%p132 bra 	$L__BB1_279;
	ld.shared.u32 	%r1802, [%r330];
	add.s32 	%r1803, %r1802, 1;
	st.shared.u32 	[%r330], %r1803;
	mul.wide.u32 	%rd425, %r1803, 4;
	add.s64 	%rd426, %rd53, %rd425;
	st.global.u32 	[%rd426], %r338;
	ld.shared.u32 	%r1804, [%r336+8];
	add.s64 	%rd427, %rd54, %rd425;
	st.global.u32 	[%rd427], %r1804;
$L__BB1_279:
	ld.shared.u32 	%r339, [%r334+12];
	setp.eq.s32 	%p133, %r339, -1;
	@%p133 bra 	$L__BB1_281;
	ld.shared.u32 	%r1805, [%r330];
	add.s32 	%r1806, %r1805, 1;
	st.shared.u32 	[%r330], %r1806;
	mul.wide.u32 	%rd428, %r1806, 4;
	add.s64 	%rd429, %rd53, %rd428;
	st.global.u32 	[%rd429], %r339;
	ld.shared.u32 	%r1807, [%r336+12];
	add.s64 	%rd430, %rd54, %rd428;
	st.global.u32 	[%rd430], %r1807;
$L__BB1_281:
	ld.shared.u32 	%r340, [%r334+16];
	setp.eq.s32 	%p134, %r340, -1;
	@%p134 bra 	$L__BB1_283;
	ld.shared.u32 	%r1808, [%r330];
	add.s32 	%r1809, %r1808, 1;
	st.shared.u32 	[%r330], %r1809;
	mul.wide.u32 	%rd431, %r1809, 4;
	add.s64 	%rd432, %rd53, %rd431;
	st.global.u32 	[%rd432], %r340;
	ld.shared.u32 	%r1810, [%r336+16];
	add.s64 	%rd433, %rd54, %rd431;
	st.global.u32 	[%rd433], %r1810;
$L__BB1_283:
	ld.shared.u32 	%r341, [%r334+20];
	setp.eq.s32 	%p135, %r341, -1;
	@%p135 bra 	$L__BB1_285;
	ld.shared.u32 	%r1811, [%r330];
	add.s32 	%r1812, %r1811, 1;
	st.shared.u32 	[%r330], %r1812;
	mul.wide.u32 	%rd434, %r1812, 4;
	add.s64 	%rd435, %rd53, %rd434;
	st.global.u32 	[%rd435], %r341;
	ld.shared.u32 	%r1813, [%r336+20];
	add.s64 	%rd436, %rd54, %rd434;
	st.global.u32 	[%rd436], %r1813;
$L__BB1_285:
	ld.shared.u32 	%r342, [%r334+24];
	setp.eq.s32 	%p136, %r342, -1;
	@%p136 bra 	$L__BB1_287;
	ld.shared.u32 	%r1814, [%r330];
	add.s32 	%r1815, %r1814, 1;
	st.shared.u32 	[%r330], %r1815;
	mul.wide.u32 	%rd437, %r1815, 4;
	add.s64 	%rd438, %rd53, %rd437;
	st.global.u32 	[%rd438], %r342;
	ld.shared.u32 	%r1816, [%r336+24];
	add.s64 	%rd439, %rd54, %rd437;
	st.global.u32 	[%rd439], %r1816;
$L__BB1_287:
	ld.shared.u32 	%r343, [%r334+28];
	setp.eq.s32 	%p137, %r343, -1;
	@%p137 bra 	$L__BB1_289;
	ld.shared.u32 	%r1817, [%r330];
	add.s32 	%r1818, %r1817, 1;
	st.shared.u32 	[%r330], %r1818;
	mul.wide.u32 	%rd440, %r1818, 4;
	add.s64 	%rd441, %rd53, %rd440;
	st.global.u32 	[%rd441], %r343;
	ld.shared.u32 	%r1819, [%r336+28];
	add.s64 	%rd442, %rd54, %rd440;
	st.global.u32 	[%rd442], %r1819;
$L__BB1_289:
	add.s32 	%r5728, %r5728, 8;
	setp.ne.s32 	%p138, %r5728, %r5730;
	@%p138 bra 	$L__BB1_273;
$L__BB1_290:
	setp.eq.s32 	%p139, %r331, 0;
	@%p139 bra 	$L__BB1_311;
	and.b32  	%r346, %r262, 3;
	setp.lt.u32 	%p140, %r331, 4;
	@%p140 bra 	$L__BB1_301;
	shl.b32 	%r1820, %r5730, 2;
	mov.u32 	%r1821, _ZZ21findCliqueGPUNewBatchPjS_S_S_S_S_PyS_S_S_S_S_E5Res_H;
	add.s32 	%r347, %r1821, %r1820;
	ld.shared.u32 	%r348, [%r347];
	setp.eq.s32 	%p141, %r348, -1;
	mov.u32 	%r1822, _ZZ21findCliqueGPUNewBatchPjS_S_S_S_S_PyS_S_S_S_S_E9Res_HBits;
	add.s32 	%r349, %r1822, %r1820;
	@%p141 bra 	$L__BB1_294;
	ld.shared.u32 	%r1823, [%r330];
	add.s32 	%r1824, %r1823, 1;
	st.shared.u32 	[%r330], %r1824;
	mul.wide.u32 	%rd443, %r1824, 4;
	add.s64 	%rd444, %rd53, %rd443;
	st.global.u32 	[%rd444], %r348;
	ld.shared.u32 	%r1825, [%r349];
	add.s64 	%rd445, %rd54, %rd443;
	st.global.u32 	[%rd445], %r1825;
$L__BB1_294:
	ld.shared.u32 	%r350, [%r347+4];
	setp.eq.s32 	%p142, %r350, -1;
	@%p142 bra 	$L__BB1_296;
	ld.shared.u32 	%r1826, [%r330];
	add.s32 	%r1827, %r1826, 1;
	st.shared.u32 	[%r330], %r1827;
	mul.wide.u32 	%rd446, %r1827, 4;
	add.s64 	%rd447, %rd53, %rd446;
	st.global.u32 	[%rd447], %r350;
	ld.shared.u32 	%r1828, [%r349+4];
	add.s64 	%rd448, %rd54, %rd446;
	st.global.u32 	[%rd448], %r1828;
$L__BB1_296:
	ld.shared.u32 	%r351, [%r347+8];
	setp.eq.s32 	%p143, %r351, -1;
	@%p143 bra 	$L__BB1_298;
	ld.shared.u32 	%r1829, [%r330];
	add.s32 	%r1830, %r1829, 1;
	st.shared.u32 	[%r330], %r1830;
	mul.wide.u32 	%rd449, %r1830, 4;
	add.s64 	%rd450, %rd53, %rd449;
	st.global.u32 	[%rd450], %r351;
	ld.shared.u32 	%r1831, [%r349+8];
	add.s64 	%rd451, %rd54, %rd449;
	st.global.u32 	[%rd451], %r1831;
$L__BB1_298:
	ld.shared.u32 	%r352, [%r347+12];
	setp.eq.s32 	%p144, %r352, -1;
	@%p144 bra 	$L__BB1_300;
	ld.shared.u32 	%r1832, [%r330];
	add.s32 	%r1833, %r1832, 1;
	st.shared.u32 	[%r330], %r1833;
	mul.wide.u32 	%rd452, %r1833, 4;
	add.s64 	%rd453, %rd53, %rd452;
	st.global.u32 	[%rd453], %r352;
	ld.shared.u32 	%r1834, [%r349+12];
	add.s64 	%rd454, %rd54, %rd452;
	st.global.u32 	[%rd454], %r1834;
$L__BB1_300:
	add.s32 	%r5730, %r5730, 4;
$L__BB1_301:
	setp.eq.s32 	%p145, %r346, 0;
	@%p145 bra 	$L__BB1_311;
	setp.eq.s32 	%p146, %r346, 1;
	@%p146 bra 	$L__BB1_308;
	shl.b32 	%r1835, %r5730, 2;
	mov.u32 	%r1836, _ZZ21findCliqueGPUNewBatchPjS_S_S_S_S_PyS_S_S_S_S_E5Res_H;
	add.s32 	%r355, %r1836, %r1835;
	ld.shared.u32 	%r356, [%r355];
	setp.eq.s32 	%p147, %r356, -1;
	mov.u32 	%r1837, _ZZ21findCliqueGPUNewBatchPjS_S_S_S_S_PyS_S_S_S_S_E9Res_HBits;
	add.s32 	%r357, %r1837, %r1835;
	@%p147 bra 	$L__BB1_305;
	ld.shared.u32 	%r1838, [%r330];
	add.s32 	%r1839, %r1838, 1;
	st.shared.u32 	[%r330], %r1839;
	mul.wide.u32 	%rd455, %r1839, 4;
	add.s64 	%rd456, %rd53, %rd455;
	st.global.u32 	[%rd456], %r356;
	ld.shared.u32 	%r1840, [%r357];
	add.s64 	%rd457, %rd54, %rd455;
	st.global.u32 	[%rd457], %r1840;
$L__BB1_305:
	ld.shared.u32 	%r358, [%r355+4];
	setp.eq.s32 	%p148, %r358, -1;
	@%p148 bra 	$L__BB1_307;
	ld.shared.u32 	%r1841, [%r330];
	add.s32 	%r1842, %r1841, 1;
	st.shared.u32 	[%r330], %r1842;
	mul.wide.u32 	%rd458, %r1842, 4;
	add.s64 	%rd459, %rd53, %rd458;
	st.global.u32 	[%rd459], %r358;
	ld.shared.u32 	%r1843, [%r357+4];
	add.s64 	%rd460, %rd54, %rd458;
	st.global.u32 	[%rd460], %r1843;
$L__BB1_307:
	add.s32 	%r5730, %r5730, 2;
$L__BB1_308:
	and.b32  	%r1844, %r262, 1;
	setp.eq.b32 	%p149, %r1844, 1;
	not.pred 	%p150, %p149;
	@%p150 bra 	$L__BB1_311;
	shl.b32 	%r1845, %r5730, 2;
	mov.u32 	%r1846, _ZZ21findCliqueGPUNewBatchPjS_S_S_S_S_PyS_S_S_S_S_E5Res_H;
	add.s32 	%r1847, %r1846, %r1845;
	ld.shared.u32 	%r361, [%r1847];
	setp.eq.s32 	%p151, %r361, -1;
	@%p151 bra 	$L__BB1_311;
	ld.shared.u32 	%r1848, [%r330];
	add.s32 	%r1849, %r1848, 1;
	st.shared.u32 	[%r330], %r1849;
	mul.wide.u32 	%rd461, %r1849, 4;
	add.s64 	%rd462, %rd53, %rd461;
	st.global.u32 	[%rd462], %r361;
	mov.u32 	%r1851, _ZZ21findCliqueGPUNewBatchPjS_S_S_S_S_PyS_S_S_S_S_E9Res_HBits;
	add.s32 	%r1852, %r1851, %r1845;
	ld.shared.u32 	%r1853, [%r1852];
	add.s64 	%rd463, %rd54, %rd461;
	st.global.u32 	[%rd463], %r1853;
$L__BB1_311:
	ld.shared.u32 	%r362, [%r330];
	setp.eq.s32 	%p152, %r362, 0;
	mov.b32 	%r5743, 0;
	@%p152 bra 	$L__BB1_323;
	and.b32  	%r363, %r362, 7;
	setp.lt.u32 	%p153, %r362, 8;
	mov.b32 	%r5738, 0;
	mov.u32 	%r5743, %r5738;
	@%p153 bra 	$L__BB1_315;
	and.b32  	%r5738, %r362, -8;
	mov.b32 	%r5732, 0;
	mov.u32 	%r5743, %r5732;
$L__BB1_314:
	.pragma "nounroll";
	mul.wide.s32 	%rd464, %r329, 240000;
	add.s64 	%rd465, %rd10, %rd464;
	mul.wide.u32 	%rd466, %r5732, 4;
	add.s64 	%rd467, %rd465, %rd466;
	ld.global.u32 	%r1858, [%rd467+4];
	shr.u32 	%r1859, %r1858, 1;
	and.b32  	%r1860, %r1859, 1431655765;
	sub.s32 	%r1861, %r1858, %r1860;
	and.b32  	%r1862, %r1861, 858993459;
	shr.u32 	%r1863, %r1861, 2;
	and.b32  	%r1864, %r1863, 858993459;
	add.s32 	%r1865, %r1864, %r1862;
	shr.u32 	%r1866, %r1865, 4;
	add.s32 	%r1867, %r1866, %r1865;
	and.b32  	%r1868, %r1867, 252645135;
	shr.u32 	%r1869, %r1868, 8;
	add.s32 	%r1870, %r1869, %r1868;
	shr.u32 	%r1871, %r1870, 16;
	add.s32 	%r1872, %r1871, %r1870;
	and.b32  	%r1873, %r1872, 63;
	add.s32 	%r1874, %r1873, %r5743;
	ld.global.u32 	%r1875, [%rd467+8];
	shr.u32 	%r1876, %r1875, 1;
	and.b32  	%r1877, %r1876, 1431655765;
	sub.s32 	%r1878, %r1875, %r1877;
	and.b32  	%r1879, %r1878, 858993459;
	shr.u32 	%r1880, %r1878, 2;
	and.b32  	%r1881, %r1880, 858993459;
	add.s32 	%r1882, %r1881, %r1879;
	shr.u32 	%r1883, %r1882, 4;
	add.s32 	%r1884, %r1883, %r1882;
	and.b32  	%r1885, %r1884, 252645135;
	shr.u32 	%r1886, %r1885, 8;
	add.s32 	%r1887, %r1886, %r1885;
	shr.u32 	%r1888, %r1887, 16;
	add.s32 	%r1889, %r1888, %r1887;
	and.b32  	%r1890, %r1889, 63;
	add.s32 	%r1891, %r1890, %r1874;
	ld.global.u32 	%r1892, [%rd467+12];
	shr.u32 	%r1893, %r1892, 1;
	and.b32  	%r1894, %r1893, 1431655765;
	sub.s32 	%r1895, %r1892, %r1894;
	and.b32  	%r1896, %r1895, 858993459;
	shr.u32 	%r1897, %r1895, 2;
	and.b32  	%r1898, %r1897, 858993459;
	add.s32 	%r1899, %r1898, %r1896;
	shr.u32 	%r1900, %r1899, 4;
	add.s32 	%r1901, %r1900, %r1899;
	and.b32  	%r1902, %r1901, 252645135;
	shr.u32 	%r1903, %r1902, 8;
	add.s32 	%r1904, %r1903, %r1902;
	shr.u32 	%r1905, %r1904, 16;
	add.s32 	%r1906, %r1905, %r1904;
	and.b32  	%r1907, %r1906, 63;
	add.s32 	%r1908, %r1907, %r1891;
	ld.global.u32 	%r1909, [%rd467+16];
	shr.u32 	%r1910, %r1909, 1;
	and.b32  	%r1911, %r1910, 1431655765;
	sub.s32 	%r1912, %r1909, %r1911;
	and.b32  	%r1913, %r1912, 858993459;
	shr.u32 	%r1914, %r1912, 2;
	and.b32  	%r1915, %r1914, 858993459;
	add.s32 	%r1916, %r1915, %r1913;
	shr.u32 	%r1917, %r1916, 4;
	add.s32 	%r1918, %r1917, %r1916;
	and.b32  	%r1919, %r1918, 252645135;
	shr.u32 	%r1920, %r1919, 8;
	add.s32 	%r1921, %r1920, %r1919;
	shr.u32 	%r1922, %r1921, 16;
	add.s32 	%r1923, %r1922, %r1921;
	and.b32  	%r1924, %r1923, 63;
	add.s32 	%r1925, %r1924, %r1908;
	ld.global.u32 	%r1926, [%rd467+20];
	shr.u32 	%r1927, %r1926, 1;
	and.b32  	%r1928, %r1927, 1431655765;
	sub.s32 	%r1929, %r1926, %r1928;
	and.b32  	%r1930, %r1929, 858993459;
	shr.u32 	%r1931, %r1929, 2;
	and.b32  	%r1932, %r1931, 858993459;
	add.s32 	%r1933, %r1932, %r1930;
	shr.u32 	%r1934, %r1933, 4;
	add.s32 	%r1935, %r1934, %r1933;
	and.b32  	%r1936, %r1935, 252645135;
	shr.u32 	%r1937, %r1936, 8;
	add.s32 	%r1938, %r1937, %r1936;
	shr.u32 	%r1939, %r1938, 16;
	add.s32 	%r1940, %r1939, %r1938;
	and.b32  	%r1941, %r1940, 63;
	add.s32 	%r1942, %r1941, %r1925;
	ld.global.u32 	%r1943, [%rd467+24];
	shr.u32 	%r1944, %r1943, 1;
	and.b32  	%r1945, %r1944, 1431655765;
	sub.s32 	%r1946, %r1943, %r1945;
	and.b32  	%r1947, %r1946, 858993459;
	shr.u32 	%r1948, %r1946, 2;
	and.b32  	%r1949, %r1948, 858993459;
	add.s32 	%r1950, %r1949, %r1947;
	shr.u32 	%r1951, %r1950, 4;
	add.s32 	%r1952, %r1951, %r1950;
	and.b32  	%r1953, %r1952, 252645135;
	shr.u32 	%r1954, %r1953, 8;
	add.s32 	%r1955, %r1954, %r1953;
	shr.u32 	%r1956, %r1955, 16;
	add.s32 	%r1957, %r1956, %r1955;
	and.b32  	%r1958, %r1957, 63;
	add.s32 	%r1959, %r1958, %r1942;
	ld.global.u32 	%r1960, [%rd467+28];
	shr.u32 	%r1961, %r1960, 1;
	and.b32  	%r1962, %r1961, 1431655765;
	sub.s32 	%r1963, %r1960, %r1962;
	and.b32  	%r1964, %r1963, 858993459;
	shr.u32 	%r1965, %r1963, 2;
	and.b32  	%r1966, %r1965, 858993459;
	add.s32 	%r1967, %r1966, %r1964;
	shr.u32 	%r1968, %r1967, 4;
	add.s32 	%r1969, %r1968, %r1967;
	and.b32  	%r1970, %r1969, 252645135;
	shr.u32 	%r1971, %r1970, 8;
	add.s32 	%r1972, %r1971, %r1970;
	shr.u32 	%r1973, %r1972, 16;
	add.s32 	%r1974, %r1973, %r1972;
	and.b32  	%r1975, %r1974, 63;
	add.s32 	%r1976, %r1975, %r1959;
	ld.global.u32 	%r1977, [%rd467+32];
	shr.u32 	%r1978, %r1977, 1;
	and.b32  	%r1979, %r1978, 1431655765;
	sub.s32 	%r1980, %r1977, %r1979;
	and.b32  	%r1981, %r1980, 858993459;
	shr.u32 	%r1982, %r1980, 2;
	and.b32  	%r1983, %r1982, 858993459;
	add.s32 	%r1984, %r1983, %r1981;
	shr.u32 	%r1985, %r1984, 4;
	add.s32 	%r1986, %r1985, %r1984;
	and.b32  	%r1987, %r1986, 252645135;
	shr.u32 	%r1988, %r1987, 8;
	add.s32 	%r1989, %r1988, %r1987;
	shr.u32 	%r1990, %r1989, 16;
	add.s32 	%r1991, %r1990, %r1989;
	and.b32  	%r1992, %r1991, 63;
	add.s32 	%r5743, %r1992, %r1976;
	add.s32 	%r5732, %r5732, 8;
	setp.ne.s32 	%p154, %r5732, %r5738;
	@%p154 bra 	$L__BB1_314;
$L__BB1_315:
	setp.eq.s32 	%p155, %r363, 0;
	@%p155 bra 	$L__BB1_323;
	and.b32  	%r372, %r362, 3;
	setp.lt.u32 	%p156, %r363, 4;
	@%p156 bra 	$L__BB1_318;
	mul.wide.s32 	%rd468, %r329, 240000;
	add.s64 	%rd469, %rd10, %rd468;
	mul.wide.u32 	%rd470, %r5738, 4;
	add.s64 	%rd471, %rd469, %rd470;
	ld.global.u32 	%r1994, [%rd471+4];
	shr.u32 	%r1995, %r1994, 1;
	and.b32  	%r1996, %r1995, 1431655765;
	sub.s32 	%r1997, %r1994, %r1996;
	and.b32  	%r1998, %r1997, 858993459;
	shr.u32 	%r1999, %r1997, 2;
	and.b32  	%r2000, %r1999, 858993459;
	add.s32 	%r2001, %r2000, %r1998;
	shr.u32 	%r2002, %r2001, 4;
	add.s32 	%r2003, %r2002, %r2001;
	and.b32  	%r2004, %r2003, 252645135;
	shr.u32 	%r2005, %r2004, 8;
	add.s32 	%r2006, %r2005, %r2004;
	shr.u32 	%r2007, %r2006, 16;
	add.s32 	%r2008, %r2007, %r2006;
	and.b32  	%r2009, %r2008, 63;
	add.s32 	%r2010, %r2009, %r5743;
	ld.global.u32 	%r2011, [%rd471+8];
	shr.u32 	%r2012, %r2011, 1;
	and.b32  	%r2013, %r2012, 1431655765;
	sub.s32 	%r2014, %r2011, %r2013;
	and.b32  	%r2015, %r2014, 858993459;
	shr.u32 	%r2016, %r2014, 2;
	and.b32  	%r2017, %r2016, 858993459;
	add.s32 	%r2018, %r2017, %r2015;
	shr.u32 	%r2019, %r2018, 4;
	add.s32 	%r2020, %r2019, %r2018;
	and.b32  	%r2021, %r2020, 252645135;
	shr.u32 	%r2022, %r2021, 8;
	add.s32 	%r2023, %r2022, %r2021;
	shr.u32 	%r2024, %r2023, 16;
	add.s32 	%r2025, %r2024, %r2023;
	and.b32  	%r2026, %r2025, 63;
	add.s32 	%r2027, %r2026, %r2010;
	ld.global.u32 	%r2028, [%rd471+12];
	shr.u32 	%r2029, %r2028, 1;
	and.b32  	%r2030, %r2029, 1431655765;
	sub.s32 	%r2031, %r2028, %r2030;
	and.b32  	%r2032, %r2031, 858993459;
	shr.u32 	%r2033, %r2031, 2;
	and.b32  	%r2034, %r2033, 858993459;
	add.s32 	%r2035, %r2034, %r2032;
	shr.u32 	%r2036, %r2035, 4;
	add.s32 	%r2037, %r2036, %r2035;
	and.b32  	%r2038, %r2037, 252645135;
	shr.u32 	%r2039, %r2038, 8;
	add.s32 	%r2040, %r2039, %r2038;
	shr.u32 	%r2041, %r2040, 16;
	add.s32 	%r2042, %r2041, %r2040;
	and.b32  	%r2043, %r2042, 63;
	add.s32 	%r2044, %r2043, %r2027;
	ld.global.u32 	%r2045, [%rd471+16];
	shr.u32 	%r2046, %r2045, 1;
	and.b32  	%r2047, %r2046, 1431655765;
	sub.s32 	%r2048, %r2045, %r2047;
	and.b32  	%r2049, %r2048, 858993459;
	shr.u32 	%r2050, %r2048, 2;
	and.b32  	%r2051, %r2050, 858993459;
	add.s32 	%r2052, %r2051, %r2049;
	shr.u32 	%r2053, %r2052, 4;
	add.s32 	%r2054, %r2053, %r2052;
	and.b32  	%r2055, %r2054, 252645135;
	shr.u32 	%r2056, %r2055, 8;
	add.s32 	%r2057, %r2056, %r2055;
	shr.u32 	%r2058, %r2057, 16;
	add.s32 	%r2059, %r2058, %r2057;
	and.b32  	%r2060, %r2059, 63;
	add.s32 	%r5743, %r2060, %r2044;
	add.s32 	%r5738, %r5738, 4;
$L__BB1_318:
	setp.eq.s32 	%p157, %r372, 0;
	@%p157 bra 	$L__BB1_323;
	setp.eq.s32 	%p158, %r372, 1;
	@%p158 bra 	$L__BB1_321;
	mul.wide.s32 	%rd472, %r329, 240000;
	add.s64 	%rd473, %rd10, %rd472;
	mul.wide.u32 	%rd474, %r5738, 4;
	add.s64 	%rd475, %rd473, %rd474;
	ld.global.u32 	%r2062, [%rd475+4];
	shr.u32 	%r2063, %r2062, 1;
	and.b32  	%r2064, %r2063, 1431655765;
	sub.s32 	%r2065, %r2062, %r2064;
	and.b32  	%r2066, %r2065, 858993459;
	shr.u32 	%r2067, %r2065, 2;
	and.b32  	%r2068, %r2067, 858993459;
	add.s32 	%r2069, %r2068, %r2066;
	shr.u32 	%r2070, %r2069, 4;
	add.s32 	%r2071, %r2070, %r2069;
	and.b32  	%r2072, %r2071, 252645135;
	shr.u32 	%r2073, %r2072, 8;
	add.s32 	%r2074, %r2073, %r2072;
	shr.u32 	%r2075, %r2074, 16;
	add.s32 	%r2076, %r2075, %r2074;
	and.b32  	%r2077, %r2076, 63;
	add.s32 	%r2078, %r2077, %r5743;
	ld.global.u32 	%r2079, [%rd475+8];
	shr.u32 	%r2080, %r2079, 1;
	and.b32  	%r2081, %r2080, 1431655765;
	sub.s32 	%r2082, %r2079, %r2081;
	and.b32  	%r2083, %r2082, 858993459;
	shr.u32 	%r2084, %r2082, 2;
	and.b32  	%r2085, %r2084, 858993459;
	add.s32 	%r2086, %r2085, %r2083;
	shr.u32 	%r2087, %r2086, 4;
	add.s32 	%r2088, %r2087, %r2086;
	and.b32  	%r2089, %r2088, 252645135;
	shr.u32 	%r2090, %r2089, 8;
	add.s32 	%r2091, %r2090, %r2089;
	shr.u32 	%r2092, %r2091, 16;
	add.s32 	%r2093, %r2092, %r2091;
	and.b32  	%r2094, %r2093, 63;
	add.s32 	%r5743, %r2094, %r2078;
	add.s32 	%r5738, %r5738, 2;
$L__BB1_321:
	and.b32  	%r2095, %r362, 1;
	setp.eq.b32 	%p159, %r2095, 1;
	not.pred 	%p160, %p159;
	@%p160 bra 	$L__BB1_323;
	mul.wide.s32 	%rd476, %r329, 240000;
	add.s64 	%rd477, %rd10, %rd476;
	mul.wide.u32 	%rd478, %r5738, 4;
	add.s64 	%rd479, %rd477, %rd478;
	ld.global.u32 	%r2096, [%rd479+4];
	shr.u32 	%r2097, %r2096, 1;
	and.b32  	%r2098, %r2097, 1431655765;
	sub.s32 	%r2099, %r2096, %r2098;
	and.b32  	%r2100, %r2099, 858993459;
	shr.u32 	%r2101, %r2099, 2;
	and.b32  	%r2102, %r2101, 858993459;
	add.s32 	%r2103, %r2102, %r2100;
	shr.u32 	%r2104, %r2103, 4;
	add.s32 	%r2105, %r2104, %r2103;
	and.b32  	%r2106, %r2105, 252645135;
	shr.u32 	%r2107, %r2106, 8;
	add.s32 	%r2108, %r2107, %r2106;
	shr.u32 	%r2109, %r2108, 16;
	add.s32 	%r2110, %r2109, %r2108;
	and.b32  	%r2111, %r2110, 63;
	add.s32 	%r5743, %r2111, %r5743;
$L__BB1_323:
	mov.u32 	%r2113, _ZZ21findCliqueGPUNewBatchPjS_S_S_S_S_PyS_S_S_S_S_E10Num_H_Bits;
	add.s32 	%r2114, %r2113, %r1786;
	st.shared.u32 	[%r2114], %r5743;
	bra.uni 	$L__BB1_431;
$L__BB1_324:
	setp.ne.s32 	%p5, %r2, 32;
	mul.hi.u32 	%r1217, %r265, -98358029;
	shr.u32 	%r385, %r1217, 10;
	mad.lo.s32 	%r386, %r385, -1048, %r265;
	@%p5 bra 	$L__BB1_326;
	ld.shared.u32 	%r1218, [_ZZ21findCliqueGPUNewBatchPjS_S_S_S_S_PyS_S_S_S_S_E5level];
	shl.b32 	%r1219, %r1218, 8;
	mov.u32 	%r1220, _ZZ21findCliqueGPUNewBatchPjS_S_S_S_S_PyS_S_S_S_S_E5Num_H;
	add.s32 	%r1221, %r1220, %r1219;
	mov.b32 	%r1222, 0;
	st.shared.u32 	[%r1221], %r1222;
$L__BB1_326:
	setp.lt.u32 	%p6, %r265, 1048;
	@%p6 bra 	$L__BB1_365;
	add.s32 	%r387, %r262, -1;
	ld.shared.u32 	%r1224, [_ZZ21findCliqueGPUNewBatchPjS_S_S_S_S_PyS_S_S_S_S_E5level];
	mul.wide.s32 	%rd186, %r1224, 240000;
	add.s64 	%rd55, %rd41, %rd186;
	shl.b32 	%r1225, %r1224, 8;
	mov.u32 	%r1226, _ZZ21findCliqueGPUNewBatchPjS_S_S_S_S_PyS_S_S_S_S_E5Num_H;
	add.s32 	%r388, %r1226, %r1225;
	add.s64 	%rd56, %rd10, %rd186;
	max.u32 	%r389, %r385, 1;
	mov.b32 	%r5744, 0;
$L__BB1_328:
	setp.eq.s32 	%p7, %r7, 0;
	ld.global.u32 	%r1227, [%rd43];
	mul.wide.u32 	%rd187, %r1227, 4;
	add.s64 	%rd188, %rd8, %rd187;
	ld.global.u32 	%r1228, [%rd188];
	mad.lo.s32 	%r391, %r5744, 1048, %r1228;
	mov.u32 	%r5745, %r3;
	@%p7 bra 	$L__BB1_332;
	setp.eq.s32 	%p8, %r7, 1;
	add.s32 	%r392, %r3, %r391;
	mul.wide.u32 	%rd189, %r392, 4;
	add.s64 	%rd190, %rd7, %rd189;
	ld.global.u32 	%r1229, [%rd190];
	st.shared.u32 	[%r8+-128], %r1229;
	add.s64 	%rd191, %rd6, %rd189;
	ld.global.u32 	%r1230, [%rd191];
	st.shared.u32 	[%r9+-128], %r1230;
	mov.u32 	%r5745, %r2;
	@%p8 bra 	$L__BB1_332;
	setp.eq.s32 	%p9, %r7, 2;
	add.s32 	%r1231, %r2, %r391;
	mul.wide.u32 	%rd192, %r1231, 4;
	add.s64 	%rd193, %rd7, %rd192;
	ld.global.u32 	%r1232, [%rd193];
	st.shared.u32 	[%r8], %r1232;
	add.s64 	%rd194, %rd6, %rd192;
	ld.global.u32 	%r1233, [%rd194];
	st.shared.u32 	[%r9], %r1233;
	mov.u32 	%r5745, %r6;
	@%p9 bra 	$L__BB1_332;
	add.s32 	%r1234, %r392, 64;
	mul.wide.u32 	%rd195, %r1234, 4;
	add.s64 	%rd196, %rd7, %rd195;
	ld.global.u32 	%r1235, [%rd196];
	st.shared.u32 	[%r8+128], %r1235;
	add.s64 	%rd197, %rd6, %rd195;
	ld.global.u32 	%r1236, [%rd197];
	st.shared.u32 	[%r9+128], %r1236;
	mov.u32 	%r5745, %r10;
$L__BB1_332:
	setp.gt.u32 	%p10, %r2, 983;
	@%p10 bra 	$L__BB1_334;
$L__BB1_333:
	add.s32 	%r1237, %r5745, %r391;
	mul.wide.u32 	%rd198, %r1237, 4;
	add.s64 	%rd199, %rd7, %rd198;
	ld.global.u32 	%r1238, [%rd199];
	shl.b32 	%r1239, %r5745, 2;
	mov.u32 	%r1240, _ZZ21findCliqueGPUNewBatchPjS_S_S_S_S_PyS_S_S_S_S_E5Res_H;
	add.s32 	%r1241, %r1240, %r1239;
	st.shared.u32 	[%r1241], %r1238;
	add.s64 	%rd200, %rd6, %rd198;
	ld.global.u32 	%r1242, [%rd200];
	mov.u32 	%r1243, _ZZ21findCliqueGPUNewBatchPjS_S_S_S_S_PyS_S_S_S_S_E9Res_HBits;
	add.s32 	%r1244, %r1243, %r1239;
	st.shared.u32 	[%r1244], %r1242;
	add.s32 	%r1245, %r1237, 32;
	mul.wide.u32 	%rd201, %r1245, 4;
	add.s64 	%rd202, %rd7, %rd201;
	ld.global.u32 	%r1246, [%rd202];
	st.shared.u32 	[%r1241+128], %r1246;
	add.s64 	%rd203, %rd6, %rd201;
	ld.global.u32 	%r1247, [%rd203];
	st.shared.u32 	[%r1244+128], %r1247;
	add.s32 	%r1248, %r1237, 64;
	mul.wide.u32 	%rd204, %r1248, 4;
	add.s64 	%rd205, %rd7, %rd204;
	ld.global.u32 	%r1249, [%rd205];
	st.shared.u32 	[%r1241+256], %r1249;
	add.s64 	%rd206, %rd6, %rd204;
	ld.global.u32 	%r1250, [%rd206];
	st.shared.u32 	[%r1244+256], %r1250;
	add.s32 	%r1251, %r5745, 96;
	add.s32 	%r1252, %r1237, 96;
	mul.wide.u32 	%rd207, %r1252, 4;
	add.s64 	%rd208, %rd7, %rd207;
	ld.global.u32 	%r1253, [%rd208];
	st.shared.u32 	[%r1241+384], %r1253;
	add.s64 	%rd209, %rd6, %rd207;
	ld.global.u32 	%r1254, [%rd209];
	st.shared.u32 	[%r1244+384], %r1254;
	add.s32 	%r5745, %r5745, 128;
	setp.lt.u32 	%p11, %r1251, 1016;
	@%p11 bra 	$L__BB1_333;
$L__BB1_334:
	setp.gt.u32 	%p12, %r3, 1047;
	ld.global.u32 	%r1255, [%rd42];
	mul.wide.u32 	%rd210, %r1255, 4;
	add.s64 	%rd211, %rd8, %rd210;
	ld.global.u32 	%rd57, [%rd211];
	@%p12 bra 	$L__BB1_345;
	shl.b64 	%rd212, %rd57, 2;
	add.s64 	%rd58, %rd7, %rd212;
	setp.lt.s32 	%p13, %r262, 2;
	mov.u32 	%r5747, %r3;
	@%p13 bra 	$L__BB1_336;
	bra.uni 	$L__BB1_340;
$L__BB1_336:
	ld.global.u32 	%r396, [%rd58];
	mov.u32 	%r5751, %r3;
$L__BB1_337:
	setp.eq.s32 	%p14, %r387, 0;
	shl.b32 	%r1257, %r5751, 2;
	mov.u32 	%r1258, _ZZ21findCliqueGPUNewBatchPjS_S_S_S_S_PyS_S_S_S_S_E5Res_H;
	add.s32 	%r411, %r1258, %r1257;
	ld.shared.u32 	%r412, [%r411];
	setp.lt.u32 	%p15, %r396, %r412;
	selp.u64 	%rd60, 1, 0, %p15;
	add.s64 	%rd213, %rd60, %rd57;
	shl.b64 	%rd214, %rd213, 2;
	add.s64 	%rd215, %rd6, %rd214;
	ld.global.u32 	%r1259, [%rd215];
	mov.u32 	%r1260, _ZZ21findCliqueGPUNewBatchPjS_S_S_S_S_PyS_S_S_S_S_E9Res_HBits;
	add.s32 	%r413, %r1260, %r1257;
	ld.shared.u32 	%r1261, [%r413];
	and.b32  	%r414, %r1261, %r1259;
	and.pred  	%p16, %p14, %p15;
	mov.b32 	%r5752, -1;
	@%p16 bra 	$L__BB1_339;
	shl.b64 	%rd216, %rd60, 2;
	add.s64 	%rd217, %rd58, %rd216;
	ld.global.u32 	%r1262, [%rd217];
	setp.eq.s32 	%p17, %r1262, %r412;
	setp.eq.s32 	%p18, %r414, 0;
	selp.b32 	%r1263, -1, %r412, %p18;
	selp.b32 	%r5752, %r1263, -1, %p17;
$L__BB1_339:
	st.shared.u32 	[%r411], %r5752;
	st.shared.u32 	[%r413], %r414;
	add.s32 	%r5751, %r5751, %r5;
	setp.lt.u32 	%p19, %r5751, 1048;
	@%p19 bra 	$L__BB1_337;
	bra.uni 	$L__BB1_345;
$L__BB1_340:
	shl.b32 	%r1265, %r5747, 2;
	mov.u32 	%r1266, _ZZ21findCliqueGPUNewBatchPjS_S_S_S_S_PyS_S_S_S_S_E5Res_H;
	add.s32 	%r398, %r1266, %r1265;
	ld.shared.u32 	%r399, [%r398];
	mov.b32 	%r5749, 0;
	mov.u32 	%r5748, %r262;
$L__BB1_341:
	shr.u32 	%r1267, %r5748, 1;
	add.s32 	%r1268, %r1267, %r5749;
	mul.wide.u32 	%rd218, %r1268, 4;
	add.s64 	%rd219, %rd58, %rd218;
	ld.global.u32 	%r1269, [%rd219];
	setp.lt.s32 	%p20, %r1269, %r399;
	selp.b32 	%r1270, %r1267, 0, %p20;
	add.s32 	%r5749, %r1270, %r5749;
	sub.s32 	%r5748, %r5748, %r1267;
	setp.gt.s32 	%p21, %r5748, 1;
	@%p21 bra 	$L__BB1_341;
	mul.wide.u32 	%rd220, %r5749, 4;
	add.s64 	%rd59, %rd58, %rd220;
	ld.global.u32 	%r1272, [%rd59];
	setp.lt.u32 	%p22, %r1272, %r399;
	selp.u32 	%r404, 1, 0, %p22;
	add.s32 	%r1273, %r5749, %r404;
	cvt.u64.u32 	%rd221, %r1273;
	add.s64 	%rd222, %rd221, %rd57;
	shl.b64 	%rd223, %rd222, 2;
	add.s64 	%rd224, %rd6, %rd223;
	ld.global.u32 	%r1274, [%rd224];
	shl.b32 	%r1275, %r5747, 2;
	mov.u32 	%r1276, _ZZ21findCliqueGPUNewBatchPjS_S_S_S_S_PyS_S_S_S_S_E9Res_HBits;
	add.s32 	%r405, %r1276, %r1275;
	ld.shared.u32 	%r1277, [%r405];
	and.b32  	%r406, %r1277, %r1274;
	setp.gt.u32 	%p23, %r1273, %r387;
	mov.b32 	%r5750, -1;
	@%p23 bra 	$L__BB1_344;
	mul.wide.u32 	%rd225, %r404, 4;
	add.s64 	%rd226, %rd59, %rd225;
	ld.global.u32 	%r1278, [%rd226];
	setp.eq.s32 	%p24, %r1278, %r399;
	setp.eq.s32 	%p25, %r406, 0;
	selp.b32 	%r1279, -1, %r399, %p25;
	selp.b32 	%r5750, %r1279, -1, %p24;
$L__BB1_344:
	st.shared.u32 	[%r398], %r5750;
	st.shared.u32 	[%r405], %r406;
	add.s32 	%r5747, %r5747, %r5;
	setp.lt.u32 	%p26, %r5747, 1048;
	@%p26 bra 	$L__BB1_340;
$L__BB1_345:
	setp.ne.s32 	%p27, %r2, 32;
	@%p27 bra 	$L__BB1_364;
	mov.b32 	%r5753, 0;
$L__BB1_347:
	shl.b32 	%r1281, %r5753, 2;
	mov.u32 	%r1282, _ZZ21findCliqueGPUNewBatchPjS_S_S_S_S_PyS_S_S_S_S_E5Res_H;
	add.s32 	%r419, %r1282, %r1281;
	ld.shared.u32 	%r420, [%r419];
	setp.eq.s32 	%p28, %r420, -1;
	mov.u32 	%r1283, _ZZ21findCliqueGPUNewBatchPjS_S_S_S_S_PyS_S_S_S_S_E9Res_HBits;
	add.s32 	%r421, %r1283, %r1281;
	@%p28 bra 	$L__BB1_349;
	ld.shared.u32 	%r1284, [%r388];
	add.s32 	%r1285, %r1284, 1;
	st.shared.u32 	[%r388], %r1285;
	mul.wide.u32 	%rd227, %r1285, 4;
	add.s64 	%rd228, %rd55, %rd227;
	st.global.u32 	[%rd228], %r420;
	ld.shared.u32 	%r1286, [%r421];
	add.s64 	%rd229, %rd56, %rd227;
	st.global.u32 	[%rd229], %r1286;
$L__BB1_349:
	ld.shared.u32 	%r422, [%r419+4];
	setp.eq.s32 	%p29, %r422, -1;
	@%p29 bra 	$L__BB1_351;
	ld.shared.u32 	%r1287, [%r388];
	add.s32 	%r1288, %r1287, 1;
	st.shared.u32 	[%r388], %r1288;
	mul.wide.u32 	%rd230, %r1288, 4;
	add.s64 	%rd231, %rd55, %rd230;
	st.global.u32 	[%rd231], %r422;
	ld.shared.u32 	%r1289, [%r421+4];
	add.s64 	%rd232, %rd56, %rd230;
	st.global.u32 	[%rd232], %r1289;
$L__BB1_351:
	ld.shared.u32 	%r423, [%r419+8];
	setp.eq.s32 	%p30, %r423, -1;
	@%p30 bra 	$L__BB1_353;
	ld.shared.u32 	%r1290, [%r388];
	add.s32 	%r1291, %r1290, 1;
	st.shared.u32 	[%r388], %r1291;
	mul.wide.u32 	%rd233, %r1291, 4;
	add.s64 	%rd234, %rd55, %rd233;
	st.global.u32 	[%rd234], %r423;
	ld.shared.u32 	%r1292, [%r421+8];
	add.s64 	%rd235, %rd56, %rd233;
	st.global.u32 	[%rd235], %r1292;
$L__BB1_353:
	ld.shared.u32 	%r424, [%r419+12];
	setp.eq.s32 	%p31, %r424, -1;
	@%p31 bra 	$L__BB1_355;
	ld.shared.u32 	%r1293, [%r388];
	add.s32 	%r1294, %r1293, 1;
	st.shared.u32 	[%r388], %r1294;
	mul.wide.u32 	%rd236, %r1294, 4;
	add.s64 	%rd237, %rd55, %rd236;
	st.global.u32 	[%rd237], %r424;
	ld.shared.u32 	%r1295, [%r421+12];
	add.s64 	%rd238, %rd56, %rd236;
	st.global.u32 	[%rd238], %r1295;
$L__BB1_355:
	ld.shared.u32 	%r425, [%r419+16];
	setp.eq.s32 	%p32, %r425, -1;
	@%p32 bra 	$L__BB1_357;
	ld.shared.u32 	%r1296, [%r388];
	add.s32 	%r1297, %r1296, 1;
	st.shared.u32 	[%r388], %r1297;
	mul.wide.u32 	%rd239, %r1297, 4;
	add.s64 	%rd240, %rd55, %rd239;
	st.global.u32 	[%rd240], %r425;
	ld.shared.u32 	%r1298, [%r421+16];
	add.s64 	%rd241, %rd56, %rd239;
	st.global.u32 	[%rd241], %r1298;
$L__BB1_357:
	ld.shared.u32 	%r426, [%r419+20];
	setp.eq.s32 	%p33, %r426, -1;
	@%p33 bra 	$L__BB1_359;
	ld.shared.u32 	%r1299, [%r388];
	add.s32 	%r1300, %r1299, 1;
	st.shared.u32 	[%r388], %r1300;
	mul.wide.u32 	%rd242, %r1300, 4;
	add.s64 	%rd243, %rd55, %rd242;
	st.global.u32 	[%rd243], %r426;
	ld.shared.u32 	%r1301, [%r421+20];
	add.s64 	%rd244, %rd56, %rd242;
	st.global.u32 	[%rd244], %r1301;
$L__BB1_359:
	ld.shared.u32 	%r427, [%r419+24];
	setp.eq.s32 	%p34, %r427, -1;
	@%p34 bra 	$L__BB1_361;
	ld.shared.u32 	%r1302, [%r388];
	add.s32 	%r1303, %r1302, 1;
	st.shared.u32 	[%r388], %r1303;
	mul.wide.u32 	%rd245, %r1303, 4;
	add.s64 	%rd246, %rd55, %rd245;
	st.global.u32 	[%rd246], %r427;
	ld.shared.u32 	%r1304, [%r421+24];
	add.s64 	%rd247, %rd56, %rd245;
	st.global.u32 	[%rd247], %r1304;
$L__BB1_361:
	ld.shared.u32 	%r428, [%r419+28];
	setp.eq.s32 	%p35, %r428, -1;
	@%p35 bra 	$L__BB1_363;
	ld.shared.u32 	%r1305, [%r388];
	add.s32 	%r1306, %r1305, 1;
	st.shared.u32 	[%r388], %r1306;
	mul.wide.u32 	%rd248, %r1306, 4;
	add.s64 	%rd249, %rd55, %rd248;
	st.global.u32 	[%rd249], %r428;
	ld.shared.u32 	%r1307, [%r421+28];
	add.s64 	%rd250, %rd56, %rd248;
	st.global.u32 	[%rd250], %r1307;
$L__BB1_363:
	add.s32 	%r5753, %r5753, 8;
	setp.ne.s32 	%p36, %r5753, 1048;
	@%p36 bra 	$L__BB1_347;
$L__BB1_364:
	add.s32 	%r5744, %r5744, 1;
	setp.ne.s32 	%p37, %r5744, %r389;
	@%p37 bra 	$L__BB1_328;
$L__BB1_365:
	setp.ge.u32 	%p38, %r3, %r386;
	@%p38 bra 	$L__BB1_368;
	ld.global.u32 	%r1308, [%rd43];
	mul.wide.u32 	%rd251, %r1308, 4;
	add.s64 	%rd252, %rd8, %rd251;
	ld.global.u32 	%r1309, [%rd252];
	mad.lo.s32 	%r431, %r385, 1048, %r1309;
	mov.u32 	%r5754, %r3;
$L__BB1_367:
	add.s32 	%r1310, %r5754, %r431;
	mul.wide.u32 	%rd253, %r1310, 4;
	add.s64 	%rd254, %rd7, %rd253;
	ld.global.u32 	%r1311, [%rd254];
	shl.b32 	%r1312, %r5754, 2;
	mov.u32 	%r1313, _ZZ21findCliqueGPUNewBatchPjS_S_S_S_S_PyS_S_S_S_S_E5Res_H;
	add.s32 	%r1314, %r1313, %r1312;
	st.shared.u32 	[%r1314], %r1311;
	add.s64 	%rd255, %rd6, %rd253;
	ld.global.u32 	%r1315, [%rd255];
	mov.u32 	%r1316, _ZZ21findCliqueGPUNewBatchPjS_S_S_S_S_PyS_S_S_S_S_E9Res_HBits;
	add.s32 	%r1317, %r1316, %r1312;
	st.shared.u32 	[%r1317], %r1315;
	add.s32 	%r5754, %r5754, 32;
	setp.lt.u32 	%p39, %r5754, %r386;
	@%p39 bra 	$L__BB1_367;
$L__BB1_368:
	setp.ge.u32 	%p40, %r3, %r386;
	ld.global.u32 	%r1318, [%rd42];
	mul.wide.u32 	%rd256, %r1318, 4;
	add.s64 	%rd257, %rd8, %rd256;
	ld.global.u32 	%rd61, [%rd257];
	@%p40 bra 	$L__BB1_376;
	shl.b64 	%rd258, %rd61, 2;
	add.s64 	%rd62, %rd7, %rd258;
	add.s32 	%r434, %r262, -1;
	mov.u32 	%r5755, %r3;
$L__BB1_370:
	setp.lt.s32 	%p41, %r262, 2;
	shl.b32 	%r1320, %r5755, 2;
	mov.u32 	%r1321, _ZZ21findCliqueGPUNewBatchPjS_S_S_S_S_PyS_S_S_S_S_E5Res_H;
	add.s32 	%r436, %r1321, %r1320;
	ld.shared.u32 	%r437, [%r436];
	mov.b32 	%r5758, 0;
	@%p41 bra 	$L__BB1_373;
	mov.b32 	%r5758, 0;
	mov.u32 	%r5756, %r262;
$L__BB1_372:
	shr.u32 	%r1323, %r5756, 1;
	add.s32 	%r1324, %r1323, %r5758;
	mul.wide.u32 	%rd259, %r1324, 4;
	add.s64 	%rd260, %rd62, %rd259;
	ld.global.u32 	%r1325, [%rd260];
	setp.lt.s32 	%p42, %r1325, %r437;
	selp.b32 	%r1326, %r1323, 0, %p42;
	add.s32 	%r5758, %r1326, %r5758;
	sub.s32 	%r5756, %r5756, %r1323;
	setp.gt.s32 	%p43, %r5756, 1;
	@%p43 bra 	$L__BB1_372;
$L__BB1_373:
	mul.wide.u32 	%rd261, %r5758, 4;
	add.s64 	%rd262, %rd62, %rd261;
	ld.global.u32 	%r1328, [%rd262];
	setp.lt.u32 	%p44, %r1328, %r437;
	selp.u32 	%r1329, 1, 0, %p44;
	add.s32 	%r1330, %r5758, %r1329;
	cvt.u64.u32 	%rd63, %r1330;
	add.s64 	%rd263, %rd63, %rd61;
	shl.b64 	%rd264, %rd263, 2;
	add.s64 	%rd265, %rd6, %rd264;
	ld.global.u32 	%r1331, [%rd265];
	mov.u32 	%r1333, _ZZ21findCliqueGPUNewBatchPjS_S_S_S_S_PyS_S_S_S_S_E9Res_HBits;
	add.s32 	%r443, %r1333, %r1320;
	ld.shared.u32 	%r1334, [%r443];
	and.b32  	%r444, %r1334, %r1331;
	setp.gt.u32 	%p45, %r1330, %r434;
	mov.b32 	%r5759, -1;
	@%p45 bra 	$L__BB1_375;
	shl.b64 	%rd266, %rd63, 2;
	add.s64 	%rd267, %rd62, %rd266;
	ld.global.u32 	%r1335, [%rd267];
	setp.eq.s32 	%p46, %r1335, %r437;
	setp.eq.s32 	%p47, %r444, 0;
	selp.b32 	%r1336, -1, %r437, %p47;
	selp.b32 	%r5759, %r1336, -1, %p46;
$L__BB1_375:
	st.shared.u32 	[%r436], %r5759;
	st.shared.u32 	[%r443], %r444;
	add.s32 	%r5755, %r5755, %r5;
	setp.lt.u32 	%p48, %r5755, %r386;
	@%p48 bra 	$L__BB1_370;
$L__BB1_376:
	setp.ne.s32 	%p49, %r2, 32;
	@%p49 bra 	$L__BB1_431;
	setp.eq.s32 	%p50, %r386, 0;
	ld.shared.u32 	%r448, [_ZZ21findCliqueGPUNewBatchPjS_S_S_S_S_PyS_S_S_S_S_E5level];
	shl.b32 	%r1337, %r448, 8;
	mov.u32 	%r1338, _ZZ21findCliqueGPUNewBatchPjS_S_S_S_S_PyS_S_S_S_S_E5Num_H;
	add.s32 	%r449, %r1338, %r1337;
	@%p50 bra 	$L__BB1_418;
	mov.u32 	%r1340, %ctaid.x;
	mul.wide.u32 	%rd268, %r1340, 1920000;
	mov.u64 	%rd269, subH;
	add.s64 	%rd270, %rd269, %rd268;
	mul.wide.s32 	%rd271, %r448, 240000;
	add.s64 	%rd64, %rd270, %rd271;
	add.s64 	%rd65, %rd10, %rd271;
	and.b32  	%r450, %r265, 7;
	sub.s32 	%r1341, %r264, %r263;
	mad.lo.s32 	%r1342, %r385, 1048, %r1341;
	setp.gt.u32 	%p51, %r1342, -8;
	mov.b32 	%r5762, 0;
	@%p51 bra 	$L__BB1_397;
	sub.s32 	%r5762, %r386, %r450;
	mov.b32 	%r5760, 0;
$L__BB1_380:
	.pragma "nounroll";
	shl.b32 	%r1344, %r5760, 2;
	mov.u32 	%r1345, _ZZ21findCliqueGPUNewBatchPjS_S_S_S_S_PyS_S_S_S_S_E5Res_H;
	add.s32 	%r453, %r1345, %r1344;
	ld.shared.u32 	%r454, [%r453];
	setp.eq.s32 	%p52, %r454, -1;
	mov.u32 	%r1346, _ZZ21findCliqueGPUNewBatchPjS_S_S_S_S_PyS_S_S_S_S_E9Res_HBits;
	add.s32 	%r455, %r1346, %r1344;
	@%p52 bra 	$L__BB1_382;
	ld.shared.u32 	%r1347, [%r449];
	add.s32 	%r1348, %r1347, 1;
	st.shared.u32 	[%r449], %r1348;
	mul.wide.u32 	%rd272, %r1348, 4;
	add.s64 	%rd273, %rd64, %rd272;
	st.global.u32 	[%rd273], %r454;
	ld.shared.u32 	%r1349, [%r455];
	add.s64 	%rd274, %rd65, %rd272;
	st.global.u32 	[%rd274], %r1349;
$L__BB1_382:
	ld.shared.u32 	%r456, [%r453+4];
	setp.eq.s32 	%p53, %r456, -1;
	@%p53 bra 	$L__BB1_384;
	ld.shared.u32 	%r1350, [%r449];
	add.s32 	%r1351, %r1350, 1;
	st.shared.u32 	[%r449], %r1351;
	mul.wide.u32 	%rd275, %r1351, 4;
	add.s64 	%rd276, %rd64, %rd275;
	st.global.u32 	[%rd276], %r456;
	ld.shared.u32 	%r1352, [%r455+4];
	add.s64 	%rd277, %rd65, %rd275;
	st.global.u32 	[%rd277], %r1352;
$L__BB1_384:
	ld.shared.u32 	%r457, [%r453+8];
	setp.eq.s32 	%p54, %r457, -1;
	@%p54 bra 	$L__BB1_386;
	ld.shared.u32 	%r1353, [%r449];
	add.s32 	%r1354, %r1353, 1;
	st.shared.u32 	[%r449], %r1354;
	mul.wide.u32 	%rd278, %r1354, 4;
	add.s64 	%rd279, %rd64, %rd278;
	st.global.u32 	[%rd279], %r457;
	ld.shared.u32 	%r1355, [%r455+8];
	add.s64 	%rd280, %rd65, %rd278;
	st.global.u32 	[%rd280], %r1355;
$L__BB1_386:
	ld.shared.u32 	%r458, [%r453+12];
	setp.eq.s32 	%p55, %r458, -1;
	@%p55 bra 	$L__BB1_388;
	ld.shared.u32 	%r1356, [%r449];
	add.s32 	%r1357, %r1356, 1;
	st.shared.u32 	[%r449], %r1357;
	mul.wide.u32 	%rd281, %r1357, 4;
	add.s64 	%rd282, %rd64, %rd281;
	st.global.u32 	[%rd282], %r458;
	ld.shared.u32 	%r1358, [%r455+12];
	add.s64 	%rd283, %rd65, %rd281;
	st.global.u32 	[%rd283], %r1358;
$L__BB1_388:
	ld.shared.u32 	%r459, [%r453+16];
	setp.eq.s32 	%p56, %r459, -1;
	@%p56 bra 	$L__BB1_390;
	ld.shared.u32 	%r1359, [%r449];
	add.s32 	%r1360, %r1359, 1;
	st.shared.u32 	[%r449], %r1360;
	mul.wide.u32 	%rd284, %r1360, 4;
	add.s64 	%rd285, %rd64, %rd284;
	st.global.u32 	[%rd285], %r459;
	ld.shared.u32 	%r1361, [%r455+16];
	add.s64 	%rd286, %rd65, %rd284;
	st.global.u32 	[%rd286], %r1361;
$L__BB1_390:
	ld.shared.u32 	%r460, [%r453+20];
	setp.eq.s32 	%p57, %r460, -1;
	@%p57 bra 	$L__BB1_392;
	ld.shared.u32 	%r1362, [%r449];
	add.s32 	%r1363, %r1362, 1;
	st.shared.u32 	[%r449], %r1363;
	mul.wide.u32 	%rd287, %r1363, 4;
	add.s64 	%rd288, %rd64, %rd287;
	st.global.u32 	[%rd288], %r460;
	ld.shared.u32 	%r1364, [%r455+20];
	add.s64 	%rd289, %rd65, %rd287;
	st.global.u32 	[%rd289], %r1364;
$L__BB1_392:
	ld.shared.u32 	%r461, [%r453+24];
	setp.eq.s32 	%p58, %r461, -1;
	@%p58 bra 	$L__BB1_394;
	ld.shared.u32 	%r1365, [%r449];
	add.s32 	%r1366, %r1365, 1;
	st.shared.u32 	[%r449], %r1366;
	mul.wide.u32 	%rd290, %r1366, 4;
	add.s64 	%rd291, %rd64, %rd290;
	st.global.u32 	[%rd291], %r461;
	ld.shared.u32 	%r1367, [%r455+24];
	add.s64 	%rd292, %rd65, %rd290;
	st.global.u32 	[%rd292], %r1367;
$L__BB1_394:
	ld.shared.u32 	%r462, [%r453+28];
	setp.eq.s32 	%p59, %r462, -1;
	@%p59 bra 	$L__BB1_396;
	ld.shared.u32 	%r1368, [%r449];
	add.s32 	%r1369, %r1368, 1;
	st.shared.u32 	[%r449], %r1369;
	mul.wide.u32 	%rd293, %r1369, 4;
	add.s64 	%rd294, %rd64, %rd293;
	st.global.u32 	[%rd294], %r462;
	ld.shared.u32 	%r1370, [%r455+28];
	add.s64 	%rd295, %rd65, %rd293;
	st.global.u32 	[%rd295], %r1370;
$L__BB1_396:
	add.s32 	%r5760, %r5760, 8;
	setp.ne.s32 	%p60, %r5760, %r5762;
	@%p60 bra 	$L__BB1_380;
$L__BB1_397:
	setp.eq.s32 	%p61, %r450, 0;
	@%p61 bra 	$L__BB1_418;
	and.b32  	%r465, %r265, 3;
	setp.lt.u32 	%p62, %r450, 4;
	@%p62 bra 	$L__BB1_408;
	shl.b32 	%r1371, %r5762, 2;
	mov.u32 	%r1372, _ZZ21findCliqueGPUNewBatchPjS_S_S_S_S_PyS_S_S_S_S_E5Res_H;
	add.s32 	%r466, %r1372, %r1371;
	ld.shared.u32 	%r467, [%r466];
	setp.eq.s32 	%p63, %r467, -1;
	mov.u32 	%r1373, _ZZ21findCliqueGPUNewBatchPjS_S_S_S_S_PyS_S_S_S_S_E9Res_HBits;
	add.s32 	%r468, %r1373, %r1371;
	@%p63 bra 	$L__BB1_401;
	ld.shared.u32 	%r1374, [%r449];
	add.s32 	%r1375, %r1374, 1;
	st.shared.u32 	[%r449], %r1375;
	mul.wide.u32 	%rd296, %r1375, 4;
	add.s64 	%rd297, %rd64, %rd296;
	st.global.u32 	[%rd297], %r467;
	ld.shared.u32 	%r1376, [%r468];
	add.s64 	%rd298, %rd65, %rd296;
	st.global.u32 	[%rd298], %r1376;
$L__BB1_401:
	ld.shared.u32 	%r469, [%r466+4];
	setp.eq.s32 	%p64, %r469, -1;
	@%p64 bra 	$L__BB1_403;
	ld.shared.u32 	%r1377, [%r449];
	add.s32 	%r1378, %r1377, 1;
	st.shared.u32 	[%r449], %r1378;
	mul.wide.u32 	%rd299, %r1378, 4;
	add.s64 	%rd300, %rd64, %rd299;
	st.global.u32 	[%rd300], %r469;
	ld.shared.u32 	%r1379, [%r468+4];
	add.s64 	%rd301, %rd65, %rd299;
	st.global.u32 	[%rd301], %r1379;
$L__BB1_403:
	ld.shared.u32 	%r470, [%r466+8];
	setp.eq.s32 	%p65, %r470, -1;
	@%p65 bra 	$L__BB1_405;
	ld.shared.u32 	%r1380, [%r449];
	add.s32 	%r1381, %r1380, 1;
	st.shared.u32 	[%r449], %r1381;
	mul.wide.u32 	%rd302, %r1381, 4;
	add.s64 	%rd303, %rd64, %rd302;
	st.global.u32 	[%rd303], %r470;
	ld.shared.u32 	%r1382, [%r468+8];
	add.s64 	%rd304, %rd65, %rd302;
	st.global.u32 	[%rd304], %r1382;
$L__BB1_405:
	ld.shared.u32 	%r471, [%r466+12];
	setp.eq.s32 	%p66, %r471, -1;
	@%p66 bra 	$L__BB1_407;
	ld.shared.u32 	%r1383, [%r449];
	add.s32 	%r1384, %r1383, 1;
	st.shared.u32 	[%r449], %r1384;
	mul.wide.u32 	%rd305, %r1384, 4;
	add.s64 	%rd306, %rd64, %rd305;
	st.global.u32 	[%rd306], %r471;
	ld.shared.u32 	%r1385, [%r468+12];
	add.s64 	%rd307, %rd65, %rd305;
	st.global.u32 	[%rd307], %r1385;
$L__BB1_407:
	add.s32 	%r5762, %r5762, 4;
$L__BB1_408:
	setp.eq.s32 	%p67, %r465, 0;
	@%p67 bra 	$L__BB1_418;
	setp.eq.s32 	%p68, %r465, 1;
	@%p68 bra 	$L__BB1_415;
	shl.b32 	%r1386, %r5762, 2;
	mov.u32 	%r1387, _ZZ21findCliqueGPUNewBatchPjS_S_S_S_S_PyS_S_S_S_S_E5Res_H;
	add.s32 	%r474, %r1387, %r1386;
	ld.shared.u32 	%r475, [%r474];
	setp.eq.s32 	%p69, %r475, -1;
	mov.u32 	%r1388, _ZZ21findCliqueGPUNewBatchPjS_S_S_S_S_PyS_S_S_S_S_E9Res_HBits;
	add.s32 	%r476, %r1388, %r1386;
	@%p69 bra 	$L__BB1_412;
	ld.shared.u32 	%r1389, [%r449];
	add.s32 	%r1390, %r1389, 1;
	st.shared.u32 	[%r449], %r1390;
	mul.wide.u32 	%rd308, %r1390, 4;
	add.s64 	%rd309, %rd64, %rd308;
	st.global.u32 	[%rd309], %r475;
	ld.shared.u32 	%r1391, [%r476];
	add.s64 	%rd310, %rd65, %rd308;
	st.global.u32 	[%rd310], %r1391;
$L__BB1_412:
	ld.shared.u32 	%r477, [%r474+4];
	setp.eq.s32 	%p70, %r477, -1;
	@%p70 bra 	$L__BB1_414;
	ld.shared.u32 	%r1392, [%r449];
	add.s32 	%r1393, %r1392, 1;
	st.shared.u32 	[%r449], %r1393;
	mul.wide.u32 	%rd311, %r1393, 4;
	add.s64 	%rd312, %rd64, %rd311;
	st.global.u32 	[%rd312], %r477;
	ld.shared.u32 	%r1394, [%r476+4];
	add.s64 	%rd313, %rd65, %rd311;
	st.global.u32 	[%rd313], %r1394;
$L__BB1_414:
	add.s32 	%r5762, %r5762, 2;
$L__BB1_415:
	and.b32  	%r1395, %r265, 1;
	setp.eq.b32 	%p71, %r1395, 1;
	not.pred 	%p72, %p71;
	@%p72 bra 	$L__BB1_418;
	shl.b32 	%r1396, %r5762, 2;
	mov.u32 	%r1397, _ZZ21findCliqueGPUNewBatchPjS_S_S_S_S_PyS_S_S_S_S_E5Res_H;
	add.s32 	%r1398, %r1397, %r1396;
	ld.shared.u32 	%r480, [%r1398];
	setp.eq.s32 	%p73, %r480, -1;
	@%p73 bra 	$L__BB1_418;
	ld.shared.u32 	%r1399, [%r449];
	add.s32 	%r1400, %r1399, 1;
	st.shared.u32 	[%r449], %r1400;
	mul.wide.u32 	%rd314, %r1400, 4;
	add.s64 	%rd315, %rd64, %rd314;
	st.global.u32 	[%rd315], %r480;
	mov.u32 	%r1402, _ZZ21findCliqueGPUNewBatchPjS_S_S_S_S_PyS_S_S_S_S_E9Res_HBits;
	add.s32 	%r1403, %r1402, %r1396;
	ld.shared.u32 	%r1404, [%r1403];
	add.s64 	%rd316, %rd65, %rd314;
	st.global.u32 	[%rd316], %r1404;
$L__BB1_418:
	ld.shared.u32 	%r481, [%r449];
	setp.eq.s32 	%p74, %r481, 0;
	mov.b32 	%r5775, 0;
	@%p74 bra 	$L__BB1_430;
	and.b32  	%r482, %r481, 7;
	setp.lt.u32 	%p75, %r481, 8;
	mov.b32 	%r5770, 0;
	mov.u32 	%r5775, %r5770;
	@%p75 bra 	$L__BB1_422;
	and.b32  	%r5770, %r481, -8;
	mov.b32 	%r5764, 0;
	mov.u32 	%r5775, %r5764;
$L__BB1_421:
	.pragma "nounroll";
	mul.wide.s32 	%rd317, %r448, 240000;
	add.s64 	%rd318, %rd10, %rd317;
	mul.wide.u32 	%rd319, %r5764, 4;
	add.s64 	%rd320, %rd318, %rd319;
	ld.global.u32 	%r1409, [%rd320+4];
	shr.u32 	%r1410, %r1409, 1;
	and.b32  	%r1411, %r1410, 1431655765;
	sub.s32 	%r1412, %r1409, %r1411;
	and.b32  	%r1413, %r1412, 858993459;
	shr.u32 	%r1414, %r1412, 2;
	and.b32  	%r1415, %r1414, 858993459;
	add.s32 	%r1416, %r1415, %r1413;
	shr.u32 	%r1417, %r1416, 4;
	add.s32 	%r1418, %r1417, %r1416;
	and.b32  	%r1419, %r1418, 252645135;
	shr.u32 	%r1420, %r1419, 8;
	add.s32 	%r1421, %r1420, %r1419;
	shr.u32 	%r1422, %r1421, 16;
	add.s32 	%r1423, %r1422, %r1421;
	and.b32  	%r1424, %r1423, 63;
	add.s32 	%r1425, %r1424, %r5775;
	ld.global.u32 	%r1426, [%rd320+8];
	shr.u32 	%r1427, %r1426, 1;
	and.b32  	%r1428, %r1427, 1431655765;
	sub.s32 	%r1429, %r1426, %r1428;
	and.b32  	%r1430, %r1429, 858993459;
	shr.u32 	%r1431, %r1429, 2;
	and.b32  	%r1432, %r1431, 858993459;
	add.s32 	%r1433, %r1432, %r1430;
	shr.u32 	%r1434, %r1433, 4;
	add.s32 	%r1435, %r1434, %r1433;
	and.b32  	%r1436, %r1435, 252645135;
	shr.u32 	%r1437, %r1436, 8;
	add.s32 	%r1438, %r1437, %r1436;
	shr.u32 	%r1439, %r1438, 16;
	add.s32 	%r1440, %r1439, %r1438;
	and.b32  	%r1441, %r1440, 63;
	add.s32 	%r1442, %r1441, %r1425;
	ld.global.u32 	%r1443, [%rd320+12];
	shr.u32 	%r1444, %r1443, 1;
	and.b32  	%r1445, %r1444, 1431655765;
	sub.s32 	%r1446, %r1443, %r1445;
	and.b32  	%r1447, %r1446, 858993459;
	shr.u32 	%r1448, %r1446, 2;
	and.b32  	%r1449, %r1448, 858993459;
	add.s32 	%r1450, %r1449, %r1447;
	shr.u32 	%r1451, %r1450, 4;
	add.s32 	%r1452, %r1451, %r1450;
	and.b32  	%r1453, %r1452, 252645135;
	shr.u32 	%r1454, %r1453, 8;
	add.s32 	%r1455, %r1454, %r1453;
	shr.u32 	%r1456, %r1455, 16;
	add.s32 	%r1457, %r1456, %r1455;
	and.b32  	%r1458, %r1457, 63;
	add.s32 	%r1459, %r1458, %r1442;
	ld.global.u32 	%r1460, [%rd320+16];
	shr.u32 	%r1461, %r1460, 1;
	and.b32  	%r1462, %r1461, 1431655765;
	sub.s32 	%r1463, %r1460, %r1462;
	and.b32  	%r1464, %r1463, 858993459;
	shr.u32 	%r1465, %r1463, 2;
	and.b32  	%r1466, %r1465, 858993459;
	add.s32 	%r1467, %r1466, %r1464;
	shr.u32 	%r1468, %r1467, 4;
	add.s32 	%r1469, %r1468, %r1467;
	and.b32  	%r1470, %r1469, 252645135;
	shr.u32 	%r1471, %r1470, 8;
	add.s32 	%r1472, %r1471, %r1470;
	shr.u32 	%r1473, %r1472, 16;
	add.s32 	%r1474, %r1473, %r1472;
	and.b32  	%r1475, %r1474, 63;
	add.s32 	%r1476, %r1475, %r1459;
	ld.global.u32 	%r1477, [%rd320+20];
	shr.u32 	%r1478, %r1477, 1;
	and.b32  	%r1479, %r1478, 1431655765;
	sub.s32 	%r1480, %r1477, %r1479;
	and.b32  	%r1481, %r1480, 858993459;
	shr.u32 	%r1482, %r1480, 2;
	and.b32  	%r1483, %r1482, 858993459;
	add.s32 	%r1484, %r1483, %r1481;
	shr.u32 	%r1485, %r1484, 4;
	add.s32 	%r1486, %r1485, %r1484;
	and.b32  	%r1487, %r1486, 252645135;
	shr.u32 	%r1488, %r1487, 8;
	add.s32 	%r1489, %r1488, %r1487;
	shr.u32 	%r1490, %r1489, 16;
	add.s32 	%r1491, %r1490, %r1489;
	and.b32  	%r1492, %r1491, 63;
	add.s32 	%r1493, %r1492, %r1476;
	ld.global.u32 	%r1494, [%rd320+24];
	shr.u32 	%r1495, %r1494, 1;
	and.b32  	%r1496, %r1495, 1431655765;
	sub.s32 	%r1497, %r1494, %r1496;
	and.b32  	%r1498, %r1497, 858993459;
	shr.u32 	%r1499, %r1497, 2;
	and.b32  	%r1500, %r1499, 858993459;
	add.s32 	%r1501, %r1500, %r1498;
	shr.u32 	%r1502, %r1501, 4;
	add.s32 	%r1503, %r1502, %r1501;
	and.b32  	%r1504, %r1503, 252645135;
	shr.u32 	%r1505, %r1504, 8;
	add.s32 	%r1506, %r1505, %r1504;
	shr.u32 	%r1507, %r1506, 16;
	add.s32 	%r1508, %r1507, %r1506;
	and.b32  	%r1509, %r1508, 63;
	add.s32 	%r1510, %r1509, %r1493;
	ld.global.u32 	%r1511, [%rd320+28];
	shr.u32 	%r1512, %r1511, 1;
	and.b32  	%r1513, %r1512, 1431655765;
	sub.s32 	%r1514, %r1511, %r1513;
	and.b32  	%r1515, %r1514, 858993459;
	shr.u32 	%r1516, %r1514, 2;
	and.b32  	%r1517, %r1516, 858993459;
	add.s32 	%r1518, %r1517, %r1515;
	shr.u32 	%r1519, %r1518, 4;
	add.s32 	%r1520, %r1519, %r1518;
	and.b32  	%r1521, %r1520, 252645135;
	shr.u32 	%r1522, %r1521, 8;
	add.s32 	%r1523, %r1522, %r1521;
	shr.u32 	%r1524, %r1523, 16;
	add.s32 	%r1525, %r1524, %r1523;
	and.b32  	%r1526, %r1525, 63;
	add.s32 	%r1527, %r1526, %r1510;
	ld.global.u32 	%r1528, [%rd320+32];
	shr.u32 	%r1529, %r1528, 1;
	and.b32  	%r1530, %r1529, 1431655765;
	sub.s32 	%r1531, %r1528, %r1530;
	and.b32  	%r1532, %r1531, 858993459;
	shr.u32 	%r1533, %r1531, 2;
	and.b32  	%r1534, %r1533, 858993459;
	add.s32 	%r1535, %r1534, %r1532;
	shr.u32 	%r1536, %r1535, 4;
	add.s32 	%r1537, %r1536, %r1535;
	and.b32  	%r1538, %r1537, 252645135;
	shr.u32 	%r1539, %r1538, 8;
	add.s32 	%r1540, %r1539, %r1538;
	shr.u32 	%r1541, %r1540, 16;
	add.s32 	%r1542, %r1541, %r1540;
	and.b32  	%r1543, %r1542, 63;
	add.s32 	%r5775, %r1543, %r1527;
	add.s32 	%r5764, %r5764, 8;
	setp.ne.s32 	%p76, %r5764, %r5770;
	@%p76 bra 	$L__BB1_421;
$L__BB1_422:
	setp.eq.s32 	%p77, %r482, 0;
	@%p77 bra 	$L__BB1_430;
	and.b32  	%r491, %r481, 3;
	setp.lt.u32 	%p78, %r482, 4;
	@%p78 bra 	$L__BB1_425;
	mul.wide.s32 	%rd321, %r448, 240000;
	add.s64 	%rd322, %rd10, %rd321;
	mul.wide.u32 	%rd323, %r5770, 4;
	add.s64 	%rd324, %rd322, %rd323;
	ld.global.u32 	%r1545, [%rd324+4];
	shr.u32 	%r1546, %r1545, 1;
	and.b32  	%r1547, %r1546, 1431655765;
	sub.s32 	%r1548, %r1545, %r1547;
	and.b32  	%r1549, %r1548, 858993459;
	shr.u32 	%r1550, %r1548, 2;
	and.b32  	%r1551, %r1550, 858993459;
	add.s32 	%r1552, %r1551, %r1549;
	shr.u32 	%r1553, %r1552, 4;
	add.s32 	%r1554, %r1553, %r1552;
	and.b32  	%r1555, %r1554, 252645135;
	shr.u32 	%r1556, %r1555, 8;
	add.s32 	%r1557, %r1556, %r1555;
	shr.u32 	%r1558, %r1557, 16;
	add.s32 	%r1559, %r1558, %r1557;
	and.b32  	%r1560, %r1559, 63;
	add.s32 	%r1561, %r1560, %r5775;
	ld.global.u32 	%r1562, [%rd324+8];
	shr.u32 	%r1563, %r1562, 1;
	and.b32  	%r1564, %r1563, 1431655765;
	sub.s32 	%r1565, %r1562, %r1564;
	and.b32  	%r1566, %r1565, 858993459;
	shr.u32 	%r1567, %r1565, 2;
	and.b32  	%r1568, %r1567, 858993459;
	add.s32 	%r1569, %r1568, %r1566;
	shr.u32 	%r1570, %r1569, 4;
	add.s32 	%r1571, %r1570, %r1569;
	and.b32  	%r1572, %r1571, 252645135;
	shr.u32 	%r1573, %r1572, 8;
	add.s32 	%r1574, %r1573, %r1572;
	shr.u32 	%r1575, %r1574, 16;
	add.s32 	%r1576, %r1575, %r1574;
	and.b32  	%r1577, %r1576, 63;
	add.s32 	%r1578, %r1577, %r1561;
	ld.global.u32 	%r1579, [%rd324+12];
	shr.u32 	%r1580, %r1579, 1;
	and.b32  	%r1581, %r1580, 1431655765;
	sub.s32 	%r1582, %r1579, %r1581;
	and.b32  	%r1583, %r1582, 858993459;
	shr.u32 	%r1584, %r1582, 2;
	and.b32  	%r1585, %r1584, 858993459;
	add.s32 	%r1586, %r1585, %r1583;
	shr.u32 	%r1587, %r1586, 4;
	add.s32 	%r1588, %r1587, %r1586;
	and.b32  	%r1589, %r1588, 252645135;
	shr.u32 	%r1590, %r1589, 8;
	add.s32 	%r1591, %r1590, %r1589;
	shr.u32 	%r1592, %r1591, 16;
	add.s32 	%r1593, %r1592, %r1591;
	and.b32  	%r1594, %r1593, 63;
	add.s32 	%r1595, %r1594, %r1578;
	ld.global.u32 	%r1596, [%rd324+16];
	shr.u32 	%r1597, %r1596, 1;
	and.b32  	%r1598, %r1597, 1431655765;
	sub.s32 	%r1599, %r1596, %r1598;
	and.b32  	%r1600, %r1599, 858993459;
	shr.u32 	%r1601, %r1599, 2;
	and.b32  	%r1602, %r1601, 858993459;
	add.s32 	%r1603, %r1602, %r1600;
	shr.u32 	%r1604, %r1603, 4;
	add.s32 	%r1605, %r1604, %r1603;
	and.b32  	%r1606, %r1605, 252645135;
	shr.u32 	%r1607, %r1606, 8;
	add.s32 	%r1608, %r1607, %r1606;
	shr.u32 	%r1609, %r1608, 16;
	add.s32 	%r1610, %r1609, %r1608;
	and.b32  	%r1611, %r1610, 63;
	add.s32 	%r5775, %r1611, %r1595;
	add.s32 	%r5770, %r5770, 4;
$L__BB1_425:
	setp.eq.s32 	%p79, %r491, 0;
	@%p79 bra 	$L__BB1_430;
	setp.eq.s32 	%p80, %r491, 1;
	@%p80 bra 	$L__BB1_428;
	mul.wide.s32 	%rd325, %r448, 240000;
	add.s64 	%rd326, %rd10, %rd325;
	mul.wide.u32 	%rd327, %r5770, 4;
	add.s64 	%rd328, %rd326, %rd327;
	ld.global.u32 	%r1613, [%rd328+4];
	shr.u32 	%r1614, %r1613, 1;
	and.b32  	%r1615, %r1614, 1431655765;
	sub.s32 	%r1616, %r1613, %r1615;
	and.b32  	%r1617, %r1616, 858993459;
	shr.u32 	%r1618, %r1616, 2;
	and.b32  	%r1619, %r1618, 858993459;
	add.s32 	%r1620, %r1619, %r1617;
	shr.u32 	%r1621, %r1620, 4;
	add.s32 	%r1622, %r1621, %r1620;
	and.b32  	%r1623, %r1622, 252645135;
	shr.u32 	%r1624, %r1623, 8;
	add.s32 	%r1625, %r1624, %r1623;
	shr.u32 	%r1626, %r1625, 16;
	add.s32 	%r1627, %r1626, %r1625;
	and.b32  	%r1628, %r1627, 63;
	add.s32 	%r1629, %r1628, %r5775;
	ld.global.u32 	%r1630, [%rd328+8];
	shr.u32 	%r1631, %r1630, 1;
	and.b32  	%r1632, %r1631, 1431655765;
	sub.s32 	%r1633, %r1630, %r1632;
	and.b32  	%r1634, %r1633, 858993459;
	shr.u32 	%r1635, %r1633, 2;
	and.b32  	%r1636, %r1635, 858993459;
	add.s32 	%r1637, %r1636, %r1634;
	shr.u32 	%r1638, %r1637, 4;
	add.s32 	%r1639, %r1638, %r1637;
	and.b32  	%r1640, %r1639, 252645135;
	shr.u32 	%r1641, %r1640, 8;
	add.s32 	%r1642, %r1641, %r1640;
	shr.u32 	%r1643, %r1642, 16;
	add.s32 	%r1644, %r1643, %r1642;
	and.b32  	%r1645, %r1644, 63;
	add.s32 	%r5775, %r1645, %r1629;
	add.s32 	%r5770, %r5770, 2;
$L__BB1_428:
	and.b32  	%r1646, %r481, 1;
	setp.eq.b32 	%p81, %r1646, 1;
	not.pred 	%p82, %p81;
	@%p82 bra 	$L__BB1_430;
	mul.wide.s32 	%rd329, %r448, 240000;
	add.s64 	%rd330, %rd10, %rd329;
	mul.wide.u32 	%rd331, %r5770, 4;
	add.s64 	%rd332, %rd330, %rd331;
	ld.global.u32 	%r1647, [%rd332+4];
	shr.u32 	%r1648, %r1647, 1;
	and.b32  	%r1649, %r1648, 1431655765;
	sub.s32 	%r1650, %r1647, %r1649;
	and.b32  	%r1651, %r1650, 858993459;
	shr.u32 	%r1652, %r1650, 2;
	and.b32  	%r1653, %r1652, 858993459;
	add.s32 	%r1654, %r1653, %r1651;
	shr.u32 	%r1655, %r1654, 4;
	add.s32 	%r1656, %r1655, %r1654;
	and.b32  	%r1657, %r1656, 252645135;
	shr.u32 	%r1658, %r1657, 8;
	add.s32 	%r1659, %r1658, %r1657;
	shr.u32 	%r1660, %r1659, 16;
	add.s32 	%r1661, %r1660, %r1659;
	and.b32  	%r1662, %r1661, 63;
	add.s32 	%r5775, %r1662, %r5775;
$L__BB1_430:
	mov.u32 	%r1664, _ZZ21findCliqueGPUNewBatchPjS_S_S_S_S_PyS_S_S_S_S_E10Num_H_Bits;
	add.s32 	%r1665, %r1664, %r1337;
	st.shared.u32 	[%r1665], %r5775;
$L__BB1_431:
	bar.sync 	0;
	ld.shared.u32 	%r504, [_ZZ21findCliqueGPUNewBatchPjS_S_S_S_S_PyS_S_S_S_S_E5level];
	shl.b32 	%r3019, %r504, 8;
	mov.u32 	%r3020, _ZZ21findCliqueGPUNewBatchPjS_S_S_S_S_PyS_S_S_S_S_E10Num_L_Bits;
	add.s32 	%r3021, %r3020, %r3019;
	ld.shared.u32 	%r3022, [%r3021];
	ld.global.u32 	%r3023, [%rd2];
	setp.lt.u32 	%p314, %r3022, %r3023;
	@%p314 bra 	$L__BB1_436;
	mov.u32 	%r3025, _ZZ21findCliqueGPUNewBatchPjS_S_S_S_S_PyS_S_S_S_S_E10Num_H_Bits;
	add.s32 	%r3026, %r3025, %r3019;
	ld.shared.u32 	%r3027, [%r3026];
	ld.global.u32 	%r3028, [%rd1];
	sub.s32 	%r3029, %r3028, %r504;
	add.s32 	%r3030, %r3029, -2;
	setp.lt.u32 	%p315, %r3027, %r3030;
	@%p315 bra 	$L__BB1_436;
	setp.ne.s32 	%p316, %r2, 0;
	bar.sync 	0;
	@%p316 bra 	$L__BB1_435;
	ld.shared.u32 	%r3031, [_ZZ21findCliqueGPUNewBatchPjS_S_S_S_S_PyS_S_S_S_S_E5level];
	add.s32 	%r3032, %r3031, 1;
	st.shared.u32 	[_ZZ21findCliqueGPUNewBatchPjS_S_S_S_S_PyS_S_S_S_S_E5level], %r3032;
	ld.shared.u32 	%r3033, [_ZZ21findCliqueGPUNewBatchPjS_S_S_S_S_PyS_S_S_S_S_E3top];
	add.s32 	%r3034, %r3033, 1;
	st.shared.u32 	[_ZZ21findCliqueGPUNewBatchPjS_S_S_S_S_PyS_S_S_S_S_E3top], %r3034;
$L__BB1_435:
	bar.sync 	0;
$L__BB1_436:
	bar.sync 	0;
	ld.shared.u32 	%r3035, [_ZZ21findCliqueGPUNewBatchPjS_S_S_S_S_PyS_S_S_S_S_E3top];
	setp.eq.s32 	%p317, %r3035, 0;
	@%p317 bra 	$L__BB1_1015;
$L__BB1_437:
	mov.u32 	%r3036, %ctaid.x;
	mul.wide.u32 	%rd785, %r3036, 1920000;
	mov.u64 	%rd786, S;
	add.s64 	%rd66, %rd786, %rd785;
	mov.u64 	%rd787, subH;
	add.s64 	%rd67, %rd787, %rd785;
	mov.u64 	%rd788, offset_H;
	add.s64 	%rd68, %rd788, %rd785;
	setp.ne.s32 	%p318, %r2, 0;
	bar.sync 	0;
	ld.shared.u32 	%r505, [_ZZ21findCliqueGPUNewBatchPjS_S_S_S_S_PyS_S_S_S_S_E5level];
	mul.wide.s32 	%rd789, %r505, 12;
	add.s64 	%rd69, %rd12, %rd789;
	ld.global.u32 	%r506, [%rd69];
	@%p318 bra 	$L__BB1_451;
	setp.eq.s32 	%p319, %r506, 0;
	mul.wide.s32 	%rd790, %r505, 240000;
	add.s64 	%rd70, %rd10, %rd790;
	add.s64 	%rd71, %rd67, %rd790;
	@%p319 bra 	$L__BB1_440;
	ld.global.u32 	%r5776, [%rd69+4];
	bra.uni 	$L__BB1_441;
$L__BB1_440:
	shl.b32 	%r3037, %r505, 8;
	mov.u32 	%r3038, _ZZ21findCliqueGPUNewBatchPjS_S_S_S_S_PyS_S_S_S_S_E10Num_H_Bits;
	add.s32 	%r3039, %r3038, %r3037;
	ld.shared.u32 	%r3040, [_ZZ21findCliqueGPUNewBatchPjS_S_S_S_S_PyS_S_S_S_S_E6next_k];
	shl.b32 	%r3041, %r3040, 2;
	add.s32 	%r3042, %r3039, %r3041;
	ld.shared.u32 	%r3043, [%r3042+-256];
	add.s64 	%rd792, %rd11, %rd790;
	st.global.u32 	[%rd792], %r3043;
	st.global.u32 	[%rd70], %r3043;
	mov.u32 	%r3044, _ZZ21findCliqueGPUNewBatchPjS_S_S_S_S_PyS_S_S_S_S_E5Num_H;
	add.s32 	%r3045, %r3044, %r3037;
	add.s32 	%r3046, %r3045, %r3041;
	ld.shared.u32 	%r3047, [%r3046+-256];
	add.s64 	%rd793, %rd66, %rd790;
	st.global.u32 	[%rd793], %r3047;
	st.global.u32 	[%rd71], %r3047;
	shr.s32 	%r3048, %r3043, 31;
	shr.u32 	%r3049, %r3048, 26;
	add.s32 	%r3050, %r3043, %r3049;
	shr.s32 	%r5776, %r3050, 6;
	st.global.u32 	[%rd69+4], %r5776;
$L__BB1_441:
	setp.lt.u32 	%p320, %r506, %r5776;
	mov.b32 	%r5777, 64;
	@%p320 bra 	$L__BB1_443;
	ld.global.u32 	%r3052, [%rd70];
	shl.b32 	%r3053, %r5776, 6;
	sub.s32 	%r5777, %r3052, %r3053;
$L__BB1_443:
	st.shared.u32 	[_ZZ21findCliqueGPUNewBatchPjS_S_S_S_S_PyS_S_S_S_S_E10batch_size], %r5777;
	mul.wide.u32 	%rd794, %r3036, 64;
	mov.u64 	%rd795, stack_bitmap;
	add.s64 	%rd796, %rd795, %rd794;
	mul.wide.s32 	%rd797, %r505, 8;
	add.s64 	%rd72, %rd796, %rd797;
	ld.global.u32 	%r5779, [%rd72];
	ld.global.u32 	%r513, [%rd71];
	setp.ge.u32 	%p321, %r5779, %r513;
	@%p321 bra 	$L__BB1_451;
	add.s64 	%rd799, %rd68, %rd790;
	ld.global.u32 	%r3056, [%rd69+-4];
	mul.wide.u32 	%rd800, %r3056, 4;
	add.s64 	%rd801, %rd799, %rd800;
	ld.global.u32 	%r3057, [%rd801+-240000];
	add.s32 	%r514, %r3057, 1;
	ld.global.u32 	%r5781, [%rd72+4];
	mov.b32 	%r5783, 0;
$L__BB1_445:
	setp.gt.s32 	%p322, %r5781, 31;
	@%p322 bra 	$L__BB1_450;
	add.s32 	%r3058, %r5779, %r514;
	mul.wide.u32 	%rd802, %r3058, 4;
	add.s64 	%rd803, %rd70, %rd802;
	ld.global.u32 	%r519, [%rd803+-240000];
	add.s64 	%rd804, %rd71, %rd802;
	ld.global.u32 	%r3059, [%rd804+-240000];
	shl.b32 	%r520, %r3059, 5;
$L__BB1_447:
	shr.u32 	%r3060, %r519, %r5781;
	and.b32  	%r3061, %r3060, 1;
	setp.eq.b32 	%p323, %r3061, 1;
	not.pred 	%p324, %p323;
	@%p324 bra 	$L__BB1_449;
	add.s32 	%r3062, %r5781, %r520;
	add.s32 	%r3063, %r3062, 1;
	mul.wide.u32 	%rd805, %r3063, 4;
	add.s64 	%rd806, %rd5, %rd805;
	ld.global.u32 	%r3064, [%rd806];
	shl.b32 	%r3065, %r5783, 2;
	mov.u32 	%r3066, _ZZ21findCliqueGPUNewBatchPjS_S_S_S_S_PyS_S_S_S_S_E5end_L;
	add.s32 	%r3067, %r3066, %r3065;
	st.shared.u32 	[%r3067], %r3064;
	mul.wide.u32 	%rd807, %r3062, 4;
	add.s64 	%rd808, %rd5, %rd807;
	ld.global.u32 	%r3068, [%rd808];
	mov.u32 	%r3069, _ZZ21findCliqueGPUNewBatchPjS_S_S_S_S_PyS_S_S_S_S_E7begin_L;
	add.s32 	%r3070, %r3069, %r3065;
	st.shared.u32 	[%r3070], %r3068;
	add.s64 	%rd809, %rd8, %rd805;
	ld.global.u32 	%r3071, [%rd809];
	mov.u32 	%r3072, _ZZ21findCliqueGPUNewBatchPjS_S_S_S_S_PyS_S_S_S_S_E5end_H;
	add.s32 	%r3073, %r3072, %r3065;
	st.shared.u32 	[%r3073], %r3071;
	add.s64 	%rd810, %rd8, %rd807;
	ld.global.u32 	%r3074, [%rd810];
	mov.u32 	%r3075, _ZZ21findCliqueGPUNewBatchPjS_S_S_S_S_PyS_S_S_S_S_E7begin_H;
	add.s32 	%r3076, %r3075, %r3065;
	st.shared.u32 	[%r3076], %r3074;
	add.s32 	%r5783, %r5783, 1;
	setp.eq.s32 	%p325, %r5783, %r5777;
	@%p325 bra 	$L__BB1_1019;
$L__BB1_449:
	add.s32 	%r5781, %r5781, 1;
	setp.eq.s32 	%p326, %r5781, 32;
	@%p326 bra 	$L__BB1_450;
	bra.uni 	$L__BB1_447;
$L__BB1_450:
	mov.b32 	%r5781, 0;
	st.global.u32 	[%rd72+4], %r5781;
	add.s32 	%r5779, %r5779, 1;
	setp.lt.u32 	%p327, %r5779, %r513;
	@%p327 bra 	$L__BB1_445;
$L__BB1_451:
	setp.gt.u32 	%p328, %r2, 31;
	bar.sync 	0;
	@%p328 bra 	$L__BB1_703;
	ld.shared.u32 	%r528, [_ZZ21findCliqueGPUNewBatchPjS_S_S_S_S_PyS_S_S_S_S_E5level];
	cvt.s64.s32 	%rd73, %r528;
	mul.wide.s32 	%rd1133, %r528, 12;
	add.s64 	%rd1134, %rd12, %rd1133;
	ld.global.u32 	%r4325, [%rd1134+-4];
	mov.u32 	%r4326, %ctaid.x;
	mul.wide.u32 	%rd1135, %r4326, 1920000;
	mov.u64 	%rd1136, offset_L;
	add.s64 	%rd1137, %rd1136, %rd1135;
	mul.wide.s32 	%rd1138, %r528, 240000;
	add.s64 	%rd74, %rd1137, %rd1138;
	mul.wide.u32 	%rd1139, %r4325, 4;
	add.s64 	%rd1140, %rd74, %rd1139;
	ld.global.u32 	%r4327, [%rd1140+-240000];
	add.s64 	%rd75, %rd66, %rd1138;
	add.s32 	%r4328, %r4327, 1;
	cvt.u64.u32 	%rd76, %r4328;
	shl.b32 	%r4329, %r528, 8;
	mov.u32 	%r4330, _ZZ21findCliqueGPUNewBatchPjS_S_S_S_S_PyS_S_S_S_S_E5Num_L;
	add.s32 	%r529, %r4330, %r4329;
	shl.b32 	%r4331, %r4325, 2;
	add.s32 	%r4332, %r529, %r4331;
	ld.shared.u32 	%r530, [%r4332+-256];
	ld.shared.u32 	%r531, [_ZZ21findCliqueGPUNewBatchPjS_S_S_S_S_PyS_S_S_S_S_E10batch_size];
	setp.ge.u32 	%p516, %r2, %r531;
	@%p516 bra 	$L__BB1_464;
	max.u32 	%r4333, %r531, %r6;
	not.b32 	%r4334, %r2;
	add.s32 	%r532, %r4333, %r4334;
	shr.u32 	%r4335, %r532, 5;
	add.s32 	%r533, %r4335, 1;
	and.b32  	%r534, %r533, 7;
	setp.lt.u32 	%p517, %r532, 224;
	mov.u32 	%r5787, %r2;
	@%p517 bra 	$L__BB1_456;
	and.b32  	%r535, %r533, 268435448;
	mov.b32 	%r5786, 0;
	mov.u32 	%r5787, %r2;
$L__BB1_455:
	.pragma "nounroll";
	mul.lo.s32 	%r4337, %r5787, %r530;
	mul.wide.u32 	%rd1141, %r5787, 4;
	add.s64 	%rd1142, %rd74, %rd1141;
	st.global.u32 	[%rd1142], %r4337;
	shl.b32 	%r4338, %r530, 5;
	add.s32 	%r4339, %r4337, %r4338;
	st.global.u32 	[%rd1142+128], %r4339;
	shl.b32 	%r4340, %r530, 6;
	add.s32 	%r4341, %r4340, %r4337;
	st.global.u32 	[%rd1142+256], %r4341;
	add.s32 	%r4342, %r4341, %r4338;
	st.global.u32 	[%rd1142+384], %r4342;
	shl.b32 	%r4343, %r530, 7;
	add.s32 	%r4344, %r4343, %r4337;
	st.global.u32 	[%rd1142+512], %r4344;
	add.s32 	%r4345, %r4344, %r4338;
	st.global.u32 	[%rd1142+640], %r4345;
	add.s32 	%r4346, %r4340, %r4344;
	st.global.u32 	[%rd1142+768], %r4346;
	add.s32 	%r4347, %r4346, %r4338;
	st.global.u32 	[%rd1142+896], %r4347;
	add.s32 	%r5787, %r5787, 256;
	add.s32 	%r5786, %r5786, 8;
	setp.ne.s32 	%p518, %r5786, %r535;
	@%p518 bra 	$L__BB1_455;
$L__BB1_456:
	setp.eq.s32 	%p519, %r534, 0;
	@%p519 bra 	$L__BB1_464;
	setp.lt.u32 	%p520, %r534, 4;
	@%p520 bra 	$L__BB1_459;
	mul.lo.s32 	%r4348, %r5787, %r530;
	mul.wide.u32 	%rd1143, %r5787, 4;
	add.s64 	%rd1144, %rd74, %rd1143;
	st.global.u32 	[%rd1144], %r4348;
	shl.b32 	%r4349, %r530, 5;
	add.s32 	%r4350, %r4348, %r4349;
	st.global.u32 	[%rd1144+128], %r4350;
	shl.b32 	%r4351, %r530, 6;
	add.s32 	%r4352, %r4351, %r4348;
	st.global.u32 	[%rd1144+256], %r4352;
	add.s32 	%r4353, %r4352, %r4349;
	st.global.u32 	[%rd1144+384], %r4353;
	add.s32 	%r5787, %r5787, 128;
$L__BB1_459:
	and.b32  	%r4354, %r533, 3;
	setp.eq.s32 	%p521, %r4354, 0;
	@%p521 bra 	$L__BB1_464;
	setp.eq.s32 	%p522, %r4354, 1;
	@%p522 bra 	$L__BB1_462;
	mul.lo.s32 	%r4355, %r5787, %r530;
	mul.wide.u32 	%rd1145, %r5787, 4;
	add.s64 	%rd1146, %rd74, %rd1145;
	st.global.u32 	[%rd1146], %r4355;
	shl.b32 	%r4356, %r530, 5;
	add.s32 	%r4357, %r4355, %r4356;
	st.global.u32 	[%rd1146+128], %r4357;
	add.s32 	%r5787, %r5787, 64;
$L__BB1_462:
	and.b32  	%r4358, %r532, 32;
	setp.ne.s32 	%p523, %r4358, 0;
	@%p523 bra 	$L__BB1_464;
	mul.lo.s32 	%r4359, %r5787, %r530;
	mul.wide.u32 	%rd1147, %r5787, 4;
	add.s64 	%rd1148, %rd74, %rd1147;
	st.global.u32 	[%rd1148], %r4359;
$L__BB1_464:
	shl.b64 	%rd1149, %rd76, 2;
	add.s64 	%rd77, %rd75, %rd1149;
	mad.lo.s64 	%rd78, %rd73, 240000, %rd11;
	add.s64 	%rd79, %rd78, %rd1149;
	mul.lo.s32 	%r545, %r531, %r530;
	setp.lt.u32 	%p524, %r545, 2096;
	@%p524 bra 	$L__BB1_477;
	setp.eq.s32 	%p525, %r531, 0;
	@%p525 bra 	$L__BB1_928;
	add.s32 	%r546, %r530, -1;
	mov.u32 	%r4362, _ZZ21findCliqueGPUNewBatchPjS_S_S_S_S_PyS_S_S_S_S_E10Num_L_Bits;
	add.s32 	%r547, %r4362, %r4329;
	mul.hi.u32 	%r4363, %r530, -98358029;
	shr.u32 	%r548, %r4363, 11;
	mad.lo.s32 	%r549, %r548, -2096, %r530;
	mul.lo.s32 	%r550, %r548, 2096;
	and.b32  	%r4364, %r530, 3;
	sub.s32 	%r551, %r549, %r4364;
	mov.b32 	%r5821, 0;
$L__BB1_467:
	shl.b32 	%r4365, %r5821, 2;
	mov.u32 	%r4366, _ZZ21findCliqueGPUNewBatchPjS_S_S_S_S_PyS_S_S_S_S_E5end_L;
	add.s32 	%r4367, %r4366, %r4365;
	ld.shared.u32 	%r634, [%r4367];
	mov.u32 	%r4368, _ZZ21findCliqueGPUNewBatchPjS_S_S_S_S_PyS_S_S_S_S_E7begin_L;
	add.s32 	%r4369, %r4368, %r4365;
	ld.shared.u32 	%r4370, [%r4369];
	cvt.u64.u32 	%rd81, %r4370;
	sub.s32 	%r635, %r634, %r4370;
	setp.ge.u32 	%p526, %r530, %r635;
	@%p526 bra 	$L__BB1_601;
	setp.ne.s32 	%p596, %r2, 0;
	add.s32 	%r636, %r529, %r4365;
	@%p596 bra 	$L__BB1_470;
	mov.b32 	%r4823, 0;
	st.shared.u32 	[%r636], %r4823;
$L__BB1_470:
	setp.lt.u32 	%p597, %r530, 2096;
	@%p597 bra 	$L__BB1_556;
	shl.b64 	%rd1288, %rd81, 2;
	add.s64 	%rd82, %rd4, %rd1288;
	add.s32 	%r637, %r635, -1;
	mul.lo.s32 	%r638, %r5821, %r530;
	mov.b32 	%r5822, 0;
$L__BB1_472:
	setp.eq.s32 	%p598, %r11, 0;
	mul.lo.s32 	%r640, %r5822, 2096;
	mov.u32 	%r5823, %r2;
	@%p598 bra 	$L__BB1_476;
	setp.eq.s32 	%p599, %r11, 1;
	add.s32 	%r4825, %r2, %r640;
	mul.wide.u32 	%rd1289, %r4825, 4;
	add.s64 	%rd83, %rd77, %rd1289;
	ld.global.u32 	%r4826, [%rd83+-240000];
	st.shared.u32 	[%r12], %r4826;
	add.s64 	%rd84, %rd79, %rd1289;
	ld.global.u32 	%r4827, [%rd84+-240000];
	st.shared.u32 	[%r13], %r4827;
	mov.u32 	%r5823, %r6;
	@%p599 bra 	$L__BB1_476;
	setp.eq.s32 	%p600, %r11, 2;
	ld.global.u32 	%r4828, [%rd83+-239872];
	st.shared.u32 	[%r12+128], %r4828;
	ld.global.u32 	%r4829, [%rd84+-239872];
	st.shared.u32 	[%r13+128], %r4829;
	mov.u32 	%r5823, %r10;
	@%p600 bra 	$L__BB1_476;
	add.s32 	%r5823, %r2, 96;
	ld.global.u32 	%r4830, [%rd83+-239744];
	st.shared.u32 	[%r12+256], %r4830;
	ld.global.u32 	%r4831, [%rd84+-239744];
	st.shared.u32 	[%r13+256], %r4831;
$L__BB1_476:
	add.s32 	%r4832, %r5823, %r640;
	mul.wide.u32 	%rd1290, %r4832, 4;
	add.s64 	%rd1291, %rd77, %rd1290;
	ld.global.u32 	%r4833, [%rd1291+-240000];
	shl.b32 	%r4834, %r5823, 2;
	mov.u32 	%r4835, _ZZ21findCliqueGPUNewBatchPjS_S_S_S_S_PyS_S_S_S_S_E5Res_S;
	add.s32 	%r4836, %r4835, %r4834;
	st.shared.u32 	[%r4836], %r4833;
	add.s64 	%rd1292, %rd79, %rd1290;
	ld.global.u32 	%r4837, [%rd1292+-240000];
	mov.u32 	%r4838, _ZZ21findCliqueGPUNewBatchPjS_S_S_S_S_PyS_S_S_S_S_E9Res_SBits;
	add.s32 	%r4839, %r4838, %r4834;
	st.shared.u32 	[%r4839], %r4837;
	ld.global.u32 	%r4840, [%rd1291+-239872];
	st.shared.u32 	[%r4836+128], %r4840;
	ld.global.u32 	%r4841, [%rd1292+-239872];
	st.shared.u32 	[%r4839+128], %r4841;
	ld.global.u32 	%r4842, [%rd1291+-239744];
	st.shared.u32 	[%r4836+256], %r4842;
	ld.global.u32 	%r4843, [%rd1292+-239744];
	st.shared.u32 	[%r4839+256], %r4843;
	ld.global.u32 	%r4844, [%rd1291+-239616];
	st.shared.u32 	[%r4836+384], %r4844;
	ld.global.u32 	%r4845, [%rd1292+-239616];
	st.shared.u32 	[%r4839+384], %r4845;
	add.s32 	%r644, %r5823, 128;
	setp.lt.u32 	%p601, %r5823, 1968;
	mov.u32 	%r5823, %r644;
	@%p601 bra 	$L__BB1_476;
	bra.uni 	$L__BB1_526;
$L__BB1_477:
	setp.eq.s32 	%p662, %r531, 0;
	@%p662 bra 	$L__BB1_483;
	mov.b32 	%r5790, 0;
$L__BB1_479:
	setp.ge.u32 	%p663, %r2, %r530;
	@%p663 bra 	$L__BB1_482;
	mul.lo.s32 	%r553, %r5790, %r530;
	mov.u32 	%r5791, %r2;
$L__BB1_481:
	mul.wide.u32 	%rd1394, %r5791, 4;
	add.s64 	%rd1395, %rd77, %rd1394;
	ld.global.u32 	%r5234, [%rd1395+-240000];
	add.s32 	%r5235, %r5791, %r553;
	shl.b32 	%r5236, %r5235, 2;
	mov.u32 	%r5237, _ZZ21findCliqueGPUNewBatchPjS_S_S_S_S_PyS_S_S_S_S_E5Res_S;
	add.s32 	%r5238, %r5237, %r5236;
	st.shared.u32 	[%r5238], %r5234;
	add.s64 	%rd1396, %rd79, %rd1394;
	ld.global.u32 	%r5239, [%rd1396+-240000];
	mov.u32 	%r5240, _ZZ21findCliqueGPUNewBatchPjS_S_S_S_S_PyS_S_S_S_S_E9Res_SBits;
	add.s32 	%r5241, %r5240, %r5236;
	st.shared.u32 	[%r5241], %r5239;
	add.s32 	%r5791, %r5791, 32;
	setp.lt.u32 	%p664, %r5791, %r530;
	@%p664 bra 	$L__BB1_481;
$L__BB1_482:
	add.s32 	%r5790, %r5790, 1;
	setp.ne.s32 	%p665, %r5790, %r531;
	@%p665 bra 	$L__BB1_479;
$L__BB1_483:
	setp.ge.u32 	%p666, %r2, %r545;
	mov.u32 	%r5792, %r2;
	@%p666 bra 	$L__BB1_484;
	bra.uni 	$L__BB1_520;
$L__BB1_484:
	setp.ge.u32 	%p675, %r2, %r531;
	@%p675 bra 	$L__BB1_928;
	mov.u32 	%r5270, _ZZ21findCliqueGPUNewBatchPjS_S_S_S_S_PyS_S_S_S_S_E10Num_L_Bits;
	add.s32 	%r557, %r5270, %r4329;
	add.s32 	%r558, %r530, -1;
	and.b32  	%r559, %r530, 3;
	and.b32  	%r560, %r530, -4;
	mov.u32 	%r5797, %r2;
$L__BB1_486:
	setp.eq.s32 	%p676, %r530, 0;
	mul.lo.s32 	%r578, %r5797, %r530;
	shl.b32 	%r5272, %r5797, 2;
	add.s32 	%r579, %r529, %r5272;
	mov.b32 	%r5800, 0;
	st.shared.u32 	[%r579], %r5800;
	@%p676 bra 	$L__BB1_507;
	setp.lt.u32 	%p677, %r558, 3;
	mov.b32 	%r5800, 0;
	mov.u32 	%r5805, %r5800;
	@%p677 bra 	$L__BB1_498;
	mov.b32 	%r5800, 0;
	mov.u32 	%r5799, %r5800;
$L__BB1_489:
	add.s32 	%r5275, %r5799, %r578;
	shl.b32 	%r5276, %r5275, 2;
	mov.u32 	%r5277, _ZZ21findCliqueGPUNewBatchPjS_S_S_S_S_PyS_S_S_S_S_E5Res_S;
	add.s32 	%r582, %r5277, %r5276;
	ld.shared.u32 	%r583, [%r582];
	setp.eq.s32 	%p678, %r583, -1;
	mov.u32 	%r5278, _ZZ21findCliqueGPUNewBatchPjS_S_S_S_S_PyS_S_S_S_S_E9Res_SBits;
	add.s32 	%r584, %r5278, %r5276;
	@%p678 bra 	$L__BB1_491;
	add.s32 	%r5800, %r5800, 1;
	st.shared.u32 	[%r579], %r5800;
	add.s32 	%r5279, %r5800, %r578;
	mul.wide.u32 	%rd1405, %r5279, 4;
	add.s64 	%rd1406, %rd75, %rd1405;
	st.global.u32 	[%rd1406], %r583;
	ld.shared.u32 	%r5280, [%r584];
	add.s64 	%rd1407, %rd78, %rd1405;
	st.global.u32 	[%rd1407], %r5280;
$L__BB1_491:
	ld.shared.u32 	%r587, [%r582+4];
	setp.eq.s32 	%p679, %r587, -1;
	@%p679 bra 	$L__BB1_493;
	add.s32 	%r5800, %r5800, 1;
	st.shared.u32 	[%r579], %r5800;
	add.s32 	%r5281, %r5800, %r578;
	mul.wide.u32 	%rd1408, %r5281, 4;
	add.s64 	%rd1409, %rd75, %rd1408;
	st.global.u32 	[%rd1409], %r587;
	ld.shared.u32 	%r5282, [%r584+4];
	add.s64 	%rd1410, %rd78, %rd1408;
	st.global.u32 	[%rd1410], %r5282;
$L__BB1_493:
	ld.shared.u32 	%r590, [%r582+8];
	setp.eq.s32 	%p680, %r590, -1;
	@%p680 bra 	$L__BB1_495;
	add.s32 	%r5800, %r5800, 1;
	st.shared.u32 	[%r579], %r5800;
	add.s32 	%r5283, %r5800, %r578;
	mul.wide.u32 	%rd1411, %r5283, 4;
	add.s64 	%rd1412, %rd75, %rd1411;
	st.global.u32 	[%rd1412], %r590;
	ld.shared.u32 	%r5284, [%r584+8];
	add.s64 	%rd1413, %rd78, %rd1411;
	st.global.u32 	[%rd1413], %r5284;
$L__BB1_495:
	ld.shared.u32 	%r593, [%r582+12];
	setp.eq.s32 	%p681, %r593, -1;
	@%p681 bra 	$L__BB1_497;
	add.s32 	%r5800, %r5800, 1;
	st.shared.u32 	[%r579], %r5800;
	add.s32 	%r5285, %r5800, %r578;
	mul.wide.u32 	%rd1414, %r5285, 4;
	add.s64 	%rd1415, %rd75, %rd1414;
	st.global.u32 	[%rd1415], %r593;
	ld.shared.u32 	%r5286, [%r584+12];
	add.s64 	%rd1416, %rd78, %rd1414;
	st.global.u32 	[%rd1416], %r5286;
$L__BB1_497:
	add.s32 	%r5799, %r5799, 4;
	setp.ne.s32 	%p682, %r5799, %r560;
	mov.u32 	%r5805, %r560;
	@%p682 bra 	$L__BB1_489;
$L__BB1_498:
	setp.eq.s32 	%p683, %r559, 0;
	@%p683 bra 	$L__BB1_507;
	add.s32 	%r5287, %r5805, %r578;
	shl.b32 	%r5288, %r5287, 2;
	mov.u32 	%r5289, _ZZ21findCliqueGPUNewBatchPjS_S_S_S_S_PyS_S_S_S_S_E5Res_S;
	add.s32 	%r599, %r5289, %r5288;
	ld.shared.u32 	%r600, [%r599];
	setp.eq.s32 	%p684, %r600, -1;
	mov.u32 	%r5290, _ZZ21findCliqueGPUNewBatchPjS_S_S_S_S_PyS_S_S_S_S_E9Res_SBits;
	add.s32 	%r601, %r5290, %r5288;
	@%p684 bra 	$L__BB1_501;
	add.s32 	%r5800, %r5800, 1;
	st.shared.u32 	[%r579], %r5800;
	add.s32 	%r5291, %r5800, %r578;
	mul.wide.u32 	%rd1417, %r5291, 4;
	add.s64 	%rd1418, %rd75, %rd1417;
	st.global.u32 	[%rd1418], %r600;
	ld.shared.u32 	%r5292, [%r601];
	add.s64 	%rd1419, %rd78, %rd1417;
	st.global.u32 	[%rd1419], %r5292;
$L__BB1_501:
	setp.eq.s32 	%p685, %r559, 1;
	@%p685 bra 	$L__BB1_507;
	ld.shared.u32 	%r604, [%r599+4];
	setp.eq.s32 	%p686, %r604, -1;
	@%p686 bra 	$L__BB1_504;
	add.s32 	%r5800, %r5800, 1;
	st.shared.u32 	[%r579], %r5800;
	add.s32 	%r5293, %r5800, %r578;
	mul.wide.u32 	%rd1420, %r5293, 4;
	add.s64 	%rd1421, %rd75, %rd1420;
	st.global.u32 	[%rd1421], %r604;
	ld.shared.u32 	%r5294, [%r601+4];
	add.s64 	%rd1422, %rd78, %rd1420;
	st.global.u32 	[%rd1422], %r5294;
$L__BB1_504:
	setp.eq.s32 	%p687, %r559, 2;
	@%p687 bra 	$L__BB1_507;
	ld.shared.u32 	%r607, [%r599+8];
	setp.eq.s32 	%p688, %r607, -1;
	@%p688 bra 	$L__BB1_507;
	add.s32 	%r5800, %r5800, 1;
	st.shared.u32 	[%r579], %r5800;
	add.s32 	%r5295, %r5800, %r578;
	mul.wide.u32 	%rd1423, %r5295, 4;
	add.s64 	%rd1424, %rd75, %rd1423;
	st.global.u32 	[%rd1424], %r607;
	ld.shared.u32 	%r5296, [%r601+8];
	add.s64 	%rd1425, %rd78, %rd1423;
	st.global.u32 	[%rd1425], %r5296;
$L__BB1_507:
	add.s32 	%r5298, %r578, 1;
	cvt.s64.s32 	%rd80, %r5298;
	setp.eq.s32 	%p689, %r5800, 0;
	mov.b32 	%r5820, 0;
	@%p689 bra 	$L__BB1_519;
	and.b32  	%r610, %r5800, 7;
	setp.lt.u32 	%p690, %r5800, 8;
	mov.b32 	%r5815, 0;
	mov.u32 	%r5820, %r5815;
	@%p690 bra 	$L__BB1_511;
	and.b32  	%r5815, %r5800, -8;
	mov.b32 	%r5809, 0;
	mov.u32 	%r5820, %r5809;
$L__BB1_510:
	.pragma "nounroll";
	cvt.u64.u32 	%rd1426, %r5809;
	cvt.s64.s32 	%rd1427, %r578;
	add.s64 	%rd1428, %rd1426, %rd1427;
	shl.b64 	%rd1429, %rd1428, 2;
	add.s64 	%rd1430, %rd78, %rd1429;
	ld.global.u32 	%r5302, [%rd1430+4];
	shr.u32 	%r5303, %r5302, 1;
	and.b32  	%r5304, %r5303, 1431655765;
	sub.s32 	%r5305, %r5302, %r5304;
	and.b32  	%r5306, %r5305, 858993459;
	shr.u32 	%r5307, %r5305, 2;
	and.b32  	%r5308, %r5307, 858993459;
	add.s32 	%r5309, %r5308, %r5306;
	shr.u32 	%r5310, %r5309, 4;
	add.s32 	%r5311, %r5310, %r5309;
	and.b32  	%r5312, %r5311, 252645135;
	shr.u32 	%r5313, %r5312, 8;
	add.s32 	%r5314, %r5313, %r5312;
	shr.u32 	%r5315, %r5314, 16;
	add.s32 	%r5316, %r5315, %r5314;
	and.b32  	%r5317, %r5316, 63;
	add.s32 	%r5318, %r5317, %r5820;
	add.s64 	%rd1431, %rd1426, %rd80;
	shl.b64 	%rd1432, %rd1431, 2;
	add.s64 	%rd1433, %rd78, %rd1432;
	ld.global.u32 	%r5319, [%rd1433+4];
	shr.u32 	%r5320, %r5319, 1;
	and.b32  	%r5321, %r5320, 1431655765;
	sub.s32 	%r5322, %r5319, %r5321;
	and.b32  	%r5323, %r5322, 858993459;
	shr.u32 	%r5324, %r5322, 2;
	and.b32  	%r5325, %r5324, 858993459;
	add.s32 	%r5326, %r5325, %r5323;
	shr.u32 	%r5327, %r5326, 4;
	add.s32 	%r5328, %r5327, %r5326;
	and.b32  	%r5329, %r5328, 252645135;
	shr.u32 	%r5330, %r5329, 8;
	add.s32 	%r5331, %r5330, %r5329;
	shr.u32 	%r5332, %r5331, 16;
	add.s32 	%r5333, %r5332, %r5331;
	and.b32  	%r5334, %r5333, 63;
	add.s32 	%r5335, %r5334, %r5318;
	ld.global.u32 	%r5336, [%rd1433+8];
	shr.u32 	%r5337, %r5336, 1;
	and.b32  	%r5338, %r5337, 1431655765;
	sub.s32 	%r5339, %r5336, %r5338;
	and.b32  	%r5340, %r5339, 858993459;
	shr.u32 	%r5341, %r5339, 2;
	and.b32  	%r5342, %r5341, 858993459;
	add.s32 	%r5343, %r5342, %r5340;
	shr.u32 	%r5344, %r5343, 4;
	add.s32 	%r5345, %r5344, %r5343;
	and.b32  	%r5346, %r5345, 252645135;
	shr.u32 	%r5347, %r5346, 8;
	add.s32 	%r5348, %r5347, %r5346;
	shr.u32 	%r5349, %r5348, 16;
	add.s32 	%r5350, %r5349, %r5348;
	and.b32  	%r5351, %r5350, 63;
	add.s32 	%r5352, %r5351, %r5335;
	ld.global.u32 	%r5353, [%rd1433+12];
	shr.u32 	%r5354, %r5353, 1;
	and.b32  	%r5355, %r5354, 1431655765;
	sub.s32 	%r5356, %r5353, %r5355;
	and.b32  	%r5357, %r5356, 858993459;
	shr.u32 	%r5358, %r5356, 2;
	and.b32  	%r5359, %r5358, 858993459;
	add.s32 	%r5360, %r5359, %r5357;
	shr.u32 	%r5361, %r5360, 4;
	add.s32 	%r5362, %r5361, %r5360;
	and.b32  	%r5363, %r5362, 252645135;
	shr.u32 	%r5364, %r5363, 8;
	add.s32 	%r5365, %r5364, %r5363;
	shr.u32 	%r5366, %r5365, 16;
	add.s32 	%r5367, %r5366, %r5365;
	and.b32  	%r5368, %r5367, 63;
	add.s32 	%r5369, %r5368, %r5352;
	ld.global.u32 	%r5370, [%rd1433+16];
	shr.u32 	%r5371, %r5370, 1;
	and.b32  	%r5372, %r5371, 1431655765;
	sub.s32 	%r5373, %r5370, %r5372;
	and.b32  	%r5374, %r5373, 858993459;
	shr.u32 	%r5375, %r5373, 2;
	and.b32  	%r5376, %r5375, 858993459;
	add.s32 	%r5377, %r5376, %r5374;
	shr.u32 	%r5378, %r5377, 4;
	add.s32 	%r5379, %r5378, %r5377;
	and.b32  	%r5380, %r5379, 252645135;
	shr.u32 	%r5381, %r5380, 8;
	add.s32 	%r5382, %r5381, %r5380;
	shr.u32 	%r5383, %r5382, 16;
	add.s32 	%r5384, %r5383, %r5382;
	and.b32  	%r5385, %r5384, 63;
	add.s32 	%r5386, %r5385, %r5369;
	ld.global.u32 	%r5387, [%rd1433+20];
	shr.u32 	%r5388, %r5387, 1;
	and.b32  	%r5389, %r5388, 1431655765;
	sub.s32 	%r5390, %r5387, %r5389;
	and.b32  	%r5391, %r5390, 858993459;
	shr.u32 	%r5392, %r5390, 2;
	and.b32  	%r5393, %r5392, 858993459;
	add.s32 	%r5394, %r5393, %r5391;
	shr.u32 	%r5395, %r5394, 4;
	add.s32 	%r5396, %r5395, %r5394;
	and.b32  	%r5397, %r5396, 252645135;
	shr.u32 	%r5398, %r5397, 8;
	add.s32 	%r5399, %r5398, %r5397;
	shr.u32 	%r5400, %r5399, 16;
	add.s32 	%r5401, %r5400, %r5399;
	and.b32  	%r5402, %r5401, 63;
	add.s32 	%r5403, %r5402, %r5386;
	ld.global.u32 	%r5404, [%rd1433+24];
	shr.u32 	%r5405, %r5404, 1;
	and.b32  	%r5406, %r5405, 1431655765;
	sub.s32 	%r5407, %r5404, %r5406;
	and.b32  	%r5408, %r5407, 858993459;
	shr.u32 	%r5409, %r5407, 2;
	and.b32  	%r5410, %r5409, 858993459;
	add.s32 	%r5411, %r5410, %r5408;
	shr.u32 	%r5412, %r5411, 4;
	add.s32 	%r5413, %r5412, %r5411;
	and.b32  	%r5414, %r5413, 252645135;
	shr.u32 	%r5415, %r5414, 8;
	add.s32 	%r5416, %r5415, %r5414;
	shr.u32 	%r5417, %r5416, 16;
	add.s32 	%r5418, %r5417, %r5416;
	and.b32  	%r5419, %r5418, 63;
	add.s32 	%r5420, %r5419, %r5403;
	ld.global.u32 	%r5421, [%rd1433+28];
	shr.u32 	%r5422, %r5421, 1;
	and.b32  	%r5423, %r5422, 1431655765;
	sub.s32 	%r5424, %r5421, %r5423;
	and.b32  	%r5425, %r5424, 858993459;
	shr.u32 	%r5426, %r5424, 2;
	and.b32  	%r5427, %r5426, 858993459;
	add.s32 	%r5428, %r5427, %r5425;
	shr.u32 	%r5429, %r5428, 4;
	add.s32 	%r5430, %r5429, %r5428;
	and.b32  	%r5431, %r5430, 252645135;
	shr.u32 	%r5432, %r5431, 8;
	add.s32 	%r5433, %r5432, %r5431;
	shr.u32 	%r5434, %r5433, 16;
	add.s32 	%r5435, %r5434, %r5433;
	and.b32  	%r5436, %r5435, 63;
	add.s32 	%r5820, %r5436, %r5420;
	add.s32 	%r5809, %r5809, 8;
	setp.ne.s32 	%p691, %r5809, %r5815;
	@%p691 bra 	$L__BB1_510;
$L__BB1_511:
	setp.eq.s32 	%p692, %r610, 0;
	@%p692 bra 	$L__BB1_519;
	and.b32  	%r619, %r5800, 3;
	setp.lt.u32 	%p693, %r610, 4;
	@%p693 bra 	$L__BB1_514;
	cvt.u64.u32 	%rd1434, %r5815;
	cvt.s64.s32 	%rd1435, %r578;
	add.s64 	%rd1436, %rd1434, %rd1435;
	shl.b64 	%rd1437, %rd1436, 2;
	add.s64 	%rd1438, %rd78, %rd1437;
	ld.global.u32 	%r5438, [%rd1438+4];
	shr.u32 	%r5439, %r5438, 1;
	and.b32  	%r5440, %r5439, 1431655765;
	sub.s32 	%r5441, %r5438, %r5440;
	and.b32  	%r5442, %r5441, 858993459;
	shr.u32 	%r5443, %r5441, 2;
	and.b32  	%r5444, %r5443, 858993459;
	add.s32 	%r5445, %r5444, %r5442;
	shr.u32 	%r5446, %r5445, 4;
	add.s32 	%r5447, %r5446, %r5445;
	and.b32  	%r5448, %r5447, 252645135;
	shr.u32 	%r5449, %r5448, 8;
	add.s32 	%r5450, %r5449, %r5448;
	shr.u32 	%r5451, %r5450, 16;
	add.s32 	%r5452, %r5451, %r5450;
	and.b32  	%r5453, %r5452, 63;
	add.s32 	%r5454, %r5453, %r5820;
	add.s64 	%rd1439, %rd1434, %rd80;
	shl.b64 	%rd1440, %rd1439, 2;
	add.s64 	%rd1441, %rd78, %rd1440;
	ld.global.u32 	%r5455, [%rd1441+4];
	shr.u32 	%r5456, %r5455, 1;
	and.b32  	%r5457, %r5456, 1431655765;
	sub.s32 	%r5458, %r5455, %r5457;
	and.b32  	%r5459, %r5458, 858993459;
	shr.u32 	%r5460, %r5458, 2;
	and.b32  	%r5461, %r5460, 858993459;
	add.s32 	%r5462, %r5461, %r5459;
	shr.u32 	%r5463, %r5462, 4;
	add.s32 	%r5464, %r5463, %r5462;
	and.b32  	%r5465, %r5464, 252645135;
	shr.u32 	%r5466, %r5465, 8;
	add.s32 	%r5467, %r5466, %r5465;
	shr.u32 	%r5468, %r5467, 16;
	add.s32 	%r5469, %r5468, %r5467;
	and.b32  	%r5470, %r5469, 63;
	add.s32 	%r5471, %r5470, %r5454;
	ld.global.u32 	%r5472, [%rd1441+8];
	shr.u32 	%r5473, %r5472, 1;
	and.b32  	%r5474, %r5473, 1431655765;
	sub.s32 	%r5475, %r5472, %r5474;
	and.b32  	%r5476, %r5475, 858993459;
	shr.u32 	%r5477, %r5475, 2;
	and.b32  	%r5478, %r5477, 858993459;
	add.s32 	%r5479, %r5478, %r5476;
	shr.u32 	%r5480, %r5479, 4;
	add.s32 	%r5481, %r5480, %r5479;
	and.b32  	%r5482, %r5481, 252645135;
	shr.u32 	%r5483, %r5482, 8;
	add.s32 	%r5484, %r5483, %r5482;
	shr.u32 	%r5485, %r5484, 16;
	add.s32 	%r5486, %r5485, %r5484;
	and.b32  	%r5487, %r5486, 63;
	add.s32 	%r5488, %r5487, %r5471;
	ld.global.u32 	%r5489, [%rd1441+12];
	shr.u32 	%r5490, %r5489, 1;
	and.b32  	%r5491, %r5490, 1431655765;
	sub.s32 	%r5492, %r5489, %r5491;
	and.b32  	%r5493, %r5492, 858993459;
	shr.u32 	%r5494, %r5492, 2;
	and.b32  	%r5495, %r5494, 858993459;
	add.s32 	%r5496, %r5495, %r5493;
	shr.u32 	%r5497, %r5496, 4;
	add.s32 	%r5498, %r5497, %r5496;
	and.b32  	%r5499, %r5498, 252645135;
	shr.u32 	%r5500, %r5499, 8;
	add.s32 	%r5501, %r5500, %r5499;
	shr.u32 	%r5502, %r5501, 16;
	add.s32 	%r5503, %r5502, %r5501;
	and.b32  	%r5504, %r5503, 63;
	add.s32 	%r5820, %r5504, %r5488;
	add.s32 	%r5815, %r5815, 4;
$L__BB1_514:
	setp.eq.s32 	%p694, %r619, 0;
	@%p694 bra 	$L__BB1_519;
	setp.eq.s32 	%p695, %r619, 1;
	@%p695 bra 	$L__BB1_517;
	cvt.u64.u32 	%rd1442, %r5815;
	cvt.s64.s32 	%rd1443, %r578;
	add.s64 	%rd1444, %rd1442, %rd1443;
	shl.b64 	%rd1445, %rd1444, 2;
	add.s64 	%rd1446, %rd78, %rd1445;
	ld.global.u32 	%r5506, [%rd1446+4];
	shr.u32 	%r5507, %r5506, 1;
	and.b32  	%r5508, %r5507, 1431655765;
	sub.s32 	%r5509, %r5506, %r5508;
	and.b32  	%r5510, %r5509, 858993459;
	shr.u32 	%r5511, %r5509, 2;
	and.b32  	%r5512, %r5511, 858993459;
	add.s32 	%r5513, %r5512, %r5510;
	shr.u32 	%r5514, %r5513, 4;
	add.s32 	%r5515, %r5514, %r5513;
	and.b32  	%r5516, %r5515, 252645135;
	shr.u32 	%r5517, %r5516, 8;
	add.s32 	%r5518, %r5517, %r5516;
	shr.u32 	%r5519, %r5518, 16;
	add.s32 	%r5520, %r5519, %r5518;
	and.b32  	%r5521, %r5520, 63;
	add.s32 	%r5522, %r5521, %r5820;
	add.s64 	%rd1447, %rd1442, %rd80;
	shl.b64 	%rd1448, %rd1447, 2;
	add.s64 	%rd1449, %rd78, %rd1448;
	ld.global.u32 	%r5523, [%rd1449+4];
	shr.u32 	%r5524, %r5523, 1;
	and.b32  	%r5525, %r5524, 1431655765;
	sub.s32 	%r5526, %r5523, %r5525;
	and.b32  	%r5527, %r5526, 858993459;
	shr.u32 	%r5528, %r5526, 2;
	and.b32  	%r5529, %r5528, 858993459;
	add.s32 	%r5530, %r5529, %r5527;
	shr.u32 	%r5531, %r5530, 4;
	add.s32 	%r5532, %r5531, %r5530;
	and.b32  	%r5533, %r5532, 252645135;
	shr.u32 	%r5534, %r5533, 8;
	add.s32 	%r5535, %r5534, %r5533;
	shr.u32 	%r5536, %r5535, 16;
	add.s32 	%r5537, %r5536, %r5535;
	and.b32  	%r5538, %r5537, 63;
	add.s32 	%r5820, %r5538, %r5522;
	add.s32 	%r5815, %r5815, 2;
$L__BB1_517:
	and.b32  	%r5539, %r5800, 1;
	setp.eq.b32 	%p696, %r5539, 1;
	not.pred 	%p697, %p696;
	@%p697 bra 	$L__BB1_519;
	cvt.u64.u32 	%rd1450, %r5815;
	cvt.s64.s32 	%rd1451, %r578;
	add.s64 	%rd1452, %rd1450, %rd1451;
	shl.b64 	%rd1453, %rd1452, 2;
	add.s64 	%rd1454, %rd78, %rd1453;
	ld.global.u32 	%r5540, [%rd1454+4];
	shr.u32 	%r5541, %r5540, 1;
	and.b32  	%r5542, %r5541, 1431655765;
	sub.s32 	%r5543, %r5540, %r5542;
	and.b32  	%r5544, %r5543, 858993459;
	shr.u32 	%r5545, %r5543, 2;
	and.b32  	%r5546, %r5545, 858993459;
	add.s32 	%r5547, %r5546, %r5544;
	shr.u32 	%r5548, %r5547, 4;
	add.s32 	%r5549, %r5548, %r5547;
	and.b32  	%r5550, %r5549, 252645135;
	shr.u32 	%r5551, %r5550, 8;
	add.s32 	%r5552, %r5551, %r5550;
	shr.u32 	%r5553, %r5552, 16;
	add.s32 	%r5554, %r5553, %r5552;
	and.b32  	%r5555, %r5554, 63;
	add.s32 	%r5820, %r5555, %r5820;
$L__BB1_519:
	shl.b32 	%r5556, %r5797, 2;
	add.s32 	%r5557, %r557, %r5556;
	st.shared.u32 	[%r5557], %r5820;
	add.s32 	%r5797, %r5797, 32;
	setp.lt.u32 	%p698, %r5797, %r531;
	@%p698 bra 	$L__BB1_486;
	bra.uni 	$L__BB1_928;
$L__BB1_520:
	div.s32 	%r5243, %r5792, %r530;
	shl.b32 	%r5244, %r5243, 2;
	mov.u32 	%r5245, _ZZ21findCliqueGPUNewBatchPjS_S_S_S_S_PyS_S_S_S_S_E5end_L;
	add.s32 	%r5246, %r5245, %r5244;
	ld.shared.u32 	%r5247, [%r5246];
	mov.u32 	%r5248, _ZZ21findCliqueGPUNewBatchPjS_S_S_S_S_PyS_S_S_S_S_E7begin_L;
	add.s32 	%r5249, %r5248, %r5244;
	ld.shared.u32 	%r562, [%r5249];
	sub.s32 	%r563, %r5247, %r562;
	shl.b32 	%r5250, %r5792, 2;
	mov.u32 	%r5251, _ZZ21findCliqueGPUNewBatchPjS_S_S_S_S_PyS_S_S_S_S_E5Res_S;
	add.s32 	%r564, %r5251, %r5250;
	ld.shared.u32 	%r565, [%r564];
	setp.lt.s32 	%p667, %r563, 2;
	mov.b32 	%r5795, 0;
	@%p667 bra 	$L__BB1_523;
	mov.b32 	%r5795, 0;
	mov.u32 	%r5793, %r563;
$L__BB1_522:
	shr.u32 	%r5253, %r5793, 1;
	add.s32 	%r5254, %r5253, %r5795;
	add.s32 	%r5255, %r5254, %r562;
	mul.wide.u32 	%rd1397, %r5255, 4;
	add.s64 	%rd1398, %rd4, %rd1397;
	ld.global.u32 	%r5256, [%rd1398];
	setp.lt.s32 	%p668, %r5256, %r565;
	selp.b32 	%r5257, %r5253, 0, %p668;
	add.s32 	%r5795, %r5257, %r5795;
	sub.s32 	%r5793, %r5793, %r5253;
	setp.gt.s32 	%p669, %r5793, 1;
	@%p669 bra 	$L__BB1_522;
$L__BB1_523:
	add.s32 	%r5259, %r562, %r5795;
	mul.wide.u32 	%rd1399, %r5259, 4;
	add.s64 	%rd1400, %rd4, %rd1399;
	ld.global.u32 	%r5260, [%rd1400];
	setp.lt.u32 	%p670, %r5260, %r565;
	selp.u32 	%r5261, 1, 0, %p670;
	add.s32 	%r5262, %r5795, %r5261;
	add.s32 	%r571, %r5259, %r5261;
	mul.wide.u32 	%rd1401, %r571, 4;
	add.s64 	%rd1402, %rd3, %rd1401;
	ld.global.u32 	%r5263, [%rd1402];
	mov.u32 	%r5265, _ZZ21findCliqueGPUNewBatchPjS_S_S_S_S_PyS_S_S_S_S_E9Res_SBits;
	add.s32 	%r572, %r5265, %r5250;
	ld.shared.u32 	%r5266, [%r572];
	and.b32  	%r573, %r5266, %r5263;
	setp.ge.s32 	%p671, %r5262, %r563;
	mov.b32 	%r5796, -1;
	@%p671 bra 	$L__BB1_525;
	add.s64 	%rd1404, %rd4, %rd1401;
	ld.global.u32 	%r5267, [%rd1404];
	setp.eq.s32 	%p672, %r5267, %r565;
	setp.eq.s32 	%p673, %r573, 0;
	selp.b32 	%r5268, -1, %r565, %p673;
	selp.b32 	%r5796, %r5268, -1, %p672;
$L__BB1_525:
	st.shared.u32 	[%r564], %r5796;
	st.shared.u32 	[%r572], %r573;
	add.s32 	%r5792, %r5792, %r5;
	setp.lt.u32 	%p674, %r5792, %r545;
	@%p674 bra 	$L__BB1_520;
	bra.uni 	$L__BB1_484;
$L__BB1_526:
	setp.lt.s32 	%p602, %r635, 2;
	mov.u32 	%r5825, %r2;
	@%p602 bra 	$L__BB1_527;
	bra.uni 	$L__BB1_531;
$L__BB1_527:
	ld.global.u32 	%r645, [%rd82];
	mov.u32 	%r5829, %r2;
$L__BB1_528:
	setp.eq.s32 	%p603, %r637, 0;
	shl.b32 	%r4847, %r5829, 2;
	mov.u32 	%r4848, _ZZ21findCliqueGPUNewBatchPjS_S_S_S_S_PyS_S_S_S_S_E5Res_S;
	add.s32 	%r660, %r4848, %r4847;
	ld.shared.u32 	%r661, [%r660];
	setp.lt.u32 	%p604, %r645, %r661;
	selp.u64 	%rd86, 1, 0, %p604;
	add.s64 	%rd1293, %rd86, %rd81;
	shl.b64 	%rd1294, %rd1293, 2;
	add.s64 	%rd1295, %rd3, %rd1294;
	ld.global.u32 	%r4849, [%rd1295];
	mov.u32 	%r4850, _ZZ21findCliqueGPUNewBatchPjS_S_S_S_S_PyS_S_S_S_S_E9Res_SBits;
	add.s32 	%r662, %r4850, %r4847;
	ld.shared.u32 	%r4851, [%r662];
	and.b32  	%r663, %r4851, %r4849;
	and.pred  	%p605, %p603, %p604;
	mov.b32 	%r5830, -1;
	@%p605 bra 	$L__BB1_530;
	shl.b64 	%rd1296, %rd86, 2;
	add.s64 	%rd1297, %rd82, %rd1296;
	ld.global.u32 	%r4852, [%rd1297];
	setp.eq.s32 	%p606, %r4852, %r661;
	setp.eq.s32 	%p607, %r663, 0;
	selp.b32 	%r4853, -1, %r661, %p607;
	selp.b32 	%r5830, %r4853, -1, %p606;
$L__BB1_530:
	st.shared.u32 	[%r660], %r5830;
	st.shared.u32 	[%r662], %r663;
	add.s32 	%r5829, %r5829, %r5;
	setp.lt.u32 	%p608, %r5829, 2096;
	@%p608 bra 	$L__BB1_528;
	bra.uni 	$L__BB1_536;
$L__BB1_531:
	shl.b32 	%r4855, %r5825, 2;
	mov.u32 	%r4856, _ZZ21findCliqueGPUNewBatchPjS_S_S_S_S_PyS_S_S_S_S_E5Res_S;
	add.s32 	%r647, %r4856, %r4855;
	ld.shared.u32 	%r648, [%r647];
	mov.b32 	%r5827, 0;
	mov.u32 	%r5826, %r635;
$L__BB1_532:
	shr.u32 	%r4857, %r5826, 1;
	add.s32 	%r4858, %r4857, %r5827;
	mul.wide.u32 	%rd1298, %r4858, 4;
	add.s64 	%rd1299, %rd82, %rd1298;
	ld.global.u32 	%r4859, [%rd1299];
	setp.lt.s32 	%p609, %r4859, %r648;
	selp.b32 	%r4860, %r4857, 0, %p609;
	add.s32 	%r5827, %r4860, %r5827;
	sub.s32 	%r5826, %r5826, %r4857;
	setp.gt.s32 	%p610, %r5826, 1;
	@%p610 bra 	$L__BB1_532;
	mul.wide.u32 	%rd1300, %r5827, 4;
	add.s64 	%rd85, %rd82, %rd1300;
	ld.global.u32 	%r4862, [%rd85];
	setp.lt.u32 	%p611, %r4862, %r648;
	selp.u32 	%r653, 1, 0, %p611;
	add.s32 	%r4863, %r5827, %r653;
	cvt.u64.u32 	%rd1301, %r4863;
	add.s64 	%rd1302, %rd1301, %rd81;
	shl.b64 	%rd1303, %rd1302, 2;
	add.s64 	%rd1304, %rd3, %rd1303;
	ld.global.u32 	%r4864, [%rd1304];
	shl.b32 	%r4865, %r5825, 2;
	mov.u32 	%r4866, _ZZ21findCliqueGPUNewBatchPjS_S_S_S_S_PyS_S_S_S_S_E9Res_SBits;
	add.s32 	%r654, %r4866, %r4865;
	ld.shared.u32 	%r4867, [%r654];
	and.b32  	%r655, %r4867, %r4864;
	setp.gt.u32 	%p612, %r4863, %r637;
	mov.b32 	%r5828, -1;
	@%p612 bra 	$L__BB1_535;
	mul.wide.u32 	%rd1305, %r653, 4;
	add.s64 	%rd1306, %rd85, %rd1305;
	ld.global.u32 	%r4868, [%rd1306];
	setp.eq.s32 	%p613, %r4868, %r648;
	setp.eq.s32 	%p614, %r655, 0;
	selp.b32 	%r4869, -1, %r648, %p614;
	selp.b32 	%r5828, %r4869, -1, %p613;
$L__BB1_535:
	st.shared.u32 	[%r647], %r5828;
	st.shared.u32 	[%r654], %r655;
	add.s32 	%r5825, %r5825, %r5;
	setp.lt.u32 	%p615, %r5825, 2096;
	@%p615 bra 	$L__BB1_531;
$L__BB1_536:
	@%p596 bra 	$L__BB1_555;
	mov.b32 	%r5831, 0;
$L__BB1_538:
	shl.b32 	%r4871, %r5831, 2;
	mov.u32 	%r4872, _ZZ21findCliqueGPUNewBatchPjS_S_S_S_S_PyS_S_S_S_S_E5Res_S;
	add.s32 	%r668, %r4872, %r4871;
	ld.shared.u32 	%r669, [%r668];
	setp.eq.s32 	%p617, %r669, -1;
	mov.u32 	%r4873, _ZZ21findCliqueGPUNewBatchPjS_S_S_S_S_PyS_S_S_S_S_E9Res_SBits;
	add.s32 	%r670, %r4873, %r4871;
	@%p617 bra 	$L__BB1_540;
	ld.shared.u32 	%r4874, [%r636];
	add.s32 	%r4875, %r4874, 1;
	st.shared.u32 	[%r636], %r4875;
	add.s32 	%r4876, %r4875, %r638;
	mul.wide.u32 	%rd1307, %r4876, 4;
	add.s64 	%rd1308, %rd75, %rd1307;
	st.global.u32 	[%rd1308], %r669;
	ld.shared.u32 	%r4877, [%r670];
	add.s64 	%rd1309, %rd78, %rd1307;
	st.global.u32 	[%rd1309], %r4877;
$L__BB1_540:
	ld.shared.u32 	%r671, [%r668+4];
	setp.eq.s32 	%p618, %r671, -1;
	@%p618 bra 	$L__BB1_542;
	ld.shared.u32 	%r4878, [%r636];
	add.s32 	%r4879, %r4878, 1;
	st.shared.u32 	[%r636], %r4879;
	add.s32 	%r4880, %r4879, %r638;
	mul.wide.u32 	%rd1310, %r4880, 4;
	add.s64 	%rd1311, %rd75, %rd1310;
	st.global.u32 	[%rd1311], %r671;
	ld.shared.u32 	%r4881, [%r670+4];
	add.s64 	%rd1312, %rd78, %rd1310;
	st.global.u32 	[%rd1312], %r4881;
$L__BB1_542:
	ld.shared.u32 	%r672, [%r668+8];
	setp.eq.s32 	%p619, %r672, -1;
	@%p619 bra 	$L__BB1_544;
	ld.shared.u32 	%r4882, [%r636];
	add.s32 	%r4883, %r4882, 1;
	st.shared.u32 	[%r636], %r4883;
	add.s32 	%r4884, %r4883, %r638;
	mul.wide.u32 	%rd1313, %r4884, 4;
	add.s64 	%rd1314, %rd75, %rd1313;
	st.global.u32 	[%rd1314], %r672;
	ld.shared.u32 	%r4885, [%r670+8];
	add.s64 	%rd1315, %rd78, %rd1313;
	st.global.u32 	[%rd1315], %r4885;
$L__BB1_544:
	ld.shared.u32 	%r673, [%r668+12];
	setp.eq.s32 	%p620, %r673, -1;
	@%p620 bra 	$L__BB1_546;
	ld.shared.u32 	%r4886, [%r636];
	add.s32 	%r4887, %r4886, 1;
	st.shared.u32 	[%r636], %r4887;
	add.s32 	%r4888, %r4887, %r638;
	mul.wide.u32 	%rd1316, %r4888, 4;
	add.s64 	%rd1317, %rd75, %rd1316;
	st.global.u32 	[%rd1317], %r673;
	ld.shared.u32 	%r4889, [%r670+12];
	add.s64 	%rd1318, %rd78, %rd1316;
	st.global.u32 	[%rd1318], %r4889;
$L__BB1_546:
	ld.shared.u32 	%r674, [%r668+16];
	setp.eq.s32 	%p621, %r674, -1;
	@%p621 bra 	$L__BB1_548;
	ld.shared.u32 	%r4890, [%r636];
	add.s32 	%r4891, %r4890, 1;
	st.shared.u32 	[%r636], %r4891;
	add.s32 	%r4892, %r4891, %r638;
	mul.wide.u32 	%rd1319, %r4892, 4;
	add.s64 	%rd1320, %rd75, %rd1319;
	st.global.u32 	[%rd1320], %r674;
	ld.shared.u32 	%r4893, [%r670+16];
	add.s64 	%rd1321, %rd78, %rd1319;
	st.global.u32 	[%rd1321], %r4893;
$L__BB1_548:
	ld.shared.u32 	%r675, [%r668+20];
	setp.eq.s32 	%p622, %r675, -1;
	@%p622 bra 	$L__BB1_550;
	ld.shared.u32 	%r4894, [%r636];
	add.s32 	%r4895, %r4894, 1;
	st.shared.u32 	[%r636], %r4895;
	add.s32 	%r4896, %r4895, %r638;
	mul.wide.u32 	%rd1322, %r4896, 4;
	add.s64 	%rd1323, %rd75, %rd1322;
	st.global.u32 	[%rd1323], %r675;
	ld.shared.u32 	%r4897, [%r670+20];
	add.s64 	%rd1324, %rd78, %rd1322;
	st.global.u32 	[%rd1324], %r4897;
$L__BB1_550:
	ld.shared.u32 	%r676, [%r668+24];
	setp.eq.s32 	%p623, %r676, -1;
	@%p623 bra 	$L__BB1_552;
	ld.shared.u32 	%r4898, [%r636];
	add.s32 	%r4899, %r4898, 1;
	st.shared.u32 	[%r636], %r4899;
	add.s32 	%r4900, %r4899, %r638;
	mul.wide.u32 	%rd1325, %r4900, 4;
	add.s64 	%rd1326, %rd75, %rd1325;
	st.global.u32 	[%rd1326], %r676;
	ld.shared.u32 	%r4901, [%r670+24];
	add.s64 	%rd1327, %rd78, %rd1325;
	st.global.u32 	[%rd1327], %r4901;
$L__BB1_552:
	ld.shared.u32 	%r677, [%r668+28];
	setp.eq.s32 	%p624, %r677, -1;
	@%p624 bra 	$L__BB1_554;
	ld.shared.u32 	%r4902, [%r636];
	add.s32 	%r4903, %r4902, 1;
	st.shared.u32 	[%r636], %r4903;
	add.s32 	%r4904, %r4903, %r638;
	mul.wide.u32 	%rd1328, %r4904, 4;
	add.s64 	%rd1329, %rd75, %rd1328;
	st.global.u32 	[%rd1329], %r677;
	ld.shared.u32 	%r4905, [%r670+28];
	add.s64 	%rd1330, %rd78, %rd1328;
	st.global.u32 	[%rd1330], %r4905;
$L__BB1_554:
	add.s32 	%r5831, %r5831, 8;
	setp.ne.s32 	%p625, %r5831, 2096;
	@%p625 bra 	$L__BB1_538;
$L__BB1_555:
	add.s32 	%r5822, %r5822, 1;
	setp.eq.s32 	%p626, %r5822, %r548;
	@%p626 bra 	$L__BB1_556;
	bra.uni 	$L__BB1_472;
$L__BB1_556:
	setp.ge.u32 	%p627, %r2, %r549;
	mov.u32 	%r5832, %r2;
	@%p627 bra 	$L__BB1_558;
$L__BB1_557:
	add.s32 	%r4906, %r5832, %r550;
	mul.wide.u32 	%rd1331, %r4906, 4;
	add.s64 	%rd1332, %rd77, %rd1331;
	ld.global.u32 	%r4907, [%rd1332+-240000];
	shl.b32 	%r4908, %r5832, 2;
	mov.u32 	%r4909, _ZZ21findCliqueGPUNewBatchPjS_S_S_S_S_PyS_S_S_S_S_E5Res_S;
	add.s32 	%r4910, %r4909, %r4908;
	st.shared.u32 	[%r4910], %r4907;
	add.s64 	%rd1333, %rd79, %rd1331;
	ld.global.u32 	%r4911, [%rd1333+-240000];
	mov.u32 	%r4912, _ZZ21findCliqueGPUNewBatchPjS_S_S_S_S_PyS_S_S_S_S_E9Res_SBits;
	add.s32 	%r4913, %r4912, %r4908;
	st.shared.u32 	[%r4913], %r4911;
	add.s32 	%r5832, %r5832, 32;
	setp.lt.u32 	%p628, %r5832, %r549;
	@%p628 bra 	$L__BB1_557;
$L__BB1_558:
	@%p627 bra 	$L__BB1_566;
	shl.b64 	%rd1334, %rd81, 2;
	add.s64 	%rd88, %rd4, %rd1334;
	add.s32 	%r682, %r635, -1;
	mov.u32 	%r5833, %r2;
$L__BB1_560:
	setp.lt.s32 	%p630, %r635, 2;
	shl.b32 	%r4915, %r5833, 2;
	mov.u32 	%r4916, _ZZ21findCliqueGPUNewBatchPjS_S_S_S_S_PyS_S_S_S_S_E5Res_S;
	add.s32 	%r684, %r4916, %r4915;
	ld.shared.u32 	%r685, [%r684];
	mov.b32 	%r5836, 0;
	@%p630 bra 	$L__BB1_563;
	mov.b32 	%r5836, 0;
	mov.u32 	%r5834, %r635;
$L__BB1_562:
	shr.u32 	%r4918, %r5834, 1;
	add.s32 	%r4919, %r4918, %r5836;
	mul.wide.u32 	%rd1335, %r4919, 4;
	add.s64 	%rd1336, %rd88, %rd1335;
	ld.global.u32 	%r4920, [%rd1336];
	setp.lt.s32 	%p631, %r4920, %r685;
	selp.b32 	%r4921, %r4918, 0, %p631;
	add.s32 	%r5836, %r4921, %r5836;
	sub.s32 	%r5834, %r5834, %r4918;
	setp.gt.s32 	%p632, %r5834, 1;
	@%p632 bra 	$L__BB1_562;
$L__BB1_563:
	mul.wide.u32 	%rd1337, %r5836, 4;
	add.s64 	%rd1338, %rd88, %rd1337;
	ld.global.u32 	%r4923, [%rd1338];
	setp.lt.u32 	%p633, %r4923, %r685;
	selp.u32 	%r4924, 1, 0, %p633;
	add.s32 	%r4925, %r5836, %r4924;
	cvt.u64.u32 	%rd89, %r4925;
	add.s64 	%rd1339, %rd89, %rd81;
	shl.b64 	%rd1340, %rd1339, 2;
	add.s64 	%rd1341, %rd3, %rd1340;
	ld.global.u32 	%r4926, [%rd1341];
	shl.b32 	%r4927, %r5833, 2;
	mov.u32 	%r4928, _ZZ21findCliqueGPUNewBatchPjS_S_S_S_S_PyS_S_S_S_S_E9Res_SBits;
	add.s32 	%r691, %r4928, %r4927;
	ld.shared.u32 	%r4929, [%r691];
	and.b32  	%r692, %r4929, %r4926;
	setp.gt.u32 	%p634, %r4925, %r682;
	mov.b32 	%r5837, -1;
	@%p634 bra 	$L__BB1_565;
	shl.b64 	%rd1342, %rd89, 2;
	add.s64 	%rd1343, %rd88, %rd1342;
	ld.global.u32 	%r4930, [%rd1343];
	setp.eq.s32 	%p635, %r4930, %r685;
	setp.eq.s32 	%p636, %r692, 0;
	selp.b32 	%r4931, -1, %r685, %p636;
	selp.b32 	%r5837, %r4931, -1, %p635;
$L__BB1_565:
	st.shared.u32 	[%r684], %r5837;
	st.shared.u32 	[%r691], %r692;
	add.s32 	%r5833, %r5833, %r5;
	setp.lt.u32 	%p637, %r5833, %r549;
	@%p637 bra 	$L__BB1_560;
$L__BB1_566:
	@%p596 bra 	$L__BB1_702;
	setp.eq.s32 	%p639, %r549, 0;
	mul.lo.s32 	%r696, %r5821, %r530;
	@%p639 bra 	$L__BB1_588;
	sub.s32 	%r4933, %r550, %r530;
	setp.gt.u32 	%p640, %r4933, -4;
	mov.b32 	%r5839, 0;
	@%p640 bra 	$L__BB1_579;
	mov.b32 	%r5838, 0;
$L__BB1_570:
	shl.b32 	%r4935, %r5838, 2;
	mov.u32 	%r4936, _ZZ21findCliqueGPUNewBatchPjS_S_S_S_S_PyS_S_S_S_S_E5Res_S;
	add.s32 	%r698, %r4936, %r4935;
	ld.shared.u32 	%r699, [%r698];
	setp.eq.s32 	%p641, %r699, -1;
	mov.u32 	%r4937, _ZZ21findCliqueGPUNewBatchPjS_S_S_S_S_PyS_S_S_S_S_E9Res_SBits;
	add.s32 	%r700, %r4937, %r4935;
	@%p641 bra 	$L__BB1_572;
	ld.shared.u32 	%r4938, [%r636];
	add.s32 	%r4939, %r4938, 1;
	st.shared.u32 	[%r636], %r4939;
	add.s32 	%r4940, %r4939, %r696;
	mul.wide.u32 	%rd1344, %r4940, 4;
	add.s64 	%rd1345, %rd75, %rd1344;
	st.global.u32 	[%rd1345], %r699;
	ld.shared.u32 	%r4941, [%r700];
	add.s64 	%rd1346, %rd78, %rd1344;
	st.global.u32 	[%rd1346], %r4941;
$L__BB1_572:
	ld.shared.u32 	%r701, [%r698+4];
	setp.eq.s32 	%p642, %r701, -1;
	@%p642 bra 	$L__BB1_574;
	ld.shared.u32 	%r4942, [%r636];
	add.s32 	%r4943, %r4942, 1;
	st.shared.u32 	[%r636], %r4943;
	add.s32 	%r4944, %r4943, %r696;
	mul.wide.u32 	%rd1347, %r4944, 4;
	add.s64 	%rd1348, %rd75, %rd1347;
	st.global.u32 	[%rd1348], %r701;
	ld.shared.u32 	%r4945, [%r700+4];
	add.s64 	%rd1349, %rd78, %rd1347;
	st.global.u32 	[%rd1349], %r4945;
$L__BB1_574:
	ld.shared.u32 	%r702, [%r698+8];
	setp.eq.s32 	%p643, %r702, -1;
	@%p643 bra 	$L__BB1_576;
	ld.shared.u32 	%r4946, [%r636];
	add.s32 	%r4947, %r4946, 1;
	st.shared.u32 	[%r636], %r4947;
	add.s32 	%r4948, %r4947, %r696;
	mul.wide.u32 	%rd1350, %r4948, 4;
	add.s64 	%rd1351, %rd75, %rd1350;
	st.global.u32 	[%rd1351], %r702;
	ld.shared.u32 	%r4949, [%r700+8];
	add.s64 	%rd1352, %rd78, %rd1350;
	st.global.u32 	[%rd1352], %r4949;
$L__BB1_576:
	ld.shared.u32 	%r703, [%r698+12];
	setp.eq.s32 	%p644, %r703, -1;
	@%p644 bra 	$L__BB1_578;
	ld.shared.u32 	%r4950, [%r636];
	add.s32 	%r4951, %r4950, 1;
	st.shared.u32 	[%r636], %r4951;
	add.s32 	%r4952, %r4951, %r696;
	mul.wide.u32 	%rd1353, %r4952, 4;
	add.s64 	%rd1354, %rd75, %rd1353;
	st.global.u32 	[%rd1354], %r703;
	ld.shared.u32 	%r4953, [%r700+12];
	add.s64 	%rd1355, %rd78, %rd1353;
	st.global.u32 	[%rd1355], %r4953;
$L__BB1_578:
	add.s32 	%r5838, %r5838, 4;
	setp.ne.s32 	%p645, %r5838, %r551;
	mov.u32 	%r5839, %r551;
	@%p645 bra 	$L__BB1_570;
$L__BB1_579:
	and.b32  	%r4954, %r530, 3;
	setp.eq.s32 	%p646, %r4954, 0;
	@%p646 bra 	$L__BB1_588;
	shl.b32 	%r4955, %r5839, 2;
	mov.u32 	%r4956, _ZZ21findCliqueGPUNewBatchPjS_S_S_S_S_PyS_S_S_S_S_E5Res_S;
	add.s32 	%r706, %r4956, %r4955;
	ld.shared.u32 	%r707, [%r706];
	setp.eq.s32 	%p647, %r707, -1;
	mov.u32 	%r4957, _ZZ21findCliqueGPUNewBatchPjS_S_S_S_S_PyS_S_S_S_S_E9Res_SBits;
	add.s32 	%r708, %r4957, %r4955;
	@%p647 bra 	$L__BB1_582;
	ld.shared.u32 	%r4958, [%r636];
	add.s32 	%r4959, %r4958, 1;
	st.shared.u32 	[%r636], %r4959;
	add.s32 	%r4960, %r4959, %r696;
	mul.wide.u32 	%rd1356, %r4960, 4;
	add.s64 	%rd1357, %rd75, %rd1356;
	st.global.u32 	[%rd1357], %r707;
	ld.shared.u32 	%r4961, [%r708];
	add.s64 	%rd1358, %rd78, %rd1356;
	st.global.u32 	[%rd1358], %r4961;
$L__BB1_582:
	and.b32  	%r4962, %r530, 3;
	setp.eq.s32 	%p648, %r4962, 1;
	@%p648 bra 	$L__BB1_588;
	ld.shared.u32 	%r709, [%r706+4];
	setp.eq.s32 	%p649, %r709, -1;
	@%p649 bra 	$L__BB1_585;
	ld.shared.u32 	%r4963, [%r636];
	add.s32 	%r4964, %r4963, 1;
	st.shared.u32 	[%r636], %r4964;
	add.s32 	%r4965, %r4964, %r696;
	mul.wide.u32 	%rd1359, %r4965, 4;
	add.s64 	%rd1360, %rd75, %rd1359;
	st.global.u32 	[%rd1360], %r709;
	ld.shared.u32 	%r4966, [%r708+4];
	add.s64 	%rd1361, %rd78, %rd1359;
	st.global.u32 	[%rd1361], %r4966;
$L__BB1_585:
	and.b32  	%r4967, %r530, 3;
	setp.eq.s32 	%p650, %r4967, 2;
	@%p650 bra 	$L__BB1_588;
	ld.shared.u32 	%r710, [%r706+8];
	setp.eq.s32 	%p651, %r710, -1;
	@%p651 bra 	$L__BB1_588;
	ld.shared.u32 	%r4968, [%r636];
	add.s32 	%r4969, %r4968, 1;
	st.shared.u32 	[%r636], %r4969;
	add.s32 	%r4970, %r4969, %r696;
	mul.wide.u32 	%rd1362, %r4970, 4;
	add.s64 	%rd1363, %rd75, %rd1362;
	st.global.u32 	[%rd1363], %r710;
	ld.shared.u32 	%r4971, [%r708+8];
	add.s64 	%rd1364, %rd78, %rd1362;
	st.global.u32 	[%rd1364], %r4971;
$L__BB1_588:
	add.s32 	%r4973, %r696, 1;
	cvt.s64.s32 	%rd90, %r4973;
	ld.shared.u32 	%r711, [%r636];
	setp.eq.s32 	%p652, %r711, 0;
	mov.b32 	%r5851, 0;
	@%p652 bra 	$L__BB1_600;
	setp.lt.u32 	%p653, %r711, 8;
	mov.b32 	%r5846, 0;
	mov.u32 	%r5851, %r5846;
	@%p653 bra 	$L__BB1_592;
	and.b32  	%r5846, %r711, -8;
	mov.b32 	%r5840, 0;
	mov.u32 	%r5851, %r5840;
$L__BB1_591:
	.pragma "nounroll";
	cvt.u64.u32 	%rd1365, %r5840;
	cvt.s64.s32 	%rd1366, %r696;
	add.s64 	%rd1367, %rd1365, %rd1366;
	shl.b64 	%rd1368, %rd1367, 2;
	add.s64 	%rd1369, %rd78, %rd1368;
	ld.global.u32 	%r4977, [%rd1369+4];
	shr.u32 	%r4978, %r4977, 1;
	and.b32  	%r4979, %r4978, 1431655765;
	sub.s32 	%r4980, %r4977, %r4979;
	and.b32  	%r4981, %r4980, 858993459;
	shr.u32 	%r4982, %r4980, 2;
	and.b32  	%r4983, %r4982, 858993459;
	add.s32 	%r4984, %r4983, %r4981;
	shr.u32 	%r4985, %r4984, 4;
	add.s32 	%r4986, %r4985, %r4984;
	and.b32  	%r4987, %r4986, 252645135;
	shr.u32 	%r4988, %r4987, 8;
	add.s32 	%r4989, %r4988, %r4987;
	shr.u32 	%r4990, %r4989, 16;
	add.s32 	%r4991, %r4990, %r4989;
	and.b32  	%r4992, %r4991, 63;
	add.s32 	%r4993, %r4992, %r5851;
	add.s64 	%rd1370, %rd1365, %rd90;
	shl.b64 	%rd1371, %rd1370, 2;
	add.s64 	%rd1372, %rd78, %rd1371;
	ld.global.u32 	%r4994, [%rd1372+4];
	shr.u32 	%r4995, %r4994, 1;
	and.b32  	%r4996, %r4995, 1431655765;
	sub.s32 	%r4997, %r4994, %r4996;
	and.b32  	%r4998, %r4997, 858993459;
	shr.u32 	%r4999, %r4997, 2;
	and.b32  	%r5000, %r4999, 858993459;
	add.s32 	%r5001, %r5000, %r4998;
	shr.u32 	%r5002, %r5001, 4;
	add.s32 	%r5003, %r5002, %r5001;
	and.b32  	%r5004, %r5003, 252645135;
	shr.u32 	%r5005, %r5004, 8;
	add.s32 	%r5006, %r5005, %r5004;
	shr.u32 	%r5007, %r5006, 16;
	add.s32 	%r5008, %r5007, %r5006;
	and.b32  	%r5009, %r5008, 63;
	add.s32 	%r5010, %r5009, %r4993;
	ld.global.u32 	%r5011, [%rd1372+8];
	shr.u32 	%r5012, %r5011, 1;
	and.b32  	%r5013, %r5012, 1431655765;
	sub.s32 	%r5014, %r5011, %r5013;
	and.b32  	%r5015, %r5014, 858993459;
	shr.u32 	%r5016, %r5014, 2;
	and.b32  	%r5017, %r5016, 858993459;
	add.s32 	%r5018, %r5017, %r5015;
	shr.u32 	%r5019, %r5018, 4;
	add.s32 	%r5020, %r5019, %r5018;
	and.b32  	%r5021, %r5020, 252645135;
	shr.u32 	%r5022, %r5021, 8;
	add.s32 	%r5023, %r5022, %r5021;
	shr.u32 	%r5024, %r5023, 16;
	add.s32 	%r5025, %r5024, %r5023;
	and.b32  	%r5026, %r5025, 63;
	add.s32 	%r5027, %r5026, %r5010;
	ld.global.u32 	%r5028, [%rd1372+12];
	shr.u32 	%r5029, %r5028, 1;
	and.b32  	%r5030, %r5029, 1431655765;
	sub.s32 	%r5031, %r5028, %r5030;
	and.b32  	%r5032, %r5031, 858993459;
	shr.u32 	%r5033, %r5031, 2;
	and.b32  	%r5034, %r5033, 858993459;
	add.s32 	%r5035, %r5034, %r5032;
	shr.u32 	%r5036, %r5035, 4;
	add.s32 	%r5037, %r5036, %r5035;
	and.b32  	%r5038, %r5037, 252645135;
	shr.u32 	%r5039, %r5038, 8;
	add.s32 	%r5040, %r5039, %r5038;
	shr.u32 	%r5041, %r5040, 16;
	add.s32 	%r5042, %r5041, %r5040;
	and.b32  	%r5043, %r5042, 63;
	add.s32 	%r5044, %r5043, %r5027;
	ld.global.u32 	%r5045, [%rd1372+16];
	shr.u32 	%r5046, %r5045, 1;
	and.b32  	%r5047, %r5046, 1431655765;
	sub.s32 	%r5048, %r5045, %r5047;
	and.b32  	%r5049, %r5048, 858993459;
	shr.u32 	%r5050, %r5048, 2;
	and.b32  	%r5051, %r5050, 858993459;
	add.s32 	%r5052, %r5051, %r5049;
	shr.u32 	%r5053, %r5052, 4;
	add.s32 	%r5054, %r5053, %r5052;
	and.b32  	%r5055, %r5054, 252645135;
	shr.u32 	%r5056, %r5055, 8;
	add.s32 	%r5057, %r5056, %r5055;
	shr.u32 	%r5058, %r5057, 16;
	add.s32 	%r5059, %r5058, %r5057;
	and.b32  	%r5060, %r5059, 63;
	add.s32 	%r5061, %r5060, %r5044;
	ld.global.u32 	%r5062, [%rd1372+20];
	shr.u32 	%r5063, %r5062, 1;
	and.b32  	%r5064, %r5063, 1431655765;
	sub.s32 	%r5065, %r5062, %r5064;
	and.b32  	%r5066, %r5065, 858993459;
	shr.u32 	%r5067, %r5065, 2;
	and.b32  	%r5068, %r5067, 858993459;
	add.s32 	%r5069, %r5068, %r5066;
	shr.u32 	%r5070, %r5069, 4;
	add.s32 	%r5071, %r5070, %r5069;
	and.b32  	%r5072, %r5071, 252645135;
	shr.u32 	%r5073, %r5072, 8;
	add.s32 	%r5074, %r5073, %r5072;
	shr.u32 	%r5075, %r5074, 16;
	add.s32 	%r5076, %r5075, %r5074;
	and.b32  	%r5077, %r5076, 63;
	add.s32 	%r5078, %r5077, %r5061;
	ld.global.u32 	%r5079, [%rd1372+24];
	shr.u32 	%r5080, %r5079, 1;
	and.b32  	%r5081, %r5080, 1431655765;
	sub.s32 	%r5082, %r5079, %r5081;
	and.b32  	%r5083, %r5082, 858993459;
	shr.u32 	%r5084, %r5082, 2;
	and.b32  	%r5085, %r5084, 858993459;
	add.s32 	%r5086, %r5085, %r5083;
	shr.u32 	%r5087, %r5086, 4;
	add.s32 	%r5088, %r5087, %r5086;
	and.b32  	%r5089, %r5088, 252645135;
	shr.u32 	%r5090, %r5089, 8;
	add.s32 	%r5091, %r5090, %r5089;
	shr.u32 	%r5092, %r5091, 16;
	add.s32 	%r5093, %r5092, %r5091;
	and.b32  	%r5094, %r5093, 63;
	add.s32 	%r5095, %r5094, %r5078;
	ld.global.u32 	%r5096, [%rd1372+28];
	shr.u32 	%r5097, %r5096, 1;
	and.b32  	%r5098, %r5097, 1431655765;
	sub.s32 	%r5099, %r5096, %r5098;
	and.b32  	%r5100, %r5099, 858993459;
	shr.u32 	%r5101, %r5099, 2;
	and.b32  	%r5102, %r5101, 858993459;
	add.s32 	%r5103, %r5102, %r5100;
	shr.u32 	%r5104, %r5103, 4;
	add.s32 	%r5105, %r5104, %r5103;
	and.b32  	%r5106, %r5105, 252645135;
	shr.u32 	%r5107, %r5106, 8;
	add.s32 	%r5108, %r5107, %r5106;
	shr.u32 	%r5109, %r5108, 16;
	add.s32 	%r5110, %r5109, %r5108;
	and.b32  	%r5111, %r5110, 63;
	add.s32 	%r5851, %r5111, %r5095;
	add.s32 	%r5840, %r5840, 8;
	setp.ne.s32 	%p654, %r5840, %r5846;
	@%p654 bra 	$L__BB1_591;
$L__BB1_592:
	and.b32  	%r720, %r711, 7;
	setp.eq.s32 	%p655, %r720, 0;
	@%p655 bra 	$L__BB1_600;
	setp.lt.u32 	%p656, %r720, 4;
	@%p656 bra 	$L__BB1_595;
	cvt.u64.u32 	%rd1373, %r5846;
	cvt.s64.s32 	%rd1374, %r696;
	add.s64 	%rd1375, %rd1373, %rd1374;
	shl.b64 	%rd1376, %rd1375, 2;
	add.s64 	%rd1377, %rd78, %rd1376;
	ld.global.u32 	%r5113, [%rd1377+4];
	shr.u32 	%r5114, %r5113, 1;
	and.b32  	%r5115, %r5114, 1431655765;
	sub.s32 	%r5116, %r5113, %r5115;
	and.b32  	%r5117, %r5116, 858993459;
	shr.u32 	%r5118, %r5116, 2;
	and.b32  	%r5119, %r5118, 858993459;
	add.s32 	%r5120, %r5119, %r5117;
	shr.u32 	%r5121, %r5120, 4;
	add.s32 	%r5122, %r5121, %r5120;
	and.b32  	%r5123, %r5122, 252645135;
	shr.u32 	%r5124, %r5123, 8;
	add.s32 	%r5125, %r5124, %r5123;
	shr.u32 	%r5126, %r5125, 16;
	add.s32 	%r5127, %r5126, %r5125;
	and.b32  	%r5128, %r5127, 63;
	add.s32 	%r5129, %r5128, %r5851;
	add.s64 	%rd1378, %rd1373, %rd90;
	shl.b64 	%rd1379, %rd1378, 2;
	add.s64 	%rd1380, %rd78, %rd1379;
	ld.global.u32 	%r5130, [%rd1380+4];
	shr.u32 	%r5131, %r5130, 1;
	and.b32  	%r5132, %r5131, 1431655765;
	sub.s32 	%r5133, %r5130, %r5132;
	and.b32  	%r5134, %r5133, 858993459;
	shr.u32 	%r5135, %r5133, 2;
	and.b32  	%r5136, %r5135, 858993459;
	add.s32 	%r5137, %r5136, %r5134;
	shr.u32 	%r5138, %r5137, 4;
	add.s32 	%r5139, %r5138, %r5137;
	and.b32  	%r5140, %r5139, 252645135;
	shr.u32 	%r5141, %r5140, 8;
	add.s32 	%r5142, %r5141, %r5140;
	shr.u32 	%r5143, %r5142, 16;
	add.s32 	%r5144, %r5143, %r5142;
	and.b32  	%r5145, %r5144, 63;
	add.s32 	%r5146, %r5145, %r5129;
	ld.global.u32 	%r5147, [%rd1380+8];
	shr.u32 	%r5148, %r5147, 1;
	and.b32  	%r5149, %r5148, 1431655765;
	sub.s32 	%r5150, %r5147, %r5149;
	and.b32  	%r5151, %r5150, 858993459;
	shr.u32 	%r5152, %r5150, 2;
	and.b32  	%r5153, %r5152, 858993459;
	add.s32 	%r5154, %r5153, %r5151;
	shr.u32 	%r5155, %r5154, 4;
	add.s32 	%r5156, %r5155, %r5154;
	and.b32  	%r5157, %r5156, 252645135;
	shr.u32 	%r5158, %r5157, 8;
	add.s32 	%r5159, %r5158, %r5157;
	shr.u32 	%r5160, %r5159, 16;
	add.s32 	%r5161, %r5160, %r5159;
	and.b32  	%r5162, %r5161, 63;
	add.s32 	%r5163, %r5162, %r5146;
	ld.global.u32 	%r5164, [%rd1380+12];
	shr.u32 	%r5165, %r5164, 1;
	and.b32  	%r5166, %r5165, 1431655765;
	sub.s32 	%r5167, %r5164, %r5166;
	and.b32  	%r5168, %r5167, 858993459;
	shr.u32 	%r5169, %r5167, 2;
	and.b32  	%r5170, %r5169, 858993459;
	add.s32 	%r5171, %r5170, %r5168;
	shr.u32 	%r5172, %r5171, 4;
	add.s32 	%r5173, %r5172, %r5171;
	and.b32  	%r5174, %r5173, 252645135;
	shr.u32 	%r5175, %r5174, 8;
	add.s32 	%r5176, %r5175, %r5174;
	shr.u32 	%r5177, %r5176, 16;
	add.s32 	%r5178, %r5177, %r5176;
	and.b32  	%r5179, %r5178, 63;
	add.s32 	%r5851, %r5179, %r5163;
	add.s32 	%r5846, %r5846, 4;
$L__BB1_595:
	and.b32  	%r726, %r711, 3;
	setp.eq.s32 	%p657, %r726, 0;
	@%p657 bra 	$L__BB1_600;
	setp.eq.s32 	%p658, %r726, 1;
	@%p658 bra 	$L__BB1_598;
	cvt.u64.u32 	%rd1381, %r5846;
	cvt.s64.s32 	%rd1382, %r696;
	add.s64 	%rd1383, %rd1381, %rd1382;
	shl.b64 	%rd1384, %rd1383, 2;
	add.s64 	%rd1385, %rd78, %rd1384;
	ld.global.u32 	%r5181, [%rd1385+4];
	shr.u32 	%r5182, %r5181, 1;
	and.b32  	%r5183, %r5182, 1431655765;
	sub.s32 	%r5184, %r5181, %r5183;
	and.b32  	%r5185, %r5184, 858993459;
	shr.u32 	%r5186, %r5184, 2;
	and.b32  	%r5187, %r5186, 858993459;
	add.s32 	%r5188, %r5187, %r5185;
	shr.u32 	%r5189, %r5188, 4;
	add.s32 	%r5190, %r5189, %r5188;
	and.b32  	%r5191, %r5190, 252645135;
	shr.u32 	%r5192, %r5191, 8;
	add.s32 	%r5193, %r5192, %r5191;
	shr.u32 	%r5194, %r5193, 16;
	add.s32 	%r5195, %r5194, %r5193;
	and.b32  	%r5196, %r5195, 63;
	add.s32 	%r5197, %r5196, %r5851;
	add.s64 	%rd1386, %rd1381, %rd90;
	shl.b64 	%rd1387, %rd1386, 2;
	add.s64 	%rd1388, %rd78, %rd1387;
	ld.global.u32 	%r5198, [%rd1388+4];
	shr.u32 	%r5199, %r5198, 1;
	and.b32  	%r5200, %r5199, 1431655765;
	sub.s32 	%r5201, %r5198, %r5200;
	and.b32  	%r5202, %r5201, 858993459;
	shr.u32 	%r5203, %r5201, 2;
	and.b32  	%r5204, %r5203, 858993459;
	add.s32 	%r5205, %r5204, %r5202;
	shr.u32 	%r5206, %r5205, 4;
	add.s32 	%r5207, %r5206, %r5205;
	and.b32  	%r5208, %r5207, 252645135;
	shr.u32 	%r5209, %r5208, 8;
	add.s32 	%r5210, %r5209, %r5208;
	shr.u32 	%r5211, %r5210, 16;
	add.s32 	%r5212, %r5211, %r5210;
	and.b32  	%r5213, %r5212, 63;
	add.s32 	%r5851, %r5213, %r5197;
	add.s32 	%r5846, %r5846, 2;
$L__BB1_598:
	and.b32  	%r5214, %r711, 1;
	setp.eq.b32 	%p659, %r5214, 1;
	not.pred 	%p660, %p659;
	@%p660 bra 	$L__BB1_600;
	cvt.u64.u32 	%rd1389, %r5846;
	cvt.s64.s32 	%rd1390, %r696;
	add.s64 	%rd1391, %rd1389, %rd1390;
	shl.b64 	%rd1392, %rd1391, 2;
	add.s64 	%rd1393, %rd78, %rd1392;
	ld.global.u32 	%r5215, [%rd1393+4];
	shr.u32 	%r5216, %r5215, 1;
	and.b32  	%r5217, %r5216, 1431655765;
	sub.s32 	%r5218, %r5215, %r5217;
	and.b32  	%r5219, %r5218, 858993459;
	shr.u32 	%r5220, %r5218, 2;
	and.b32  	%r5221, %r5220, 858993459;
	add.s32 	%r5222, %r5221, %r5219;
	shr.u32 	%r5223, %r5222, 4;
	add.s32 	%r5224, %r5223, %r5222;
	and.b32  	%r5225, %r5224, 252645135;
	shr.u32 	%r5226, %r5225, 8;
	add.s32 	%r5227, %r5226, %r5225;
	shr.u32 	%r5228, %r5227, 16;
	add.s32 	%r5229, %r5228, %r5227;
	and.b32  	%r5230, %r5229, 63;
	add.s32 	%r5851, %r5230, %r5851;
$L__BB1_600:
	shl.b32 	%r5231, %r5821, 2;
	add.s32 	%r5232, %r547, %r5231;
	st.shared.u32 	[%r5232], %r5851;
	bra.uni 	$L__BB1_702;
$L__BB1_601:
	setp.ne.s32 	%p527, %r2, 0;
	mul.hi.u32 	%r4371, %r635, -98358029;
	shr.u32 	%r734, %r4371, 11;
	mad.lo.s32 	%r735, %r734, -2096, %r635;
	shl.b32 	%r4372, %r5821, 2;
	add.s32 	%r736, %r529, %r4372;
	@%p527 bra 	$L__BB1_603;
	mov.b32 	%r4373, 0;
	st.shared.u32 	[%r736], %r4373;
$L__BB1_603:
	setp.lt.u32 	%p528, %r635, 2096;
	@%p528 bra 	$L__BB1_637;
	mul.lo.s32 	%r737, %r5821, %r530;
	max.u32 	%r738, %r734, 1;
	mov.b32 	%r5852, 0;
$L__BB1_605:
	cvt.u32.u64 	%r4375, %rd81;
	setp.eq.s32 	%p529, %r11, 0;
	mad.lo.s32 	%r741, %r5852, 2096, %r4375;
	mov.u32 	%r5853, %r2;
	@%p529 bra 	$L__BB1_609;
	setp.eq.s32 	%p530, %r11, 1;
	add.s32 	%r742, %r2, %r741;
	mul.wide.u32 	%rd1150, %r742, 4;
	add.s64 	%rd1151, %rd4, %rd1150;
	ld.global.u32 	%r4376, [%rd1151];
	st.shared.u32 	[%r12], %r4376;
	add.s64 	%rd1152, %rd3, %rd1150;
	ld.global.u32 	%r4377, [%rd1152];
	st.shared.u32 	[%r13], %r4377;
	mov.u32 	%r5853, %r6;
	@%p530 bra 	$L__BB1_609;
	setp.eq.s32 	%p531, %r11, 2;
	add.s32 	%r4378, %r742, 32;
	mul.wide.u32 	%rd1153, %r4378, 4;
	add.s64 	%rd1154, %rd4, %rd1153;
	ld.global.u32 	%r4379, [%rd1154];
	st.shared.u32 	[%r12+128], %r4379;
	add.s64 	%rd1155, %rd3, %rd1153;
	ld.global.u32 	%r4380, [%rd1155];
	st.shared.u32 	[%r13+128], %r4380;
	mov.u32 	%r5853, %r10;
	@%p531 bra 	$L__BB1_609;
	add.s32 	%r5853, %r2, 96;
	add.s32 	%r4381, %r742, 64;
	mul.wide.u32 	%rd1156, %r4381, 4;
	add.s64 	%rd1157, %rd4, %rd1156;
	ld.global.u32 	%r4382, [%rd1157];
	st.shared.u32 	[%r12+256], %r4382;
	add.s64 	%rd1158, %rd3, %rd1156;
	ld.global.u32 	%r4383, [%rd1158];
	st.shared.u32 	[%r13+256], %r4383;
$L__BB1_609:
	add.s32 	%r4384, %r5853, %r741;
	mul.wide.u32 	%rd1159, %r4384, 4;
	add.s64 	%rd1160, %rd4, %rd1159;
	ld.global.u32 	%r4385, [%rd1160];
	shl.b32 	%r4386, %r5853, 2;
	mov.u32 	%r4387, _ZZ21findCliqueGPUNewBatchPjS_S_S_S_S_PyS_S_S_S_S_E5Res_S;
	add.s32 	%r4388, %r4387, %r4386;
	st.shared.u32 	[%r4388], %r4385;
	add.s64 	%rd1161, %rd3, %rd1159;
	ld.global.u32 	%r4389, [%rd1161];
	mov.u32 	%r4390, _ZZ21findCliqueGPUNewBatchPjS_S_S_S_S_PyS_S_S_S_S_E9Res_SBits;
	add.s32 	%r4391, %r4390, %r4386;
	st.shared.u32 	[%r4391], %r4389;
	add.s32 	%r4392, %r4384, 32;
	mul.wide.u32 	%rd1162, %r4392, 4;
	add.s64 	%rd1163, %rd4, %rd1162;
	ld.global.u32 	%r4393, [%rd1163];
	st.shared.u32 	[%r4388+128], %r4393;
	add.s64 	%rd1164, %rd3, %rd1162;
	ld.global.u32 	%r4394, [%rd1164];
	st.shared.u32 	[%r4391+128], %r4394;
	add.s32 	%r4395, %r4384, 64;
	mul.wide.u32 	%rd1165, %r4395, 4;
	add.s64 	%rd1166, %rd4, %rd1165;
	ld.global.u32 	%r4396, [%rd1166];
	st.shared.u32 	[%r4388+256], %r4396;
	add.s64 	%rd1167, %rd3, %rd1165;
	ld.global.u32 	%r4397, [%rd1167];
	st.shared.u32 	[%r4391+256], %r4397;
	add.s32 	%r4398, %r4384, 96;
	mul.wide.u32 	%rd1168, %r4398, 4;
	add.s64 	%rd1169, %rd4, %rd1168;
	ld.global.u32 	%r4399, [%rd1169];
	st.shared.u32 	[%r4388+384], %r4399;
	add.s64 	%rd1170, %rd3, %rd1168;
	ld.global.u32 	%r4400, [%rd1170];
	st.shared.u32 	[%r4391+384], %r4400;
	add.s32 	%r746, %r5853, 128;
	setp.lt.u32 	%p532, %r5853, 1968;
	mov.u32 	%r5853, %r746;
	@%p532 bra 	$L__BB1_609;
	mov.u32 	%r5855, %r2;
$L__BB1_611:
	setp.lt.s32 	%p533, %r530, 2;
	shl.b32 	%r4402, %r5855, 2;
	mov.u32 	%r4403, _ZZ21findCliqueGPUNewBatchPjS_S_S_S_S_PyS_S_S_S_S_E5Res_S;
	add.s32 	%r748, %r4403, %r4402;
	ld.shared.u32 	%r749, [%r748];
	mov.b32 	%r5858, 0;
	@%p533 bra 	$L__BB1_614;
	mov.b32 	%r5858, 0;
	mov.u32 	%r5856, %r530;
$L__BB1_613:
	shr.u32 	%r4405, %r5856, 1;
	add.s32 	%r4406, %r4405, %r5858;
	mul.wide.u32 	%rd1171, %r4406, 4;
	add.s64 	%rd1172, %rd77, %rd1171;
	ld.global.u32 	%r4407, [%rd1172+-240000];
	setp.lt.s32 	%p534, %r4407, %r749;
	selp.b32 	%r4408, %r4405, 0, %p534;
	add.s32 	%r5858, %r4408, %r5858;
	sub.s32 	%r5856, %r5856, %r4405;
	setp.gt.s32 	%p535, %r5856, 1;
	@%p535 bra 	$L__BB1_613;
$L__BB1_614:
	mul.wide.u32 	%rd1173, %r5858, 4;
	add.s64 	%rd1174, %rd77, %rd1173;
	ld.global.u32 	%r4410, [%rd1174+-240000];
	setp.lt.u32 	%p536, %r4410, %r749;
	selp.u32 	%r4411, 1, 0, %p536;
	add.s32 	%r755, %r5858, %r4411;
	mul.wide.u32 	%rd1175, %r755, 4;
	add.s64 	%rd1176, %rd79, %rd1175;
	ld.global.u32 	%r4412, [%rd1176+-240000];
	shl.b32 	%r4413, %r5855, 2;
	mov.u32 	%r4414, _ZZ21findCliqueGPUNewBatchPjS_S_S_S_S_PyS_S_S_S_S_E9Res_SBits;
	add.s32 	%r756, %r4414, %r4413;
	ld.shared.u32 	%r4415, [%r756];
	and.b32  	%r757, %r4415, %r4412;
	setp.gt.u32 	%p537, %r755, %r546;
	mov.b32 	%r5859, -1;
	@%p537 bra 	$L__BB1_616;
	mul.wide.u32 	%rd1177, %r755, 4;
	add.s64 	%rd1178, %rd77, %rd1177;
	ld.global.u32 	%r4416, [%rd1178+-240000];
	setp.eq.s32 	%p538, %r4416, %r749;
	setp.eq.s32 	%p539, %r757, 0;
	selp.b32 	%r4417, -1, %r749, %p539;
	selp.b32 	%r5859, %r4417, -1, %p538;
$L__BB1_616:
	st.shared.u32 	[%r748], %r5859;
	st.shared.u32 	[%r756], %r757;
	add.s32 	%r5855, %r5855, %r5;
	setp.lt.u32 	%p540, %r5855, 2096;
	@%p540 bra 	$L__BB1_611;
	@%p527 bra 	$L__BB1_636;
	mov.b32 	%r5860, 0;
$L__BB1_619:
	shl.b32 	%r4419, %r5860, 2;
	mov.u32 	%r4420, _ZZ21findCliqueGPUNewBatchPjS_S_S_S_S_PyS_S_S_S_S_E5Res_S;
	add.s32 	%r762, %r4420, %r4419;
	ld.shared.u32 	%r763, [%r762];
	setp.eq.s32 	%p542, %r763, -1;
	mov.u32 	%r4421, _ZZ21findCliqueGPUNewBatchPjS_S_S_S_S_PyS_S_S_S_S_E9Res_SBits;
	add.s32 	%r764, %r4421, %r4419;
	@%p542 bra 	$L__BB1_621;
	ld.shared.u32 	%r4422, [%r736];
	add.s32 	%r4423, %r4422, 1;
	st.shared.u32 	[%r736], %r4423;
	add.s32 	%r4424, %r4423, %r737;
	mul.wide.u32 	%rd1179, %r4424, 4;
	add.s64 	%rd1180, %rd75, %rd1179;
	st.global.u32 	[%rd1180], %r763;
	ld.shared.u32 	%r4425, [%r764];
	add.s64 	%rd1181, %rd78, %rd1179;
	st.global.u32 	[%rd1181], %r4425;
$L__BB1_621:
	ld.shared.u32 	%r765, [%r762+4];
	setp.eq.s32 	%p543, %r765, -1;
	@%p543 bra 	$L__BB1_623;
	ld.shared.u32 	%r4426, [%r736];
	add.s32 	%r4427, %r4426, 1;
	st.shared.u32 	[%r736], %r4427;
	add.s32 	%r4428, %r4427, %r737;
	mul.wide.u32 	%rd1182, %r4428, 4;
	add.s64 	%rd1183, %rd75, %rd1182;
	st.global.u32 	[%rd1183], %r765;
	ld.shared.u32 	%r4429, [%r764+4];
	add.s64 	%rd1184, %rd78, %rd1182;
	st.global.u32 	[%rd1184], %r4429;
$L__BB1_623:
	ld.shared.u32 	%r766, [%r762+8];
	setp.eq.s32 	%p544, %r766, -1;
	@%p544 bra 	$L__BB1_625;
	ld.shared.u32 	%r4430, [%r736];
	add.s32 	%r4431, %r4430, 1;
	st.shared.u32 	[%r736], %r4431;
	add.s32 	%r4432, %r4431, %r737;
	mul.wide.u32 	%rd1185, %r4432, 4;
	add.s64 	%rd1186, %rd75, %rd1185;
	st.global.u32 	[%rd1186], %r766;
	ld.shared.u32 	%r4433, [%r764+8];
	add.s64 	%rd1187, %rd78, %rd1185;
	st.global.u32 	[%rd1187], %r4433;
$L__BB1_625:
	ld.shared.u32 	%r767, [%r762+12];
	setp.eq.s32 	%p545, %r767, -1;
	@%p545 bra 	$L__BB1_627;
	ld.shared.u32 	%r4434, [%r736];
	add.s32 	%r4435, %r4434, 1;
	st.shared.u32 	[%r736], %r4435;
	add.s32 	%r4436, %r4435, %r737;
	mul.wide.u32 	%rd1188, %r4436, 4;
	add.s64 	%rd1189, %rd75, %rd1188;
	st.global.u32 	[%rd1189], %r767;
	ld.shared.u32 	%r4437, [%r764+12];
	add.s64 	%rd1190, %rd78, %rd1188;
	st.global.u32 	[%rd1190], %r4437;
$L__BB1_627:
	ld.shared.u32 	%r768, [%r762+16];
	setp.eq.s32 	%p546, %r768, -1;
	@%p546 bra 	$L__BB1_629;
	ld.shared.u32 	%r4438, [%r736];
	add.s32 	%r4439, %r4438, 1;
	st.shared.u32 	[%r736], %r4439;
	add.s32 	%r4440, %r4439, %r737;
	mul.wide.u32 	%rd1191, %r4440, 4;
	add.s64 	%rd1192, %rd75, %rd1191;
	st.global.u32 	[%rd1192], %r768;
	ld.shared.u32 	%r4441, [%r764+16];
	add.s64 	%rd1193, %rd78, %rd1191;
	st.global.u32 	[%rd1193], %r4441;
$L__BB1_629:
	ld.shared.u32 	%r769, [%r762+20];
	setp.eq.s32 	%p547, %r769, -1;
	@%p547 bra 	$L__BB1_631;
	ld.shared.u32 	%r4442, [%r736];
	add.s32 	%r4443, %r4442, 1;
	st.shared.u32 	[%r736], %r4443;
	add.s32 	%r4444, %r4443, %r737;
	mul.wide.u32 	%rd1194, %r4444, 4;
	add.s64 	%rd1195, %rd75, %rd1194;
	st.global.u32 	[%rd1195], %r769;
	ld.shared.u32 	%r4445, [%r764+20];
	add.s64 	%rd1196, %rd78, %rd1194;
	st.global.u32 	[%rd1196], %r4445;
$L__BB1_631:
	ld.shared.u32 	%r770, [%r762+24];
	setp.eq.s32 	%p548, %r770, -1;
	@%p548 bra 	$L__BB1_633;
	ld.shared.u32 	%r4446, [%r736];
	add.s32 	%r4447, %r4446, 1;
	st.shared.u32 	[%r736], %r4447;
	add.s32 	%r4448, %r4447, %r737;
	mul.wide.u32 	%rd1197, %r4448, 4;
	add.s64 	%rd1198, %rd75, %rd1197;
	st.global.u32 	[%rd1198], %r770;
	ld.shared.u32 	%r4449, [%r764+24];
	add.s64 	%rd1199, %rd78, %rd1197;
	st.global.u32 	[%rd1199], %r4449;
$L__BB1_633:
	ld.shared.u32 	%r771, [%r762+28];
	setp.eq.s32 	%p549, %r771, -1;
	@%p549 bra 	$L__BB1_635;
	ld.shared.u32 	%r4450, [%r736];
	add.s32 	%r4451, %r4450, 1;
	st.shared.u32 	[%r736], %r4451;
	add.s32 	%r4452, %r4451, %r737;
	mul.wide.u32 	%rd1200, %r4452, 4;
	add.s64 	%rd1201, %rd75, %rd1200;
	st.global.u32 	[%rd1201], %r771;
	ld.shared.u32 	%r4453, [%r764+28];
	add.s64 	%rd1202, %rd78, %rd1200;
	st.global.u32 	[%rd1202], %r4453;
$L__BB1_635:
	add.s32 	%r5860, %r5860, 8;
	setp.ne.s32 	%p550, %r5860, 2096;
	@%p550 bra 	$L__BB1_619;
$L__BB1_636:
	add.s32 	%r5852, %r5852, 1;
	setp.eq.s32 	%p551, %r5852, %r738;
	@%p551 bra 	$L__BB1_637;
	bra.uni 	$L__BB1_605;
$L__BB1_637:
	setp.ge.u32 	%p552, %r2, %r735;
	@%p552 bra 	$L__BB1_647;
	cvt.u32.u64 	%r4454, %rd81;
	mad.lo.s32 	%r739, %r734, 2096, %r4454;
	mov.u32 	%r5861, %r2;
$L__BB1_639:
	add.s32 	%r4455, %r5861, %r739;
	mul.wide.u32 	%rd1203, %r4455, 4;
	add.s64 	%rd1204, %rd4, %rd1203;
	ld.global.u32 	%r4456, [%rd1204];
	shl.b32 	%r4457, %r5861, 2;
	mov.u32 	%r4458, _ZZ21findCliqueGPUNewBatchPjS_S_S_S_S_PyS_S_S_S_S_E5Res_S;
	add.s32 	%r4459, %r4458, %r4457;
	st.shared.u32 	[%r4459], %r4456;
	add.s64 	%rd1205, %rd3, %rd1203;
	ld.global.u32 	%r4460, [%rd1205];
	mov.u32 	%r4461, _ZZ21findCliqueGPUNewBatchPjS_S_S_S_S_PyS_S_S_S_S_E9Res_SBits;
	add.s32 	%r4462, %r4461, %r4457;
	st.shared.u32 	[%r4462], %r4460;
	add.s32 	%r5861, %r5861, 32;
	setp.lt.u32 	%p553, %r5861, %r735;
	@%p553 bra 	$L__BB1_639;
	mov.u32 	%r5862, %r2;
$L__BB1_641:
	setp.lt.s32 	%p554, %r530, 2;
	shl.b32 	%r4464, %r5862, 2;
	mov.u32 	%r4465, _ZZ21findCliqueGPUNewBatchPjS_S_S_S_S_PyS_S_S_S_S_E5Res_S;
	add.s32 	%r777, %r4465, %r4464;
	ld.shared.u32 	%r778, [%r777];
	mov.b32 	%r5865, 0;
	@%p554 bra 	$L__BB1_644;
	mov.b32 	%r5865, 0;
	mov.u32 	%r5863, %r530;
$L__BB1_643:
	shr.u32 	%r4467, %r5863, 1;
	add.s32 	%r4468, %r4467, %r5865;
	mul.wide.u32 	%rd1206, %r4468, 4;
	add.s64 	%rd1207, %rd77, %rd1206;
	ld.global.u32 	%r4469, [%rd1207+-240000];
	setp.lt.s32 	%p555, %r4469, %r778;
	selp.b32 	%r4470, %r4467, 0, %p555;
	add.s32 	%r5865, %r4470, %r5865;
	sub.s32 	%r5863, %r5863, %r4467;
	setp.gt.s32 	%p556, %r5863, 1;
	@%p556 bra 	$L__BB1_643;
$L__BB1_644:
	mul.wide.u32 	%rd1208, %r5865, 4;
	add.s64 	%rd1209, %rd77, %rd1208;
	ld.global.u32 	%r4472, [%rd1209+-240000];
	setp.lt.u32 	%p557, %r4472, %r778;
	selp.u32 	%r4473, 1, 0, %p557;
	add.s32 	%r784, %r5865, %r4473;
	mul.wide.u32 	%rd1210, %r784, 4;
	add.s64 	%rd1211, %rd79, %rd1210;
	ld.global.u32 	%r4474, [%rd1211+-240000];
	shl.b32 	%r4475, %r5862, 2;
	mov.u32 	%r4476, _ZZ21findCliqueGPUNewBatchPjS_S_S_S_S_PyS_S_S_S_S_E9Res_SBits;
	add.s32 	%r785, %r4476, %r4475;
	ld.shared.u32 	%r4477, [%r785];
	and.b32  	%r786, %r4477, %r4474;
	setp.gt.u32 	%p558, %r784, %r546;
	mov.b32 	%r5866, -1;
	@%p558 bra 	$L__BB1_646;
	mul.wide.u32 	%rd1212, %r784, 4;
	add.s64 	%rd1213, %rd77, %rd1212;
	ld.global.u32 	%r4478, [%rd1213+-240000];
	setp.eq.s32 	%p559, %r4478, %r778;
	setp.eq.s32 	%p560, %r786, 0;
	selp.b32 	%r4479, -1, %r778, %p560;
	selp.b32 	%r5866, %r4479, -1, %p559;
$L__BB1_646:
	st.shared.u32 	[%r777], %r5866;
	st.shared.u32 	[%r785], %r786;
	add.s32 	%r5862, %r5862, %r5;
	setp.lt.u32 	%p561, %r5862, %r735;
	@%p561 bra 	$L__BB1_641;
$L__BB1_647:
	@%p527 bra 	$L__BB1_702;
	mul.lo.s32 	%r790, %r5821, %r530;
	setp.eq.s32 	%p563, %r735, 0;
	@%p563 bra 	$L__BB1_689;
	cvt.u32.u64 	%r4481, %rd81;
	and.b32  	%r791, %r635, 7;
	sub.s32 	%r4482, %r4481, %r634;
	mad.lo.s32 	%r4483, %r734, 2096, %r4482;
	setp.gt.u32 	%p564, %r4483, -8;
	mov.b32 	%r5869, 0;
	@%p564 bra 	$L__BB1_668;
	sub.s32 	%r5869, %r735, %r791;
	mov.b32 	%r5867, 0;
$L__BB1_651:
	.pragma "nounroll";
	shl.b32 	%r4485, %r5867, 2;
	mov.u32 	%r4486, _ZZ21findCliqueGPUNewBatchPjS_S_S_S_S_PyS_S_S_S_S_E5Res_S;
	add.s32 	%r794, %r4486, %r4485;
	ld.shared.u32 	%r795, [%r794];
	setp.eq.s32 	%p565, %r795, -1;
	mov.u32 	%r4487, _ZZ21findCliqueGPUNewBatchPjS_S_S_S_S_PyS_S_S_S_S_E9Res_SBits;
	add.s32 	%r796, %r4487, %r4485;
	@%p565 bra 	$L__BB1_653;
	ld.shared.u32 	%r4488, [%r736];
	add.s32 	%r4489, %r4488, 1;
	st.shared.u32 	[%r736], %r4489;
	add.s32 	%r4490, %r4489, %r790;
	mul.wide.u32 	%rd1214, %r4490, 4;
	add.s64 	%rd1215, %rd75, %rd1214;
	st.global.u32 	[%rd1215], %r795;
	ld.shared.u32 	%r4491, [%r796];
	add.s64 	%rd1216, %rd78, %rd1214;
	st.global.u32 	[%rd1216], %r4491;
$L__BB1_653:
	ld.shared.u32 	%r797, [%r794+4];
	setp.eq.s32 	%p566, %r797, -1;
	@%p566 bra 	$L__BB1_655;
	ld.shared.u32 	%r4492, [%r736];
	add.s32 	%r4493, %r4492, 1;
	st.shared.u32 	[%r736], %r4493;
	add.s32 	%r4494, %r4493, %r790;
	mul.wide.u32 	%rd1217, %r4494, 4;
	add.s64 	%rd1218, %rd75, %rd1217;
	st.global.u32 	[%rd1218], %r797;
	ld.shared.u32 	%r4495, [%r796+4];
	add.s64 	%rd1219, %rd78, %rd1217;
	st.global.u32 	[%rd1219], %r4495;
$L__BB1_655:
	ld.shared.u32 	%r798, [%r794+8];
	setp.eq.s32 	%p567, %r798, -1;
	@%p567 bra 	$L__BB1_657;
	ld.shared.u32 	%r4496, [%r736];
	add.s32 	%r4497, %r4496, 1;
	st.shared.u32 	[%r736], %r4497;
	add.s32 	%r4498, %r4497, %r790;
	mul.wide.u32 	%rd1220, %r4498, 4;
	add.s64 	%rd1221, %rd75, %rd1220;
	st.global.u32 	[%rd1221], %r798;
	ld.shared.u32 	%r4499, [%r796+8];
	add.s64 	%rd1222, %rd78, %rd1220;
	st.global.u32 	[%rd1222], %r4499;
$L__BB1_657:
	ld.shared.u32 	%r799, [%r794+12];
	setp.eq.s32 	%p568, %r799, -1;
	@%p568 bra 	$L__BB1_659;
	ld.shared.u32 	%r4500, [%r736];
	add.s32 	%r4501, %r4500, 1;
	st.shared.u32 	[%r736], %r4501;
	add.s32 	%r4502, %r4501, %r790;
	mul.wide.u32 	%rd1223, %r4502, 4;
	add.s64 	%rd1224, %rd75, %rd1223;
	st.global.u32 	[%rd1224], %r799;
	ld.shared.u32 	%r4503, [%r796+12];
	add.s64 	%rd1225, %rd78, %rd1223;
	st.global.u32 	[%rd1225], %r4503;
$L__BB1_659:
	ld.shared.u32 	%r800, [%r794+16];
	setp.eq.s32 	%p569, %r800, -1;
	@%p569 bra 	$L__BB1_661;
	ld.shared.u32 	%r4504, [%r736];
	add.s32 	%r4505, %r4504, 1;
	st.shared.u32 	[%r736], %r4505;
	add.s32 	%r4506, %r4505, %r790;
	mul.wide.u32 	%rd1226, %r4506, 4;
	add.s64 	%rd1227, %rd75, %rd1226;
	st.global.u32 	[%rd1227], %r800;
	ld.shared.u32 	%r4507, [%r796+16];
	add.s64 	%rd1228, %rd78, %rd1226;
	st.global.u32 	[%rd1228], %r4507;
$L__BB1_661:
	ld.shared.u32 	%r801, [%r794+20];
	setp.eq.s32 	%p570, %r801, -1;
	@%p570 bra 	$L__BB1_663;
	ld.shared.u32 	%r4508, [%r736];
	add.s32 	%r4509, %r4508, 1;
	st.shared.u32 	[%r736], %r4509;
	add.s32 	%r4510, %r4509, %r790;
	mul.wide.u32 	%rd1229, %r4510, 4;
	add.s64 	%rd1230, %rd75, %rd1229;
	st.global.u32 	[%rd1230], %r801;
	ld.shared.u32 	%r4511, [%r796+20];
	add.s64 	%rd1231, %rd78, %rd1229;
	st.global.u32 	[%rd1231], %r4511;
$L__BB1_663:
	ld.shared.u32 	%r802, [%r794+24];
	setp.eq.s32 	%p571, %r802, -1;
	@%p571 bra 	$L__BB1_665;
	ld.shared.u32 	%r4512, [%r736];
	add.s32 	%r4513, %r4512, 1;
	st.shared.u32 	[%r736], %r4513;
	add.s32 	%r4514, %r4513, %r790;
	mul.wide.u32 	%rd1232, %r4514, 4;
	add.s64 	%rd1233, %rd75, %rd1232;
	st.global.u32 	[%rd1233], %r802;
	ld.shared.u32 	%r4515, [%r796+24];
	add.s64 	%rd1234, %rd78, %rd1232;
	st.global.u32 	[%rd1234], %r4515;
$L__BB1_665:
	ld.shared.u32 	%r803, [%r794+28];
	setp.eq.s32 	%p572, %r803, -1;
	@%p572 bra 	$L__BB1_667;
	ld.shared.u32 	%r4516, [%r736];
	add.s32 	%r4517, %r4516, 1;
	st.shared.u32 	[%r736], %r4517;
	add.s32 	%r4518, %r4517, %r790;
	mul.wide.u32 	%rd1235, %r4518, 4;
	add.s64 	%rd1236, %rd75, %rd1235;
	st.global.u32 	[%rd1236], %r803;
	ld.shared.u32 	%r4519, [%r796+28];
	add.s64 	%rd1237, %rd78, %rd1235;
	st.global.u32 	[%rd1237], %r4519;
$L__BB1_667:
	add.s32 	%r5867, %r5867, 8;
	setp.ne.s32 	%p573, %r5867, %r5869;
	@%p573 bra 	$L__BB1_651;
$L__BB1_668:
	setp.eq.s32 	%p574, %r791, 0;
	@%p574 bra 	$L__BB1_689;
	setp.lt.u32 	%p575, %r791, 4;
	@%p575 bra 	$L__BB1_679;
	shl.b32 	%r4520, %r5869, 2;
	mov.u32 	%r4521, _ZZ21findCliqueGPUNewBatchPjS_S_S_S_S_PyS_S_S_S_S_E5Res_S;
	add.s32 	%r806, %r4521, %r4520;
	ld.shared.u32 	%r807, [%r806];
	setp.eq.s32 	%p576, %r807, -1;
	mov.u32 	%r4522, _ZZ21findCliqueGPUNewBatchPjS_S_S_S_S_PyS_S_S_S_S_E9Res_SBits;
	add.s32 	%r808, %r4522, %r4520;
	@%p576 bra 	$L__BB1_672;
	ld.shared.u32 	%r4523, [%r736];
	add.s32 	%r4524, %r4523, 1;
	st.shared.u32 	[%r736], %r4524;
	add.s32 	%r4525, %r4524, %r790;
	mul.wide.u32 	%rd1238, %r4525, 4;
	add.s64 	%rd1239, %rd75, %rd1238;
	st.global.u32 	[%rd1239], %r807;
	ld.shared.u32 	%r4526, [%r808];
	add.s64 	%rd1240, %rd78, %rd1238;
	st.global.u32 	[%rd1240], %r4526;
$L__BB1_672:
	ld.shared.u32 	%r809, [%r806+4];
	setp.eq.s32 	%p577, %r809, -1;
	@%p577 bra 	$L__BB1_674;
	ld.shared.u32 	%r4527, [%r736];
	add.s32 	%r4528, %r4527, 1;
	st.shared.u32 	[%r736], %r4528;
	add.s32 	%r4529, %r4528, %r790;
	mul.wide.u32 	%rd1241, %r4529, 4;
	add.s64 	%rd1242, %rd75, %rd1241;
	st.global.u32 	[%rd1242], %r809;
	ld.shared.u32 	%r4530, [%r808+4];
	add.s64 	%rd1243, %rd78, %rd1241;
	st.global.u32 	[%rd1243], %r4530;
$L__BB1_674:
	ld.shared.u32 	%r810, [%r806+8];
	setp.eq.s32 	%p578, %r810, -1;
	@%p578 bra 	$L__BB1_676;
	ld.shared.u32 	%r4531, [%r736];
	add.s32 	%r4532, %r4531, 1;
	st.shared.u32 	[%r736], %r4532;
	add.s32 	%r4533, %r4532, %r790;
	mul.wide.u32 	%rd1244, %r4533, 4;
	add.s64 	%rd1245, %rd75, %rd1244;
	st.global.u32 	[%rd1245], %r810;
	ld.shared.u32 	%r4534, [%r808+8];
	add.s64 	%rd1246, %rd78, %rd1244;
	st.global.u32 	[%rd1246], %r4534;
$L__BB1_676:
	ld.shared.u32 	%r811, [%r806+12];
	setp.eq.s32 	%p579, %r811, -1;
	@%p579 bra 	$L__BB1_678;
	ld.shared.u32 	%r4535, [%r736];
	add.s32 	%r4536, %r4535, 1;
	st.shared.u32 	[%r736], %r4536;
	add.s32 	%r4537, %r4536, %r790;
	mul.wide.u32 	%rd1247, %r4537, 4;
	add.s64 	%rd1248, %rd75, %rd1247;
	st.global.u32 	[%rd1248], %r811;
	ld.shared.u32 	%r4538, [%r808+12];
	add.s64 	%rd1249, %rd78, %rd1247;
	st.global.u32 	[%rd1249], %r4538;
$L__BB1_678:
	add.s32 	%r5869, %r5869, 4;
$L__BB1_679:
	and.b32  	%r814, %r635, 3;
	setp.eq.s32 	%p580, %r814, 0;
	@%p580 bra 	$L__BB1_689;
	setp.eq.s32 	%p581, %r814, 1;
	@%p581 bra 	$L__BB1_686;
	shl.b32 	%r4539, %r5869, 2;
	mov.u32 	%r4540, _ZZ21findCliqueGPUNewBatchPjS_S_S_S_S_PyS_S_S_S_S_E5Res_S;
	add.s32 	%r815, %r4540, %r4539;
	ld.shared.u32 	%r816, [%r815];
	setp.eq.s32 	%p582, %r816, -1;
	mov.u32 	%r4541, _ZZ21findCliqueGPUNewBatchPjS_S_S_S_S_PyS_S_S_S_S_E9Res_SBits;
	add.s32 	%r817, %r4541, %r4539;
	@%p582 bra 	$L__BB1_683;
	ld.shared.u32 	%r4542, [%r736];
	add.s32 	%r4543, %r4542, 1;
	st.shared.u32 	[%r736], %r4543;
	add.s32 	%r4544, %r4543, %r790;
	mul.wide.u32 	%rd1250, %r4544, 4;
	add.s64 	%rd1251, %rd75, %rd1250;
	st.global.u32 	[%rd1251], %r816;
	ld.shared.u32 	%r4545, [%r817];
	add.s64 	%rd1252, %rd78, %rd1250;
	st.global.u32 	[%rd1252], %r4545;
$L__BB1_683:
	ld.shared.u32 	%r818, [%r815+4];
	setp.eq.s32 	%p583, %r818, -1;
	@%p583 bra 	$L__BB1_685;
	ld.shared.u32 	%r4546, [%r736];
	add.s32 	%r4547, %r4546, 1;
	st.shared.u32 	[%r736], %r4547;
	add.s32 	%r4548, %r4547, %r790;
	mul.wide.u32 	%rd1253, %r4548, 4;
	add.s64 	%rd1254, %rd75, %rd1253;
	st.global.u32 	[%rd1254], %r818;
	ld.shared.u32 	%r4549, [%r817+4];
	add.s64 	%rd1255, %rd78, %rd1253;
	st.global.u32 	[%rd1255], %r4549;
$L__BB1_685:
	add.s32 	%r5869, %r5869, 2;
$L__BB1_686:
	and.b32  	%r4550, %r635, 1;
	setp.eq.b32 	%p584, %r4550, 1;
	not.pred 	%p585, %p584;
	@%p585 bra 	$L__BB1_689;
	shl.b32 	%r4551, %r5869, 2;
	mov.u32 	%r4552, _ZZ21findCliqueGPUNewBatchPjS_S_S_S_S_PyS_S_S_S_S_E5Res_S;
	add.s32 	%r4553, %r4552, %r4551;
	ld.shared.u32 	%r821, [%r4553];
	setp.eq.s32 	%p586, %r821, -1;
	@%p586 bra 	$L__BB1_689;
	ld.shared.u32 	%r4554, [%r736];
	add.s32 	%r4555, %r4554, 1;
	st.shared.u32 	[%r736], %r4555;
	add.s32 	%r4556, %r4555, %r790;
	mul.wide.u32 	%rd1256, %r4556, 4;
	add.s64 	%rd1257, %rd75, %rd1256;
	st.global.u32 	[%rd1257], %r821;
	mov.u32 	%r4558, _ZZ21findCliqueGPUNewBatchPjS_S_S_S_S_PyS_S_S_S_S_E9Res_SBits;
	add.s32 	%r4559, %r4558, %r4551;
	ld.shared.u32 	%r4560, [%r4559];
	add.s64 	%rd1258, %rd78, %rd1256;
	st.global.u32 	[%rd1258], %r4560;
$L__BB1_689:
	add.s32 	%r4562, %r790, 1;
	cvt.s64.s32 	%rd91, %r4562;
	ld.shared.u32 	%r822, [%r736];
	setp.eq.s32 	%p587, %r822, 0;
	mov.b32 	%r5882, 0;
	@%p587 bra 	$L__BB1_701;
	setp.lt.u32 	%p588, %r822, 8;
	mov.b32 	%r5877, 0;
	mov.u32 	%r5882, %r5877;
	@%p588 bra 	$L__BB1_693;
	and.b32  	%r5877, %r822, -8;
	mov.b32 	%r5871, 0;
	mov.u32 	%r5882, %r5871;
$L__BB1_692:
	.pragma "nounroll";
	cvt.u64.u32 	%rd1259, %r5871;
	cvt.s64.s32 	%rd1260, %r790;
	add.s64 	%rd1261, %rd1259, %rd1260;
	shl.b64 	%rd1262, %rd1261, 2;
	add.s64 	%rd1263, %rd78, %rd1262;
	ld.global.u32 	%r4566, [%rd1263+4];
	shr.u32 	%r4567, %r4566, 1;
	and.b32  	%r4568, %r4567, 1431655765;
	sub.s32 	%r4569, %r4566, %r4568;
	and.b32  	%r4570, %r4569, 858993459;
	shr.u32 	%r4571, %r4569, 2;
	and.b32  	%r4572, %r4571, 858993459;
	add.s32 	%r4573, %r4572, %r4570;
	shr.u32 	%r4574, %r4573, 4;
	add.s32 	%r4575, %r4574, %r4573;
	and.b32  	%r4576, %r4575, 252645135;
	shr.u32 	%r4577, %r4576, 8;
	add.s32 	%r4578, %r4577, %r4576;
	shr.u32 	%r4579, %r4578, 16;
	add.s32 	%r4580, %r4579, %r4578;
	and.b32  	%r4581, %r4580, 63;
	add.s32 	%r4582, %r4581, %r5882;
	add.s64 	%rd1264, %rd1259, %rd91;
	shl.b64 	%rd1265, %rd1264, 2;
	add.s64 	%rd1266, %rd78, %rd1265;
	ld.global.u32 	%r4583, [%rd1266+4];
	shr.u32 	%r4584, %r4583, 1;
	and.b32  	%r4585, %r4584, 1431655765;
	sub.s32 	%r4586, %r4583, %r4585;
	and.b32  	%r4587, %r4586, 858993459;
	shr.u32 	%r4588, %r4586, 2;
	and.b32  	%r4589, %r4588, 858993459;
	add.s32 	%r4590, %r4589, %r4587;
	shr.u32 	%r4591, %r4590, 4;
	add.s32 	%r4592, %r4591, %r4590;
	and.b32  	%r4593, %r4592, 252645135;
	shr.u32 	%r4594, %r4593, 8;
	add.s32 	%r4595, %r4594, %r4593;
	shr.u32 	%r4596, %r4595, 16;
	add.s32 	%r4597, %r4596, %r4595;
	and.b32  	%r4598, %r4597, 63;
	add.s32 	%r4599, %r4598, %r4582;
	ld.global.u32 	%r4600, [%rd1266+8];
	shr.u32 	%r4601, %r4600, 1;
	and.b32  	%r4602, %r4601, 1431655765;
	sub.s32 	%r4603, %r4600, %r4602;
	and.b32  	%r4604, %r4603, 858993459;
	shr.u32 	%r4605, %r4603, 2;
	and.b32  	%r4606, %r4605, 858993459;
	add.s32 	%r4607, %r4606, %r4604;
	shr.u32 	%r4608, %r4607, 4;
	add.s32 	%r4609, %r4608, %r4607;
	and.b32  	%r4610, %r4609, 252645135;
	shr.u32 	%r4611, %r4610, 8;
	add.s32 	%r4612, %r4611, %r4610;
	shr.u32 	%r4613, %r4612, 16;
	add.s32 	%r4614, %r4613, %r4612;
	and.b32  	%r4615, %r4614, 63;
	add.s32 	%r4616, %r4615, %r4599;
	ld.global.u32 	%r4617, [%rd1266+12];
	shr.u32 	%r4618, %r4617, 1;
	and.b32  	%r4619, %r4618, 1431655765;
	sub.s32 	%r4620, %r4617, %r4619;
	and.b32  	%r4621, %r4620, 858993459;
	shr.u32 	%r4622, %r4620, 2;
	and.b32  	%r4623, %r4622, 858993459;
	add.s32 	%r4624, %r4623, %r4621;
	shr.u32 	%r4625, %r4624, 4;
	add.s32 	%r4626, %r4625, %r4624;
	and.b32  	%r4627, %r4626, 252645135;
	shr.u32 	%r4628, %r4627, 8;
	add.s32 	%r4629, %r4628, %r4627;
	shr.u32 	%r4630, %r4629, 16;
	add.s32 	%r4631, %r4630, %r4629;
	and.b32  	%r4632, %r4631, 63;
	add.s32 	%r4633, %r4632, %r4616;
	ld.global.u32 	%r4634, [%rd1266+16];
	shr.u32 	%r4635, %r4634, 1;
	and.b32  	%r4636, %r4635, 1431655765;
	sub.s32 	%r4637, %r4634, %r4636;
	and.b32  	%r4638, %r4637, 858993459;
	shr.u32 	%r4639, %r4637, 2;
	and.b32  	%r4640, %r4639, 858993459;
	add.s32 	%r4641, %r4640, %r4638;
	shr.u32 	%r4642, %r4641, 4;
	add.s32 	%r4643, %r4642, %r4641;
	and.b32  	%r4644, %r4643, 252645135;
	shr.u32 	%r4645, %r4644, 8;
	add.s32 	%r4646, %r4645, %r4644;
	shr.u32 	%r4647, %r4646, 16;
	add.s32 	%r4648, %r4647, %r4646;
	and.b32  	%r4649, %r4648, 63;
	add.s32 	%r4650, %r4649, %r4633;
	ld.global.u32 	%r4651, [%rd1266+20];
	shr.u32 	%r4652, %r4651, 1;
	and.b32  	%r4653, %r4652, 1431655765;
	sub.s32 	%r4654, %r4651, %r4653;
	and.b32  	%r4655, %r4654, 858993459;
	shr.u32 	%r4656, %r4654, 2;
	and.b32  	%r4657, %r4656, 858993459;
	add.s32 	%r4658, %r4657, %r4655;
	shr.u32 	%r4659, %r4658, 4;
	add.s32 	%r4660, %r4659, %r4658;
	and.b32  	%r4661, %r4660, 252645135;
	shr.u32 	%r4662, %r4661, 8;
	add.s32 	%r4663, %r4662, %r4661;
	shr.u32 	%r4664, %r4663, 16;
	add.s32 	%r4665, %r4664, %r4663;
	and.b32  	%r4666, %r4665, 63;
	add.s32 	%r4667, %r4666, %r4650;
	ld.global.u32 	%r4668, [%rd1266+24];
	shr.u32 	%r4669, %r4668, 1;
	and.b32  	%r4670, %r4669, 1431655765;
	sub.s32 	%r4671, %r4668, %r4670;
	and.b32  	%r4672, %r4671, 858993459;
	shr.u32 	%r4673, %r4671, 2;
	and.b32  	%r4674, %r4673, 858993459;
	add.s32 	%r4675, %r4674, %r4672;
	shr.u32 	%r4676, %r4675, 4;
	add.s32 	%r4677, %r4676, %r4675;
	and.b32  	%r4678, %r4677, 252645135;
	shr.u32 	%r4679, %r4678, 8;
	add.s32 	%r4680, %r4679, %r4678;
	shr.u32 	%r4681, %r4680, 16;
	add.s32 	%r4682, %r4681, %r4680;
	and.b32  	%r4683, %r4682, 63;
	add.s32 	%r4684, %r4683, %r4667;
	ld.global.u32 	%r4685, [%rd1266+28];
	shr.u32 	%r4686, %r4685, 1;
	and.b32  	%r4687, %r4686, 1431655765;
	sub.s32 	%r4688, %r4685, %r4687;
	and.b32  	%r4689, %r4688, 858993459;
	shr.u32 	%r4690, %r4688, 2;
	and.b32  	%r4691, %r4690, 858993459;
	add.s32 	%r4692, %r4691, %r4689;
	shr.u32 	%r4693, %r4692, 4;
	add.s32 	%r4694, %r4693, %r4692;
	and.b32  	%r4695, %r4694, 252645135;
	shr.u32 	%r4696, %r4695, 8;
	add.s32 	%r4697, %r4696, %r4695;
	shr.u32 	%r4698, %r4697, 16;
	add.s32 	%r4699, %r4698, %r4697;
	and.b32  	%r4700, %r4699, 63;
	add.s32 	%r5882, %r4700, %r4684;
	add.s32 	%r5871, %r5871, 8;
	setp.ne.s32 	%p589, %r5871, %r5877;
	@%p589 bra 	$L__BB1_692;
$L__BB1_693:
	and.b32  	%r831, %r822, 7;
	setp.eq.s32 	%p590, %r831, 0;
	@%p590 bra 	$L__BB1_701;
	setp.lt.u32 	%p591, %r831, 4;
	@%p591 bra 	$L__BB1_696;
	cvt.u64.u32 	%rd1267, %r5877;
	cvt.s64.s32 	%rd1268, %r790;
	add.s64 	%rd1269, %rd1267, %rd1268;
	shl.b64 	%rd1270, %rd1269, 2;
	add.s64 	%rd1271, %rd78, %rd1270;
	ld.global.u32 	%r4702, [%rd1271+4];
	shr.u32 	%r4703, %r4702, 1;
	and.b32  	%r4704, %r4703, 1431655765;
	sub.s32 	%r4705, %r4702, %r4704;
	and.b32  	%r4706, %r4705, 858993459;
	shr.u32 	%r4707, %r4705, 2;
	and.b32  	%r4708, %r4707, 858993459;
	add.s32 	%r4709, %r4708, %r4706;
	shr.u32 	%r4710, %r4709, 4;
	add.s32 	%r4711, %r4710, %r4709;
	and.b32  	%r4712, %r4711, 252645135;
	shr.u32 	%r4713, %r4712, 8;
	add.s32 	%r4714, %r4713, %r4712;
	shr.u32 	%r4715, %r4714, 16;
	add.s32 	%r4716, %r4715, %r4714;
	and.b32  	%r4717, %r4716, 63;
	add.s32 	%r4718, %r4717, %r5882;
	add.s64 	%rd1272, %rd1267, %rd91;
	shl.b64 	%rd1273, %rd1272, 2;
	add.s64 	%rd1274, %rd78, %rd1273;
	ld.global.u32 	%r4719, [%rd1274+4];
	shr.u32 	%r4720, %r4719, 1;
	and.b32  	%r4721, %r4720, 1431655765;
	sub.s32 	%r4722, %r4719, %r4721;
	and.b32  	%r4723, %r4722, 858993459;
	shr.u32 	%r4724, %r4722, 2;
	and.b32  	%r4725, %r4724, 858993459;
	add.s32 	%r4726, %r4725, %r4723;
	shr.u32 	%r4727, %r4726, 4;
	add.s32 	%r4728, %r4727, %r4726;
	and.b32  	%r4729, %r4728, 252645135;
	shr.u32 	%r4730, %r4729, 8;
	add.s32 	%r4731, %r4730, %r4729;
	shr.u32 	%r4732, %r4731, 16;
	add.s32 	%r4733, %r4732, %r4731;
	and.b32  	%r4734, %r4733, 63;
	add.s32 	%r4735, %r4734, %r4718;
	ld.global.u32 	%r4736, [%rd1274+8];
	shr.u32 	%r4737, %r4736, 1;
	and.b32  	%r4738, %r4737, 1431655765;
	sub.s32 	%r4739, %r4736, %r4738;
	and.b32  	%r4740, %r4739, 858993459;
	shr.u32 	%r4741, %r4739, 2;
	and.b32  	%r4742, %r4741, 858993459;
	add.s32 	%r4743, %r4742, %r4740;
	shr.u32 	%r4744, %r4743, 4;
	add.s32 	%r4745, %r4744, %r4743;
	and.b32  	%r4746, %r4745, 252645135;
	shr.u32 	%r4747, %r4746, 8;
	add.s32 	%r4748, %r4747, %r4746;
	shr.u32 	%r4749, %r4748, 16;
	add.s32 	%r4750, %r4749, %r4748;
	and.b32  	%r4751, %r4750, 63;
	add.s32 	%r4752, %r4751, %r4735;
	ld.global.u32 	%r4753, [%rd1274+12];
	shr.u32 	%r4754, %r4753, 1;
	and.b32  	%r4755, %r4754, 1431655765;
	sub.s32 	%r4756, %r4753, %r4755;
	and.b32  	%r4757, %r4756, 858993459;
	shr.u32 	%r4758, %r4756, 2;
	and.b32  	%r4759, %r4758, 858993459;
	add.s32 	%r4760, %r4759, %r4757;
	shr.u32 	%r4761, %r4760, 4;
	add.s32 	%r4762, %r4761, %r4760;
	and.b32  	%r4763, %r4762, 252645135;
	shr.u32 	%r4764, %r4763, 8;
	add.s32 	%r4765, %r4764, %r4763;
	shr.u32 	%r4766, %r4765, 16;
	add.s32 	%r4767, %r4766, %r4765;
	and.b32  	%r4768, %r4767, 63;
	add.s32 	%r5882, %r4768, %r4752;
	add.s32 	%r5877, %r5877, 4;
$L__BB1_696:
	and.b32  	%r837, %r822, 3;
	setp.eq.s32 	%p592, %r837, 0;
	@%p592 bra 	$L__BB1_701;
	setp.eq.s32 	%p593, %r837, 1;
	@%p593 bra 	$L__BB1_699;
	cvt.u64.u32 	%rd1275, %r5877;
	cvt.s64.s32 	%rd1276, %r790;
	add.s64 	%rd1277, %rd1275, %rd1276;
	shl.b64 	%rd1278, %rd1277, 2;
	add.s64 	%rd1279, %rd78, %rd1278;
	ld.global.u32 	%r4770, [%rd1279+4];
	shr.u32 	%r4771, %r4770, 1;
	and.b32  	%r4772, %r4771, 1431655765;
	sub.s32 	%r4773, %r4770, %r4772;
	and.b32  	%r4774, %r4773, 858993459;
	shr.u32 	%r4775, %r4773, 2;
	and.b32  	%r4776, %r4775, 858993459;
	add.s32 	%r4777, %r4776, %r4774;
	shr.u32 	%r4778, %r4777, 4;
	add.s32 	%r4779, %r4778, %r4777;
	and.b32  	%r4780, %r4779, 252645135;
	shr.u32 	%r4781, %r4780, 8;
	add.s32 	%r4782, %r4781, %r4780;
	shr.u32 	%r4783, %r4782, 16;
	add.s32 	%r4784, %r4783, %r4782;
	and.b32  	%r4785, %r4784, 63;
	add.s32 	%r4786, %r4785, %r5882;
	add.s64 	%rd1280, %rd1275, %rd91;
	shl.b64 	%rd1281, %rd1280, 2;
	add.s64 	%rd1282, %rd78, %rd1281;
	ld.global.u32 	%r4787, [%rd1282+4];
	shr.u32 	%r4788, %r4787, 1;
	and.b32  	%r4789, %r4788, 1431655765;
	sub.s32 	%r4790, %r4787, %r4789;
	and.b32  	%r4791, %r4790, 858993459;
	shr.u32 	%r4792, %r4790, 2;
	and.b32  	%r4793, %r4792, 858993459;
	add.s32 	%r4794, %r4793, %r4791;
	shr.u32 	%r4795, %r4794, 4;
	add.s32 	%r4796, %r4795, %r4794;
	and.b32  	%r4797, %r4796, 252645135;
	shr.u32 	%r4798, %r4797, 8;
	add.s32 	%r4799, %r4798, %r4797;
	shr.u32 	%r4800, %r4799, 16;
	add.s32 	%r4801, %r4800, %r4799;
	and.b32  	%r4802, %r4801, 63;
	add.s32 	%r5882, %r4802, %r4786;
	add.s32 	%r5877, %r5877, 2;
$L__BB1_699:
	and.b32  	%r4803, %r822, 1;
	setp.eq.b32 	%p594, %r4803, 1;
	not.pred 	%p595, %p594;
	@%p595 bra 	$L__BB1_701;
	cvt.u64.u32 	%rd1283, %r5877;
	cvt.s64.s32 	%rd1284, %r790;
	add.s64 	%rd1285, %rd1283, %rd1284;
	shl.b64 	%rd1286, %rd1285, 2;
	add.s64 	%rd1287, %rd78, %rd1286;
	ld.global.u32 	%r4804, [%rd1287+4];
	shr.u32 	%r4805, %r4804, 1;
	and.b32  	%r4806, %r4805, 1431655765;
	sub.s32 	%r4807, %r4804, %r4806;
	and.b32  	%r4808, %r4807, 858993459;
	shr.u32 	%r4809, %r4807, 2;
	and.b32  	%r4810, %r4809, 858993459;
	add.s32 	%r4811, %r4810, %r4808;
	shr.u32 	%r4812, %r4811, 4;
	add.s32 	%r4813, %r4812, %r4811;
	and.b32  	%r4814, %r4813, 252645135;
	shr.u32 	%r4815, %r4814, 8;
	add.s32 	%r4816, %r4815, %r4814;
	shr.u32 	%r4817, %r4816, 16;
	add.s32 	%r4818, %r4817, %r4816;
	and.b32  	%r4819, %r4818, 63;
	add.s32 	%r5882, %r4819, %r5882;
$L__BB1_701:
	shl.b32 	%r4820, %r5821, 2;
	add.s32 	%r4821, %r547, %r4820;
	st.shared.u32 	[%r4821], %r5882;
$L__BB1_702:
	add.s32 	%r5821, %r5821, 1;
	setp.eq.s32 	%p661, %r5821, %r531;
	@%p661 bra 	$L__BB1_928;
	bra.uni 	$L__BB1_467;
$L__BB1_703:
	ld.shared.u32 	%r846, [_ZZ21findCliqueGPUNewBatchPjS_S_S_S_S_PyS_S_S_S_S_E5level];
	cvt.s64.s32 	%rd92, %r846;
	mul.wide.s32 	%rd811, %r846, 12;
	add.s64 	%rd812, %rd12, %rd811;
	ld.global.u32 	%r3079, [%rd812+-4];
	mul.wide.s32 	%rd813, %r846, 240000;
	add.s64 	%rd93, %rd68, %rd813;
	mul.wide.u32 	%rd814, %r3079, 4;
	add.s64 	%rd815, %rd93, %rd814;
	ld.global.u32 	%r3080, [%rd815+-240000];
	add.s64 	%rd94, %rd67, %rd813;
	add.s32 	%r3081, %r3080, 1;
	cvt.u64.u32 	%rd95, %r3081;
	shl.b32 	%r3082, %r846, 8;
	mov.u32 	%r3083, _ZZ21findCliqueGPUNewBatchPjS_S_S_S_S_PyS_S_S_S_S_E5Num_H;
	add.s32 	%r847, %r3083, %r3082;
	shl.b32 	%r3084, %r3079, 2;
	add.s32 	%r3085, %r847, %r3084;
	ld.shared.u32 	%r848, [%r3085+-256];
	ld.shared.u32 	%r849, [_ZZ21findCliqueGPUNewBatchPjS_S_S_S_S_PyS_S_S_S_S_E10batch_size];
	setp.ge.u32 	%p329, %r3, %r849;
	@%p329 bra 	$L__BB1_715;
	max.u32 	%r3086, %r849, %r2;
	sub.s32 	%r3087, %r3086, %r2;
	add.s32 	%r850, %r3087, 31;
	shr.u32 	%r3088, %r850, 5;
	add.s32 	%r851, %r3088, 1;
	and.b32  	%r852, %r851, 7;
	setp.lt.u32 	%p330, %r3087, 193;
	mov.u32 	%r5885, %r3;
	@%p330 bra 	$L__BB1_707;
	and.b32  	%r853, %r851, 268435448;
	mov.b32 	%r5884, 0;
	mov.u32 	%r5885, %r3;
$L__BB1_706:
	.pragma "nounroll";
	mul.lo.s32 	%r3090, %r5885, %r848;
	mul.wide.s32 	%rd816, %r5885, 4;
	add.s64 	%rd817, %rd93, %rd816;
	st.global.u32 	[%rd817], %r3090;
	shl.b32 	%r3091, %r848, 5;
	add.s32 	%r3092, %r3090, %r3091;
	st.global.u32 	[%rd817+128], %r3092;
	shl.b32 	%r3093, %r848, 6;
	add.s32 	%r3094, %r3093, %r3090;
	st.global.u32 	[%rd817+256], %r3094;
	add.s32 	%r3095, %r3094, %r3091;
	st.global.u32 	[%rd817+384], %r3095;
	shl.b32 	%r3096, %r848, 7;
	add.s32 	%r3097, %r3096, %r3090;
	st.global.u32 	[%rd817+512], %r3097;
	add.s32 	%r3098, %r3097, %r3091;
	st.global.u32 	[%rd817+640], %r3098;
	add.s32 	%r3099, %r3093, %r3097;
	st.global.u32 	[%rd817+768], %r3099;
	add.s32 	%r3100, %r3099, %r3091;
	st.global.u32 	[%rd817+896], %r3100;
	add.s32 	%r5885, %r5885, 256;
	add.s32 	%r5884, %r5884, 8;
	setp.ne.s32 	%p331, %r5884, %r853;
	@%p331 bra 	$L__BB1_706;
$L__BB1_707:
	setp.eq.s32 	%p332, %r852, 0;
	@%p332 bra 	$L__BB1_715;
	setp.lt.u32 	%p333, %r852, 4;
	@%p333 bra 	$L__BB1_710;
	mul.lo.s32 	%r3101, %r5885, %r848;
	mul.wide.s32 	%rd818, %r5885, 4;
	add.s64 	%rd819, %rd93, %rd818;
	st.global.u32 	[%rd819], %r3101;
	shl.b32 	%r3102, %r848, 5;
	add.s32 	%r3103, %r3101, %r3102;
	st.global.u32 	[%rd819+128], %r3103;
	shl.b32 	%r3104, %r848, 6;
	add.s32 	%r3105, %r3104, %r3101;
	st.global.u32 	[%rd819+256], %r3105;
	add.s32 	%r3106, %r3105, %r3102;
	st.global.u32 	[%rd819+384], %r3106;
	add.s32 	%r5885, %r5885, 128;
$L__BB1_710:
	and.b32  	%r3107, %r851, 3;
	setp.eq.s32 	%p334, %r3107, 0;
	@%p334 bra 	$L__BB1_715;
	setp.eq.s32 	%p335, %r3107, 1;
	@%p335 bra 	$L__BB1_713;
	mul.lo.s32 	%r3108, %r5885, %r848;
	mul.wide.s32 	%rd820, %r5885, 4;
	add.s64 	%rd821, %rd93, %rd820;
	st.global.u32 	[%rd821], %r3108;
	shl.b32 	%r3109, %r848, 5;
	add.s32 	%r3110, %r3108, %r3109;
	st.global.u32 	[%rd821+128], %r3110;
	add.s32 	%r5885, %r5885, 64;
$L__BB1_713:
	and.b32  	%r3111, %r850, 32;
	setp.ne.s32 	%p336, %r3111, 0;
	@%p336 bra 	$L__BB1_715;
	mul.lo.s32 	%r3112, %r5885, %r848;
	mul.wide.s32 	%rd822, %r5885, 4;
	add.s64 	%rd823, %rd93, %rd822;
	st.global.u32 	[%rd823], %r3112;
$L__BB1_715:
	shl.b64 	%rd824, %rd95, 2;
	add.s64 	%rd96, %rd94, %rd824;
	mad.lo.s64 	%rd97, %rd92, 240000, %rd10;
	add.s64 	%rd98, %rd97, %rd824;
	mul.lo.s32 	%r863, %r849, %r848;
	setp.lt.u32 	%p337, %r863, 1048;
	@%p337 bra 	$L__BB1_730;
	setp.eq.s32 	%p338, %r849, 0;
	@%p338 bra 	$L__BB1_928;
	add.s32 	%r864, %r848, -1;
	mov.u32 	%r3115, _ZZ21findCliqueGPUNewBatchPjS_S_S_S_S_PyS_S_S_S_S_E10Num_H_Bits;
	add.s32 	%r865, %r3115, %r3082;
	mul.hi.u32 	%r3116, %r848, -98358029;
	shr.u32 	%r866, %r3116, 10;
	mad.lo.s32 	%r867, %r866, -1048, %r848;
	mul.lo.s32 	%r868, %r866, 1048;
	and.b32  	%r3117, %r848, 3;
	sub.s32 	%r869, %r867, %r3117;
	add.s64 	%rd99, %rd98, -240000;
	add.s64 	%rd100, %rd96, -240000;
	mov.b32 	%r5919, 0;
$L__BB1_718:
	shl.b32 	%r3118, %r5919, 2;
	mov.u32 	%r3119, _ZZ21findCliqueGPUNewBatchPjS_S_S_S_S_PyS_S_S_S_S_E5end_H;
	add.s32 	%r3120, %r3119, %r3118;
	ld.shared.u32 	%r952, [%r3120];
	mov.u32 	%r3121, _ZZ21findCliqueGPUNewBatchPjS_S_S_S_S_PyS_S_S_S_S_E7begin_H;
	add.s32 	%r3122, %r3121, %r3118;
	ld.shared.u32 	%r3123, [%r3122];
	cvt.u64.u32 	%rd102, %r3123;
	sub.s32 	%r953, %r952, %r3123;
	setp.ge.u32 	%p339, %r848, %r953;
	@%p339 bra 	$L__BB1_854;
	setp.ne.s32 	%p411, %r2, 32;
	shl.b32 	%r3585, %r5919, 2;
	add.s32 	%r954, %r847, %r3585;
	@%p411 bra 	$L__BB1_721;
	mov.b32 	%r3586, 0;
	st.shared.u32 	[%r954], %r3586;
$L__BB1_721:
	setp.lt.u32 	%p412, %r848, 1048;
	@%p412 bra 	$L__BB1_809;
	shl.b64 	%rd963, %rd102, 2;
	add.s64 	%rd103, %rd7, %rd963;
	add.s32 	%r955, %r953, -1;
	mul.lo.s32 	%r956, %r5919, %r848;
	mov.b32 	%r5920, 0;
$L__BB1_723:
	setp.eq.s32 	%p413, %r7, 0;
	mul.lo.s32 	%r958, %r5920, 1048;
	mov.u32 	%r5921, %r3;
	@%p413 bra 	$L__BB1_727;
	setp.eq.s32 	%p414, %r7, 1;
	add.s32 	%r959, %r2, %r958;
	mul.wide.u32 	%rd964, %r959, 4;
	add.s64 	%rd965, %rd100, %rd964;
	ld.global.u32 	%r3588, [%rd965+-128];
	st.shared.u32 	[%r8+-128], %r3588;
	add.s64 	%rd966, %rd99, %rd964;
	ld.global.u32 	%r3589, [%rd966+-128];
	st.shared.u32 	[%r9+-128], %r3589;
	mov.u32 	%r5921, %r2;
	@%p414 bra 	$L__BB1_727;
	setp.eq.s32 	%p415, %r7, 2;
	mul.wide.u32 	%rd967, %r959, 4;
	add.s64 	%rd104, %rd96, %rd967;
	ld.global.u32 	%r3590, [%rd104+-240000];
	st.shared.u32 	[%r8], %r3590;
	add.s64 	%rd105, %rd98, %rd967;
	ld.global.u32 	%r3591, [%rd105+-240000];
	st.shared.u32 	[%r9], %r3591;
	mov.u32 	%r5921, %r6;
	@%p415 bra 	$L__BB1_727;
	ld.global.u32 	%r3592, [%rd104+-239872];
	st.shared.u32 	[%r8+128], %r3592;
	ld.global.u32 	%r3593, [%rd105+-239872];
	st.shared.u32 	[%r9+128], %r3593;
	mov.u32 	%r5921, %r10;
$L__BB1_727:
	setp.gt.u32 	%p416, %r2, 983;
	@%p416 bra 	$L__BB1_729;
$L__BB1_728:
	add.s32 	%r3594, %r5921, %r958;
	mul.wide.s32 	%rd968, %r3594, 4;
	add.s64 	%rd969, %rd96, %rd968;
	ld.global.u32 	%r3595, [%rd969+-240000];
	shl.b32 	%r3596, %r5921, 2;
	mov.u32 	%r3597, _ZZ21findCliqueGPUNewBatchPjS_S_S_S_S_PyS_S_S_S_S_E5Res_H;
	add.s32 	%r3598, %r3597, %r3596;
	st.shared.u32 	[%r3598], %r3595;
	add.s64 	%rd970, %rd98, %rd968;
	ld.global.u32 	%r3599, [%rd970+-240000];
	mov.u32 	%r3600, _ZZ21findCliqueGPUNewBatchPjS_S_S_S_S_PyS_S_S_S_S_E9Res_HBits;
	add.s32 	%r3601, %r3600, %r3596;
	st.shared.u32 	[%r3601], %r3599;
	ld.global.u32 	%r3602, [%rd969+-239872];
	st.shared.u32 	[%r3598+128], %r3602;
	ld.global.u32 	%r3603, [%rd970+-239872];
	st.shared.u32 	[%r3601+128], %r3603;
	ld.global.u32 	%r3604, [%rd969+-239744];
	st.shared.u32 	[%r3598+256], %r3604;
	ld.global.u32 	%r3605, [%rd970+-239744];
	st.shared.u32 	[%r3601+256], %r3605;
	add.s32 	%r3606, %r5921, 96;
	ld.global.u32 	%r3607, [%rd969+-239616];
	st.shared.u32 	[%r3598+384], %r3607;
	ld.global.u32 	%r3608, [%rd970+-239616];
	st.shared.u32 	[%r3601+384], %r3608;
	add.s32 	%r5921, %r5921, 128;
	setp.lt.u32 	%p417, %r3606, 1016;
	@%p417 bra 	$L__BB1_728;
$L__BB1_729:
	setp.gt.u32 	%p418, %r3, 1047;
	@%p418 bra 	$L__BB1_789;
	bra.uni 	$L__BB1_779;
$L__BB1_730:
	setp.eq.s32 	%p479, %r849, 0;
	@%p479 bra 	$L__BB1_736;
	mov.b32 	%r5888, 0;
$L__BB1_732:
	setp.ge.u32 	%p480, %r3, %r848;
	@%p480 bra 	$L__BB1_735;
	mul.lo.s32 	%r871, %r5888, %r848;
	mov.u32 	%r5889, %r3;
$L__BB1_734:
	mul.wide.s32 	%rd1072, %r5889, 4;
	add.s64 	%rd1073, %rd96, %rd1072;
	ld.global.u32 	%r4001, [%rd1073+-240000];
	add.s32 	%r4002, %r5889, %r871;
	shl.b32 	%r4003, %r4002, 2;
	mov.u32 	%r4004, _ZZ21findCliqueGPUNewBatchPjS_S_S_S_S_PyS_S_S_S_S_E5Res_H;
	add.s32 	%r4005, %r4004, %r4003;
	st.shared.u32 	[%r4005], %r4001;
	add.s64 	%rd1074, %rd98, %rd1072;
	ld.global.u32 	%r4006, [%rd1074+-240000];
	mov.u32 	%r4007, _ZZ21findCliqueGPUNewBatchPjS_S_S_S_S_PyS_S_S_S_S_E9Res_HBits;
	add.s32 	%r4008, %r4007, %r4003;
	st.shared.u32 	[%r4008], %r4006;
	add.s32 	%r5889, %r5889, 32;
	setp.lt.u32 	%p481, %r5889, %r848;
	@%p481 bra 	$L__BB1_734;
$L__BB1_735:
	add.s32 	%r5888, %r5888, 1;
	setp.ne.s32 	%p482, %r5888, %r849;
	@%p482 bra 	$L__BB1_732;
$L__BB1_736:
	setp.ge.u32 	%p483, %r3, %r863;
	mov.u32 	%r5890, %r3;
	@%p483 bra 	$L__BB1_737;
	bra.uni 	$L__BB1_773;
$L__BB1_737:
	setp.ge.u32 	%p492, %r3, %r849;
	@%p492 bra 	$L__BB1_928;
	mov.u32 	%r4037, _ZZ21findCliqueGPUNewBatchPjS_S_S_S_S_PyS_S_S_S_S_E10Num_H_Bits;
	add.s32 	%r875, %r4037, %r3082;
	add.s32 	%r876, %r848, -1;
	and.b32  	%r877, %r848, 3;
	and.b32  	%r878, %r848, -4;
	mov.u32 	%r5895, %r3;
$L__BB1_739:
	setp.eq.s32 	%p493, %r848, 0;
	mul.lo.s32 	%r896, %r5895, %r848;
	shl.b32 	%r4039, %r5895, 2;
	add.s32 	%r897, %r847, %r4039;
	mov.b32 	%r5898, 0;
	st.shared.u32 	[%r897], %r5898;
	@%p493 bra 	$L__BB1_760;
	setp.lt.u32 	%p494, %r876, 3;
	mov.b32 	%r5898, 0;
	mov.u32 	%r5903, %r5898;
	@%p494 bra 	$L__BB1_751;
	mov.b32 	%r5898, 0;
	mov.u32 	%r5897, %r5898;
$L__BB1_742:
	add.s32 	%r4042, %r5897, %r896;
	shl.b32 	%r4043, %r4042, 2;
	mov.u32 	%r4044, _ZZ21findCliqueGPUNewBatchPjS_S_S_S_S_PyS_S_S_S_S_E5Res_H;
	add.s32 	%r900, %r4044, %r4043;
	ld.shared.u32 	%r901, [%r900];
	setp.eq.s32 	%p495, %r901, -1;
	mov.u32 	%r4045, _ZZ21findCliqueGPUNewBatchPjS_S_S_S_S_PyS_S_S_S_S_E9Res_HBits;
	add.s32 	%r902, %r4045, %r4043;
	@%p495 bra 	$L__BB1_744;
	add.s32 	%r5898, %r5898, 1;
	st.shared.u32 	[%r897], %r5898;
	add.s32 	%r4046, %r5898, %r896;
	mul.wide.u32 	%rd1083, %r4046, 4;
	add.s64 	%rd1084, %rd94, %rd1083;
	st.global.u32 	[%rd1084], %r901;
	ld.shared.u32 	%r4047, [%r902];
	add.s64 	%rd1085, %rd97, %rd1083;
	st.global.u32 	[%rd1085], %r4047;
$L__BB1_744:
	ld.shared.u32 	%r905, [%r900+4];
	setp.eq.s32 	%p496, %r905, -1;
	@%p496 bra 	$L__BB1_746;
	add.s32 	%r5898, %r5898, 1;
	st.shared.u32 	[%r897], %r5898;
	add.s32 	%r4048, %r5898, %r896;
	mul.wide.u32 	%rd1086, %r4048, 4;
	add.s64 	%rd1087, %rd94, %rd1086;
	st.global.u32 	[%rd1087], %r905;
	ld.shared.u32 	%r4049, [%r902+4];
	add.s64 	%rd1088, %rd97, %rd1086;
	st.global.u32 	[%rd1088], %r4049;
$L__BB1_746:
	ld.shared.u32 	%r908, [%r900+8];
	setp.eq.s32 	%p497, %r908, -1;
	@%p497 bra 	$L__BB1_748;
	add.s32 	%r5898, %r5898, 1;
	st.shared.u32 	[%r897], %r5898;
	add.s32 	%r4050, %r5898, %r896;
	mul.wide.u32 	%rd1089, %r4050, 4;
	add.s64 	%rd1090, %rd94, %rd1089;
	st.global.u32 	[%rd1090], %r908;
	ld.shared.u32 	%r4051, [%r902+8];
	add.s64 	%rd1091, %rd97, %rd1089;
	st.global.u32 	[%rd1091], %r4051;
$L__BB1_748:
	ld.shared.u32 	%r911, [%r900+12];
	setp.eq.s32 	%p498, %r911, -1;
	@%p498 bra 	$L__BB1_750;
	add.s32 	%r5898, %r5898, 1;
	st.shared.u32 	[%r897], %r5898;
	add.s32 	%r4052, %r5898, %r896;
	mul.wide.u32 	%rd1092, %r4052, 4;
	add.s64 	%rd1093, %rd94, %rd1092;
	st.global.u32 	[%rd1093], %r911;
	ld.shared.u32 	%r4053, [%r902+12];
	add.s64 	%rd1094, %rd97, %rd1092;
	st.global.u32 	[%rd1094], %r4053;
$L__BB1_750:
	add.s32 	%r5897, %r5897, 4;
	setp.ne.s32 	%p499, %r5897, %r878;
	mov.u32 	%r5903, %r878;
	@%p499 bra 	$L__BB1_742;
$L__BB1_751:
	setp.eq.s32 	%p500, %r877, 0;
	@%p500 bra 	$L__BB1_760;
	add.s32 	%r4054, %r5903, %r896;
	shl.b32 	%r4055, %r4054, 2;
	mov.u32 	%r4056, _ZZ21findCliqueGPUNewBatchPjS_S_S_S_S_PyS_S_S_S_S_E5Res_H;
	add.s32 	%r917, %r4056, %r4055;
	ld.shared.u32 	%r918, [%r917];
	setp.eq.s32 	%p501, %r918, -1;
	mov.u32 	%r4057, _ZZ21findCliqueGPUNewBatchPjS_S_S_S_S_PyS_S_S_S_S_E9Res_HBits;
	add.s32 	%r919, %r4057, %r4055;
	@%p501 bra 	$L__BB1_754;
	add.s32 	%r5898, %r5898, 1;
	st.shared.u32 	[%r897], %r5898;
	add.s32 	%r4058, %r5898, %r896;
	mul.wide.u32 	%rd1095, %r4058, 4;
	add.s64 	%rd1096, %rd94, %rd1095;
	st.global.u32 	[%rd1096], %r918;
	ld.shared.u32 	%r4059, [%r919];
	add.s64 	%rd1097, %rd97, %rd1095;
	st.global.u32 	[%rd1097], %r4059;
$L__BB1_754:
	setp.eq.s32 	%p502, %r877, 1;
	@%p502 bra 	$L__BB1_760;
	ld.shared.u32 	%r922, [%r917+4];
	setp.eq.s32 	%p503, %r922, -1;
	@%p503 bra 	$L__BB1_757;
	add.s32 	%r5898, %r5898, 1;
	st.shared.u32 	[%r897], %r5898;
	add.s32 	%r4060, %r5898, %r896;
	mul.wide.u32 	%rd1098, %r4060, 4;
	add.s64 	%rd1099, %rd94, %rd1098;
	st.global.u32 	[%rd1099], %r922;
	ld.shared.u32 	%r4061, [%r919+4];
	add.s64 	%rd1100, %rd97, %rd1098;
	st.global.u32 	[%rd1100], %r4061;
$L__BB1_757:
	setp.eq.s32 	%p504, %r877, 2;
	@%p504 bra 	$L__BB1_760;
	ld.shared.u32 	%r925, [%r917+8];
	setp.eq.s32 	%p505, %r925, -1;
	@%p505 bra 	$L__BB1_760;
	add.s32 	%r5898, %r5898, 1;
	st.shared.u32 	[%r897], %r5898;
	add.s32 	%r4062, %r5898, %r896;
	mul.wide.u32 	%rd1101, %r4062, 4;
	add.s64 	%rd1102, %rd94, %rd1101;
	st.global.u32 	[%rd1102], %r925;
	ld.shared.u32 	%r4063, [%r919+8];
	add.s64 	%rd1103, %rd97, %rd1101;
	st.global.u32 	[%rd1103], %r4063;
$L__BB1_760:
	add.s32 	%r4065, %r896, 1;
	cvt.s64.s32 	%rd101, %r4065;
	setp.eq.s32 	%p506, %r5898, 0;
	mov.b32 	%r5918, 0;
	@%p506 bra 	$L__BB1_772;
	and.b32  	%r928, %r5898, 7;
	setp.lt.u32 	%p507, %r5898, 8;
	mov.b32 	%r5913, 0;
	mov.u32 	%r5918, %r5913;
	@%p507 bra 	$L__BB1_764;
	and.b32  	%r5913, %r5898, -8;
	mov.b32 	%r5907, 0;
	mov.u32 	%r5918, %r5907;
$L__BB1_763:
	.pragma "nounroll";
	cvt.u64.u32 	%rd1104, %r5907;
	cvt.s64.s32 	%rd1105, %r896;
	add.s64 	%rd1106, %rd1104, %rd1105;
	shl.b64 	%rd1107, %rd1106, 2;
	add.s64 	%rd1108, %rd97, %rd1107;
	ld.global.u32 	%r4069, [%rd1108+4];
	shr.u32 	%r4070, %r4069, 1;
	and.b32  	%r4071, %r4070, 1431655765;
	sub.s32 	%r4072, %r4069, %r4071;
	and.b32  	%r4073, %r4072, 858993459;
	shr.u32 	%r4074, %r4072, 2;
	and.b32  	%r4075, %r4074, 858993459;
	add.s32 	%r4076, %r4075, %r4073;
	shr.u32 	%r4077, %r4076, 4;
	add.s32 	%r4078, %r4077, %r4076;
	and.b32  	%r4079, %r4078, 252645135;
	shr.u32 	%r4080, %r4079, 8;
	add.s32 	%r4081, %r4080, %r4079;
	shr.u32 	%r4082, %r4081, 16;
	add.s32 	%r4083, %r4082, %r4081;
	and.b32  	%r4084, %r4083, 63;
	add.s32 	%r4085, %r4084, %r5918;
	add.s64 	%rd1109, %rd1104, %rd101;
	shl.b64 	%rd1110, %rd1109, 2;
	add.s64 	%rd1111, %rd97, %rd1110;
	ld.global.u32 	%r4086, [%rd1111+4];
	shr.u32 	%r4087, %r4086, 1;
	and.b32  	%r4088, %r4087, 1431655765;
	sub.s32 	%r4089, %r4086, %r4088;
	and.b32  	%r4090, %r4089, 858993459;
	shr.u32 	%r4091, %r4089, 2;
	and.b32  	%r4092, %r4091, 858993459;
	add.s32 	%r4093, %r4092, %r4090;
	shr.u32 	%r4094, %r4093, 4;
	add.s32 	%r4095, %r4094, %r4093;
	and.b32  	%r4096, %r4095, 252645135;
	shr.u32 	%r4097, %r4096, 8;
	add.s32 	%r4098, %r4097, %r4096;
	shr.u32 	%r4099, %r4098, 16;
	add.s32 	%r4100, %r4099, %r4098;
	and.b32  	%r4101, %r4100, 63;
	add.s32 	%r4102, %r4101, %r4085;
	ld.global.u32 	%r4103, [%rd1111+8];
	shr.u32 	%r4104, %r4103, 1;
	and.b32  	%r4105, %r4104, 1431655765;
	sub.s32 	%r4106, %r4103, %r4105;
	and.b32  	%r4107, %r4106, 858993459;
	shr.u32 	%r4108, %r4106, 2;
	and.b32  	%r4109, %r4108, 858993459;
	add.s32 	%r4110, %r4109, %r4107;
	shr.u32 	%r4111, %r4110, 4;
	add.s32 	%r4112, %r4111, %r4110;
	and.b32  	%r4113, %r4112, 252645135;
	shr.u32 	%r4114, %r4113, 8;
	add.s32 	%r4115, %r4114, %r4113;
	shr.u32 	%r4116, %r4115, 16;
	add.s32 	%r4117, %r4116, %r4115;
	and.b32  	%r4118, %r4117, 63;
	add.s32 	%r4119, %r4118, %r4102;
	ld.global.u32 	%r4120, [%rd1111+12];
	shr.u32 	%r4121, %r4120, 1;
	and.b32  	%r4122, %r4121, 1431655765;
	sub.s32 	%r4123, %r4120, %r4122;
	and.b32  	%r4124, %r4123, 858993459;
	shr.u32 	%r4125, %r4123, 2;
	and.b32  	%r4126, %r4125, 858993459;
	add.s32 	%r4127, %r4126, %r4124;
	shr.u32 	%r4128, %r4127, 4;
	add.s32 	%r4129, %r4128, %r4127;
	and.b32  	%r4130, %r4129, 252645135;
	shr.u32 	%r4131, %r4130, 8;
	add.s32 	%r4132, %r4131, %r4130;
	shr.u32 	%r4133, %r4132, 16;
	add.s32 	%r4134, %r4133, %r4132;
	and.b32  	%r4135, %r4134, 63;
	add.s32 	%r4136, %r4135, %r4119;
	ld.global.u32 	%r4137, [%rd1111+16];
	shr.u32 	%r4138, %r4137, 1;
	and.b32  	%r4139, %r4138, 1431655765;
	sub.s32 	%r4140, %r4137, %r4139;
	and.b32  	%r4141, %r4140, 858993459;
	shr.u32 	%r4142, %r4140, 2;
	and.b32  	%r4143, %r4142, 858993459;
	add.s32 	%r4144, %r4143, %r4141;
	shr.u32 	%r4145, %r4144, 4;
	add.s32 	%r4146, %r4145, %r4144;
	and.b32  	%r4147, %r4146, 252645135;
	shr.u32 	%r4148, %r4147, 8;
	add.s32 	%r4149, %r4148, %r4147;
	shr.u32 	%r4150, %r4149, 16;
	add.s32 	%r4151, %r4150, %r4149;
	and.b32  	%r4152, %r4151, 63;
	add.s32 	%r4153, %r4152, %r4136;
	ld.global.u32 	%r4154, [%rd1111+20];
	shr.u32 	%r4155, %r4154, 1;
	and.b32  	%r4156, %r4155, 1431655765;
	sub.s32 	%r4157, %r4154, %r4156;
	and.b32  	%r4158, %r4157, 858993459;
	shr.u32 	%r4159, %r4157, 2;
	and.b32  	%r4160, %r4159, 858993459;
	add.s32 	%r4161, %r4160, %r4158;
	shr.u32 	%r4162, %r4161, 4;
	add.s32 	%r4163, %r4162, %r4161;
	and.b32  	%r4164, %r4163, 252645135;
	shr.u32 	%r4165, %r4164, 8;
	add.s32 	%r4166, %r4165, %r4164;
	shr.u32 	%r4167, %r4166, 16;
	add.s32 	%r4168, %r4167, %r4166;
	and.b32  	%r4169, %r4168, 63;
	add.s32 	%r4170, %r4169, %r4153;
	ld.global.u32 	%r4171, [%rd1111+24];
	shr.u32 	%r4172, %r4171, 1;
	and.b32  	%r4173, %r4172, 1431655765;
	sub.s32 	%r4174, %r4171, %r4173;
	and.b32  	%r4175, %r4174, 858993459;
	shr.u32 	%r4176, %r4174, 2;
	and.b32  	%r4177, %r4176, 858993459;
	add.s32 	%r4178, %r4177, %r4175;
	shr.u32 	%r4179, %r4178, 4;
	add.s32 	%r4180, %r4179, %r4178;
	and.b32  	%r4181, %r4180, 252645135;
	shr.u32 	%r4182, %r4181, 8;
	add.s32 	%r4183, %r4182, %r4181;
	shr.u32 	%r4184, %r4183, 16;
	add.s32 	%r4185, %r4184, %r4183;
	and.b32  	%r4186, %r4185, 63;
	add.s32 	%r4187, %r4186, %r4170;
	ld.global.u32 	%r4188, [%rd1111+28];
	shr.u32 	%r4189, %r4188, 1;
	and.b32  	%r4190, %r4189, 1431655765;
	sub.s32 	%r4191, %r4188, %r4190;
	and.b32  	%r4192, %r4191, 858993459;
	shr.u32 	%r4193, %r4191, 2;
	and.b32  	%r4194, %r4193, 858993459;
	add.s32 	%r4195, %r4194, %r4192;
	shr.u32 	%r4196, %r4195, 4;
	add.s32 	%r4197, %r4196, %r4195;
	and.b32  	%r4198, %r4197, 252645135;
	shr.u32 	%r4199, %r4198, 8;
	add.s32 	%r4200, %r4199, %r4198;
	shr.u32 	%r4201, %r4200, 16;
	add.s32 	%r4202, %r4201, %r4200;
	and.b32  	%r4203, %r4202, 63;
	add.s32 	%r5918, %r4203, %r4187;
	add.s32 	%r5907, %r5907, 8;
	setp.ne.s32 	%p508, %r5907, %r5913;
	@%p508 bra 	$L__BB1_763;
$L__BB1_764:
	setp.eq.s32 	%p509, %r928, 0;
	@%p509 bra 	$L__BB1_772;
	and.b32  	%r937, %r5898, 3;
	setp.lt.u32 	%p510, %r928, 4;
	@%p510 bra 	$L__BB1_767;
	cvt.u64.u32 	%rd1112, %r5913;
	cvt.s64.s32 	%rd1113, %r896;
	add.s64 	%rd1114, %rd1112, %rd1113;
	shl.b64 	%rd1115, %rd1114, 2;
	add.s64 	%rd1116, %rd97, %rd1115;
	ld.global.u32 	%r4205, [%rd1116+4];
	shr.u32 	%r4206, %r4205, 1;
	and.b32  	%r4207, %r4206, 1431655765;
	sub.s32 	%r4208, %r4205, %r4207;
	and.b32  	%r4209, %r4208, 858993459;
	shr.u32 	%r4210, %r4208, 2;
	and.b32  	%r4211, %r4210, 858993459;
	add.s32 	%r4212, %r4211, %r4209;
	shr.u32 	%r4213, %r4212, 4;
	add.s32 	%r4214, %r4213, %r4212;
	and.b32  	%r4215, %r4214, 252645135;
	shr.u32 	%r4216, %r4215, 8;
	add.s32 	%r4217, %r4216, %r4215;
	shr.u32 	%r4218, %r4217, 16;
	add.s32 	%r4219, %r4218, %r4217;
	and.b32  	%r4220, %r4219, 63;
	add.s32 	%r4221, %r4220, %r5918;
	add.s64 	%rd1117, %rd1112, %rd101;
	shl.b64 	%rd1118, %rd1117, 2;
	add.s64 	%rd1119, %rd97, %rd1118;
	ld.global.u32 	%r4222, [%rd1119+4];
	shr.u32 	%r4223, %r4222, 1;
	and.b32  	%r4224, %r4223, 1431655765;
	sub.s32 	%r4225, %r4222, %r4224;
	and.b32  	%r4226, %r4225, 858993459;
	shr.u32 	%r4227, %r4225, 2;
	and.b32  	%r4228, %r4227, 858993459;
	add.s32 	%r4229, %r4228, %r4226;
	shr.u32 	%r4230, %r4229, 4;
	add.s32 	%r4231, %r4230, %r4229;
	and.b32  	%r4232, %r4231, 252645135;
	shr.u32 	%r4233, %r4232, 8;
	add.s32 	%r4234, %r4233, %r4232;
	shr.u32 	%r4235, %r4234, 16;
	add.s32 	%r4236, %r4235, %r4234;
	and.b32  	%r4237, %r4236, 63;
	add.s32 	%r4238, %r4237, %r4221;
	ld.global.u32 	%r4239, [%rd1119+8];
	shr.u32 	%r4240, %r4239, 1;
	and.b32  	%r4241, %r4240, 1431655765;
	sub.s32 	%r4242, %r4239, %r4241;
	and.b32  	%r4243, %r4242, 858993459;
	shr.u32 	%r4244, %r4242, 2;
	and.b32  	%r4245, %r4244, 858993459;
	add.s32 	%r4246, %r4245, %r4243;
	shr.u32 	%r4247, %r4246, 4;
	add.s32 	%r4248, %r4247, %r4246;
	and.b32  	%r4249, %r4248, 252645135;
	shr.u32 	%r4250, %r4249, 8;
	add.s32 	%r4251, %r4250, %r4249;
	shr.u32 	%r4252, %r4251, 16;
	add.s32 	%r4253, %r4252, %r4251;
	and.b32  	%r4254, %r4253, 63;
	add.s32 	%r4255, %r4254, %r4238;
	ld.global.u32 	%r4256, [%rd1119+12];
	shr.u32 	%r4257, %r4256, 1;
	and.b32  	%r4258, %r4257, 1431655765;
	sub.s32 	%r4259, %r4256, %r4258;
	and.b32  	%r4260, %r4259, 858993459;
	shr.u32 	%r4261, %r4259, 2;
	and.b32  	%r4262, %r4261, 858993459;
	add.s32 	%r4263, %r4262, %r4260;
	shr.u32 	%r4264, %r4263, 4;
	add.s32 	%r4265, %r4264, %r4263;
	and.b32  	%r4266, %r4265, 252645135;
	shr.u32 	%r4267, %r4266, 8;
	add.s32 	%r4268, %r4267, %r4266;
	shr.u32 	%r4269, %r4268, 16;
	add.s32 	%r4270, %r4269, %r4268;
	and.b32  	%r4271, %r4270, 63;
	add.s32 	%r5918, %r4271, %r4255;
	add.s32 	%r5913, %r5913, 4;
$L__BB1_767:
	setp.eq.s32 	%p511, %r937, 0;
	@%p511 bra 	$L__BB1_772;
	setp.eq.s32 	%p512, %r937, 1;
	@%p512 bra 	$L__BB1_770;
	cvt.u64.u32 	%rd1120, %r5913;
	cvt.s64.s32 	%rd1121, %r896;
	add.s64 	%rd1122, %rd1120, %rd1121;
	shl.b64 	%rd1123, %rd1122, 2;
	add.s64 	%rd1124, %rd97, %rd1123;
	ld.global.u32 	%r4273, [%rd1124+4];
	shr.u32 	%r4274, %r4273, 1;
	and.b32  	%r4275, %r4274, 1431655765;
	sub.s32 	%r4276, %r4273, %r4275;
	and.b32  	%r4277, %r4276, 858993459;
	shr.u32 	%r4278, %r4276, 2;
	and.b32  	%r4279, %r4278, 858993459;
	add.s32 	%r4280, %r4279, %r4277;
	shr.u32 	%r4281, %r4280, 4;
	add.s32 	%r4282, %r4281, %r4280;
	and.b32  	%r4283, %r4282, 252645135;
	shr.u32 	%r4284, %r4283, 8;
	add.s32 	%r4285, %r4284, %r4283;
	shr.u32 	%r4286, %r4285, 16;
	add.s32 	%r4287, %r4286, %r4285;
	and.b32  	%r4288, %r4287, 63;
	add.s32 	%r4289, %r4288, %r5918;
	add.s64 	%rd1125, %rd1120, %rd101;
	shl.b64 	%rd1126, %rd1125, 2;
	add.s64 	%rd1127, %rd97, %rd1126;
	ld.global.u32 	%r4290, [%rd1127+4];
	shr.u32 	%r4291, %r4290, 1;
	and.b32  	%r4292, %r4291, 1431655765;
	sub.s32 	%r4293, %r4290, %r4292;
	and.b32  	%r4294, %r4293, 858993459;
	shr.u32 	%r4295, %r4293, 2;
	and.b32  	%r4296, %r4295, 858993459;
	add.s32 	%r4297, %r4296, %r4294;
	shr.u32 	%r4298, %r4297, 4;
	add.s32 	%r4299, %r4298, %r4297;
	and.b32  	%r4300, %r4299, 252645135;
	shr.u32 	%r4301, %r4300, 8;
	add.s32 	%r4302, %r4301, %r4300;
	shr.u32 	%r4303, %r4302, 16;
	add.s32 	%r4304, %r4303, %r4302;
	and.b32  	%r4305, %r4304, 63;
	add.s32 	%r5918, %r4305, %r4289;
	add.s32 	%r5913, %r5913, 2;
$L__BB1_770:
	and.b32  	%r4306, %r5898, 1;
	setp.eq.b32 	%p513, %r4306, 1;
	not.pred 	%p514, %p513;
	@%p514 bra 	$L__BB1_772;
	cvt.u64.u32 	%rd1128, %r5913;
	cvt.s64.s32 	%rd1129, %r896;
	add.s64 	%rd1130, %rd1128, %rd1129;
	shl.b64 	%rd1131, %rd1130, 2;
	add.s64 	%rd1132, %rd97, %rd1131;
	ld.global.u32 	%r4307, [%rd1132+4];
	shr.u32 	%r4308, %r4307, 1;
	and.b32  	%r4309, %r4308, 1431655765;
	sub.s32 	%r4310, %r4307, %r4309;
	and.b32  	%r4311, %r4310, 858993459;
	shr.u32 	%r4312, %r4310, 2;
	and.b32  	%r4313, %r4312, 858993459;
	add.s32 	%r4314, %r4313, %r4311;
	shr.u32 	%r4315, %r4314, 4;
	add.s32 	%r4316, %r4315, %r4314;
	and.b32  	%r4317, %r4316, 252645135;
	shr.u32 	%r4318, %r4317, 8;
	add.s32 	%r4319, %r4318, %r4317;
	shr.u32 	%r4320, %r4319, 16;
	add.s32 	%r4321, %r4320, %r4319;
	and.b32  	%r4322, %r4321, 63;
	add.s32 	%r5918, %r4322, %r5918;
$L__BB1_772:
	shl.b32 	%r4323, %r5895, 2;
	add.s32 	%r4324, %r875, %r4323;
	st.shared.u32 	[%r4324], %r5918;
	add.s32 	%r5895, %r5895, 32;
	setp.lt.u32 	%p515, %r5895, %r849;
	@%p515 bra 	$L__BB1_739;
	bra.uni 	$L__BB1_928;
$L__BB1_773:
	div.s32 	%r4010, %r5890, %r848;
	shl.b32 	%r4011, %r4010, 2;
	mov.u32 	%r4012, _ZZ21findCliqueGPUNewBatchPjS_S_S_S_S_PyS_S_S_S_S_E5end_H;
	add.s32 	%r4013, %r4012, %r4011;
	ld.shared.u32 	%r4014, [%r4013];
	mov.u32 	%r4015, _ZZ21findCliqueGPUNewBatchPjS_S_S_S_S_PyS_S_S_S_S_E7begin_H;
	add.s32 	%r4016, %r4015, %r4011;
	ld.shared.u32 	%r880, [%r4016];
	sub.s32 	%r881, %r4014, %r880;
	shl.b32 	%r4017, %r5890, 2;
	mov.u32 	%r4018, _ZZ21findCliqueGPUNewBatchPjS_S_S_S_S_PyS_S_S_S_S_E5Res_H;
	add.s32 	%r882, %r4018, %r4017;
	ld.shared.u32 	%r883, [%r882];
	setp.lt.s32 	%p484, %r881, 2;
	mov.b32 	%r5893, 0;
	@%p484 bra 	$L__BB1_776;
	mov.b32 	%r5893, 0;
	mov.u32 	%r5891, %r881;
$L__BB1_775:
	shr.u32 	%r4020, %r5891, 1;
	add.s32 	%r4021, %r4020, %r5893;
	add.s32 	%r4022, %r4021, %r880;
	mul.wide.u32 	%rd1075, %r4022, 4;
	add.s64 	%rd1076, %rd7, %rd1075;
	ld.global.u32 	%r4023, [%rd1076];
	setp.lt.s32 	%p485, %r4023, %r883;
	selp.b32 	%r4024, %r4020, 0, %p485;
	add.s32 	%r5893, %r4024, %r5893;
	sub.s32 	%r5891, %r5891, %r4020;
	setp.gt.s32 	%p486, %r5891, 1;
	@%p486 bra 	$L__BB1_775;
$L__BB1_776:
	add.s32 	%r4026, %r880, %r5893;
	mul.wide.u32 	%rd1077, %r4026, 4;
	add.s64 	%rd1078, %rd7, %rd1077;
	ld.global.u32 	%r4027, [%rd1078];
	setp.lt.u32 	%p487, %r4027, %r883;
	selp.u32 	%r4028, 1, 0, %p487;
	add.s32 	%r4029, %r5893, %r4028;
	add.s32 	%r889, %r4026, %r4028;
	mul.wide.u32 	%rd1079, %r889, 4;
	add.s64 	%rd1080, %rd6, %rd1079;
	ld.global.u32 	%r4030, [%rd1080];
	mov.u32 	%r4032, _ZZ21findCliqueGPUNewBatchPjS_S_S_S_S_PyS_S_S_S_S_E9Res_HBits;
	add.s32 	%r890, %r4032, %r4017;
	ld.shared.u32 	%r4033, [%r890];
	and.b32  	%r891, %r4033, %r4030;
	setp.ge.s32 	%p488, %r4029, %r881;
	mov.b32 	%r5894, -1;
	@%p488 bra 	$L__BB1_778;
	add.s64 	%rd1082, %rd7, %rd1079;
	ld.global.u32 	%r4034, [%rd1082];
	setp.eq.s32 	%p489, %r4034, %r883;
	setp.eq.s32 	%p490, %r891, 0;
	selp.b32 	%r4035, -1, %r883, %p490;
	selp.b32 	%r5894, %r4035, -1, %p489;
$L__BB1_778:
	st.shared.u32 	[%r882], %r5894;
	st.shared.u32 	[%r890], %r891;
	add.s32 	%r5890, %r5890, %r5;
	setp.lt.u32 	%p491, %r5890, %r863;
	@%p491 bra 	$L__BB1_773;
	bra.uni 	$L__BB1_737;
$L__BB1_779:
	setp.lt.s32 	%p419, %r953, 2;
	mov.u32 	%r5923, %r3;
	@%p419 bra 	$L__BB1_780;
	bra.uni 	$L__BB1_784;
$L__BB1_780:
	ld.global.u32 	%r963, [%rd103];
	mov.u32 	%r5927, %r3;
$L__BB1_781:
	setp.eq.s32 	%p420, %r955, 0;
	shl.b32 	%r3610, %r5927, 2;
	mov.u32 	%r3611, _ZZ21findCliqueGPUNewBatchPjS_S_S_S_S_PyS_S_S_S_S_E5Res_H;
	add.s32 	%r978, %r3611, %r3610;
	ld.shared.u32 	%r979, [%r978];
	setp.lt.u32 	%p421, %r963, %r979;
	selp.u64 	%rd107, 1, 0, %p421;
	add.s64 	%rd971, %rd107, %rd102;
	shl.b64 	%rd972, %rd971, 2;
	add.s64 	%rd973, %rd6, %rd972;
	ld.global.u32 	%r3612, [%rd973];
	mov.u32 	%r3613, _ZZ21findCliqueGPUNewBatchPjS_S_S_S_S_PyS_S_S_S_S_E9Res_HBits;
	add.s32 	%r980, %r3613, %r3610;
	ld.shared.u32 	%r3614, [%r980];
	and.b32  	%r981, %r3614, %r3612;
	and.pred  	%p422, %p420, %p421;
	mov.b32 	%r5928, -1;
	@%p422 bra 	$L__BB1_783;
	shl.b64 	%rd974, %rd107, 2;
	add.s64 	%rd975, %rd103, %rd974;
	ld.global.u32 	%r3615, [%rd975];
	setp.eq.s32 	%p423, %r3615, %r979;
	setp.eq.s32 	%p424, %r981, 0;
	selp.b32 	%r3616, -1, %r979, %p424;
	selp.b32 	%r5928, %r3616, -1, %p423;
$L__BB1_783:
	st.shared.u32 	[%r978], %r5928;
	st.shared.u32 	[%r980], %r981;
	add.s32 	%r5927, %r5927, %r5;
	setp.lt.u32 	%p425, %r5927, 1048;
	@%p425 bra 	$L__BB1_781;
	bra.uni 	$L__BB1_789;
$L__BB1_784:
	shl.b32 	%r3618, %r5923, 2;
	mov.u32 	%r3619, _ZZ21findCliqueGPUNewBatchPjS_S_S_S_S_PyS_S_S_S_S_E5Res_H;
	add.s32 	%r965, %r3619, %r3618;
	ld.shared.u32 	%r966, [%r965];
	mov.b32 	%r5925, 0;
	mov.u32 	%r5924, %r953;
$L__BB1_785:
	shr.u32 	%r3620, %r5924, 1;
	add.s32 	%r3621, %r3620, %r5925;
	mul.wide.u32 	%rd976, %r3621, 4;
	add.s64 	%rd977, %rd103, %rd976;
	ld.global.u32 	%r3622, [%rd977];
	setp.lt.s32 	%p426, %r3622, %r966;
	selp.b32 	%r3623, %r3620, 0, %p426;
	add.s32 	%r5925, %r3623, %r5925;
	sub.s32 	%r5924, %r5924, %r3620;
	setp.gt.s32 	%p427, %r5924, 1;
	@%p427 bra 	$L__BB1_785;
	mul.wide.u32 	%rd978, %r5925, 4;
	add.s64 	%rd106, %rd103, %rd978;
	ld.global.u32 	%r3625, [%rd106];
	setp.lt.u32 	%p428, %r3625, %r966;
	selp.u32 	%r971, 1, 0, %p428;
	add.s32 	%r3626, %r5925, %r971;
	cvt.u64.u32 	%rd979, %r3626;
	add.s64 	%rd980, %rd979, %rd102;
	shl.b64 	%rd981, %rd980, 2;
	add.s64 	%rd982, %rd6, %rd981;
	ld.global.u32 	%r3627, [%rd982];
	shl.b32 	%r3628, %r5923, 2;
	mov.u32 	%r3629, _ZZ21findCliqueGPUNewBatchPjS_S_S_S_S_PyS_S_S_S_S_E9Res_HBits;
	add.s32 	%r972, %r3629, %r3628;
	ld.shared.u32 	%r3630, [%r972];
	and.b32  	%r973, %r3630, %r3627;
	setp.gt.u32 	%p429, %r3626, %r955;
	mov.b32 	%r5926, -1;
	@%p429 bra 	$L__BB1_788;
	mul.wide.u32 	%rd983, %r971, 4;
	add.s64 	%rd984, %rd106, %rd983;
	ld.global.u32 	%r3631, [%rd984];
	setp.eq.s32 	%p430, %r3631, %r966;
	setp.eq.s32 	%p431, %r973, 0;
	selp.b32 	%r3632, -1, %r966, %p431;
	selp.b32 	%r5926, %r3632, -1, %p430;
$L__BB1_788:
	st.shared.u32 	[%r965], %r5926;
	st.shared.u32 	[%r972], %r973;
	add.s32 	%r5923, %r5923, %r5;
	setp.lt.u32 	%p432, %r5923, 1048;
	@%p432 bra 	$L__BB1_784;
$L__BB1_789:
	@%p411 bra 	$L__BB1_808;
	mov.b32 	%r5929, 0;
$L__BB1_791:
	shl.b32 	%r3634, %r5929, 2;
	mov.u32 	%r3635, _ZZ21findCliqueGPUNewBatchPjS_S_S_S_S_PyS_S_S_S_S_E5Res_H;
	add.s32 	%r986, %r3635, %r3634;
	ld.shared.u32 	%r987, [%r986];
	setp.eq.s32 	%p434, %r987, -1;
	mov.u32 	%r3636, _ZZ21findCliqueGPUNewBatchPjS_S_S_S_S_PyS_S_S_S_S_E9Res_HBits;
	add.s32 	%r988, %r3636, %r3634;
	@%p434 bra 	$L__BB1_793;
	ld.shared.u32 	%r3637, [%r954];
	add.s32 	%r3638, %r3637, 1;
	st.shared.u32 	[%r954], %r3638;
	add.s32 	%r3639, %r3638, %r956;
	mul.wide.u32 	%rd985, %r3639, 4;
	add.s64 	%rd986, %rd94, %rd985;
	st.global.u32 	[%rd986], %r987;
	ld.shared.u32 	%r3640, [%r988];
	add.s64 	%rd987, %rd97, %rd985;
	st.global.u32 	[%rd987], %r3640;
$L__BB1_793:
	ld.shared.u32 	%r989, [%r986+4];
	setp.eq.s32 	%p435, %r989, -1;
	@%p435 bra 	$L__BB1_795;
	ld.shared.u32 	%r3641, [%r954];
	add.s32 	%r3642, %r3641, 1;
	st.shared.u32 	[%r954], %r3642;
	add.s32 	%r3643, %r3642, %r956;
	mul.wide.u32 	%rd988, %r3643, 4;
	add.s64 	%rd989, %rd94, %rd988;
	st.global.u32 	[%rd989], %r989;
	ld.shared.u32 	%r3644, [%r988+4];
	add.s64 	%rd990, %rd97, %rd988;
	st.global.u32 	[%rd990], %r3644;
$L__BB1_795:
	ld.shared.u32 	%r990, [%r986+8];
	setp.eq.s32 	%p436, %r990, -1;
	@%p436 bra 	$L__BB1_797;
	ld.shared.u32 	%r3645, [%r954];
	add.s32 	%r3646, %r3645, 1;
	st.shared.u32 	[%r954], %r3646;
	add.s32 	%r3647, %r3646, %r956;
	mul.wide.u32 	%rd991, %r3647, 4;
	add.s64 	%rd992, %rd94, %rd991;
	st.global.u32 	[%rd992], %r990;
	ld.shared.u32 	%r3648, [%r988+8];
	add.s64 	%rd993, %rd97, %rd991;
	st.global.u32 	[%rd993], %r3648;
$L__BB1_797:
	ld.shared.u32 	%r991, [%r986+12];
	setp.eq.s32 	%p437, %r991, -1;
	@%p437 bra 	$L__BB1_799;
	ld.shared.u32 	%r3649, [%r954];
	add.s32 	%r3650, %r3649, 1;
	st.shared.u32 	[%r954], %r3650;
	add.s32 	%r3651, %r3650, %r956;
	mul.wide.u32 	%rd994, %r3651, 4;
	add.s64 	%rd995, %rd94, %rd994;
	st.global.u32 	[%rd995], %r991;
	ld.shared.u32 	%r3652, [%r988+12];
	add.s64 	%rd996, %rd97, %rd994;
	st.global.u32 	[%rd996], %r3652;
$L__BB1_799:
	ld.shared.u32 	%r992, [%r986+16];
	setp.eq.s32 	%p438, %r992, -1;
	@%p438 bra 	$L__BB1_801;
	ld.shared.u32 	%r3653, [%r954];
	add.s32 	%r3654, %r3653, 1;
	st.shared.u32 	[%r954], %r3654;
	add.s32 	%r3655, %r3654, %r956;
	mul.wide.u32 	%rd997, %r3655, 4;
	add.s64 	%rd998, %rd94, %rd997;
	st.global.u32 	[%rd998], %r992;
	ld.shared.u32 	%r3656, [%r988+16];
	add.s64 	%rd999, %rd97, %rd997;
	st.global.u32 	[%rd999], %r3656;
$L__BB1_801:
	ld.shared.u32 	%r993, [%r986+20];
	setp.eq.s32 	%p439, %r993, -1;
	@%p439 bra 	$L__BB1_803;
	ld.shared.u32 	%r3657, [%r954];
	add.s32 	%r3658, %r3657, 1;
	st.shared.u32 	[%r954], %r3658;
	add.s32 	%r3659, %r3658, %r956;
	mul.wide.u32 	%rd1000, %r3659, 4;
	add.s64 	%rd1001, %rd94, %rd1000;
	st.global.u32 	[%rd1001], %r993;
	ld.shared.u32 	%r3660, [%r988+20];
	add.s64 	%rd1002, %rd97, %rd1000;
	st.global.u32 	[%rd1002], %r3660;
$L__BB1_803:
	ld.shared.u32 	%r994, [%r986+24];
	setp.eq.s32 	%p440, %r994, -1;
	@%p440 bra 	$L__BB1_805;
	ld.shared.u32 	%r3661, [%r954];
	add.s32 	%r3662, %r3661, 1;
	st.shared.u32 	[%r954], %r3662;
	add.s32 	%r3663, %r3662, %r956;
	mul.wide.u32 	%rd1003, %r3663, 4;
	add.s64 	%rd1004, %rd94, %rd1003;
	st.global.u32 	[%rd1004], %r994;
	ld.shared.u32 	%r3664, [%r988+24];
	add.s64 	%rd1005, %rd97, %rd1003;
	st.global.u32 	[%rd1005], %r3664;
$L__BB1_805:
	ld.shared.u32 	%r995, [%r986+28];
	setp.eq.s32 	%p441, %r995, -1;
	@%p441 bra 	$L__BB1_807;
	ld.shared.u32 	%r3665, [%r954];
	add.s32 	%r3666, %r3665, 1;
	st.shared.u32 	[%r954], %r3666;
	add.s32 	%r3667, %r3666, %r956;
	mul.wide.u32 	%rd1006, %r3667, 4;
	add.s64 	%rd1007, %rd94, %rd1006;
	st.global.u32 	[%rd1007], %r995;
	ld.shared.u32 	%r3668, [%r988+28];
	add.s64 	%rd1008, %rd97, %rd1006;
	st.global.u32 	[%rd1008], %r3668;
$L__BB1_807:
	add.s32 	%r5929, %r5929, 8;
	setp.ne.s32 	%p442, %r5929, 1048;
	@%p442 bra 	$L__BB1_791;
$L__BB1_808:
	add.s32 	%r5920, %r5920, 1;
	setp.eq.s32 	%p443, %r5920, %r866;
	@%p443 bra 	$L__BB1_809;
	bra.uni 	$L__BB1_723;
$L__BB1_809:
	setp.ge.u32 	%p444, %r3, %r867;
	mov.u32 	%r5930, %r3;
	@%p444 bra 	$L__BB1_811;
$L__BB1_810:
	add.s32 	%r3669, %r5930, %r868;
	mul.wide.u32 	%rd1009, %r3669, 4;
	add.s64 	%rd1010, %rd96, %rd1009;
	ld.global.u32 	%r3670, [%rd1010+-240000];
	shl.b32 	%r3671, %r5930, 2;
	mov.u32 	%r3672, _ZZ21findCliqueGPUNewBatchPjS_S_S_S_S_PyS_S_S_S_S_E5Res_H;
	add.s32 	%r3673, %r3672, %r3671;
	st.shared.u32 	[%r3673], %r3670;
	add.s64 	%rd1011, %rd98, %rd1009;
	ld.global.u32 	%r3674, [%rd1011+-240000];
	mov.u32 	%r3675, _ZZ21findCliqueGPUNewBatchPjS_S_S_S_S_PyS_S_S_S_S_E9Res_HBits;
	add.s32 	%r3676, %r3675, %r3671;
	st.shared.u32 	[%r3676], %r3674;
	add.s32 	%r5930, %r5930, 32;
	setp.lt.u32 	%p445, %r5930, %r867;
	@%p445 bra 	$L__BB1_810;
$L__BB1_811:
	@%p444 bra 	$L__BB1_819;
	shl.b64 	%rd1012, %rd102, 2;
	add.s64 	%rd109, %rd7, %rd1012;
	add.s32 	%r1000, %r953, -1;
	mov.u32 	%r5931, %r3;
$L__BB1_813:
	setp.lt.s32 	%p447, %r953, 2;
	shl.b32 	%r3678, %r5931, 2;
	mov.u32 	%r3679, _ZZ21findCliqueGPUNewBatchPjS_S_S_S_S_PyS_S_S_S_S_E5Res_H;
	add.s32 	%r1002, %r3679, %r3678;
	ld.shared.u32 	%r1003, [%r1002];
	mov.b32 	%r5934, 0;
	@%p447 bra 	$L__BB1_816;
	mov.b32 	%r5934, 0;
	mov.u32 	%r5932, %r953;
$L__BB1_815:
	shr.u32 	%r3681, %r5932, 1;
	add.s32 	%r3682, %r3681, %r5934;
	mul.wide.u32 	%rd1013, %r3682, 4;
	add.s64 	%rd1014, %rd109, %rd1013;
	ld.global.u32 	%r3683, [%rd1014];
	setp.lt.s32 	%p448, %r3683, %r1003;
	selp.b32 	%r3684, %r3681, 0, %p448;
	add.s32 	%r5934, %r3684, %r5934;
	sub.s32 	%r5932, %r5932, %r3681;
	setp.gt.s32 	%p449, %r5932, 1;
	@%p449 bra 	$L__BB1_815;
$L__BB1_816:
	mul.wide.u32 	%rd1015, %r5934, 4;
	add.s64 	%rd1016, %rd109, %rd1015;
	ld.global.u32 	%r3686, [%rd1016];
	setp.lt.u32 	%p450, %r3686, %r1003;
	selp.u32 	%r3687, 1, 0, %p450;
	add.s32 	%r3688, %r5934, %r3687;
	cvt.u64.u32 	%rd110, %r3688;
	add.s64 	%rd1017, %rd110, %rd102;
	shl.b64 	%rd1018, %rd1017, 2;
	add.s64 	%rd1019, %rd6, %rd1018;
	ld.global.u32 	%r3689, [%rd1019];
	shl.b32 	%r3690, %r5931, 2;
	mov.u32 	%r3691, _ZZ21findCliqueGPUNewBatchPjS_S_S_S_S_PyS_S_S_S_S_E9Res_HBits;
	add.s32 	%r1009, %r3691, %r3690;
	ld.shared.u32 	%r3692, [%r1009];
	and.b32  	%r1010, %r3692, %r3689;
	setp.gt.u32 	%p451, %r3688, %r1000;
	mov.b32 	%r5935, -1;
	@%p451 bra 	$L__BB1_818;
	shl.b64 	%rd1020, %rd110, 2;
	add.s64 	%rd1021, %rd109, %rd1020;
	ld.global.u32 	%r3693, [%rd1021];
	setp.eq.s32 	%p452, %r3693, %r1003;
	setp.eq.s32 	%p453, %r1010, 0;
	selp.b32 	%r3694, -1, %r1003, %p453;
	selp.b32 	%r5935, %r3694, -1, %p452;
$L__BB1_818:
	st.shared.u32 	[%r1002], %r5935;
	st.shared.u32 	[%r1009], %r1010;
	add.s32 	%r5931, %r5931, %r5;
	setp.lt.u32 	%p454, %r5931, %r867;
	@%p454 bra 	$L__BB1_813;
$L__BB1_819:
	@%p411 bra 	$L__BB1_927;
	setp.eq.s32 	%p456, %r867, 0;
	mul.lo.s32 	%r1014, %r5919, %r848;
	@%p456 bra 	$L__BB1_841;
	sub.s32 	%r3696, %r868, %r848;
	setp.gt.u32 	%p457, %r3696, -4;
	mov.b32 	%r5937, 0;
	@%p457 bra 	$L__BB1_832;
	mov.b32 	%r5936, 0;
$L__BB1_823:
	shl.b32 	%r3698, %r5936, 2;
	mov.u32 	%r3699, _ZZ21findCliqueGPUNewBatchPjS_S_S_S_S_PyS_S_S_S_S_E5Res_H;
	add.s32 	%r1016, %r3699, %r3698;
	ld.shared.u32 	%r1017, [%r1016];
	setp.eq.s32 	%p458, %r1017, -1;
	mov.u32 	%r3700, _ZZ21findCliqueGPUNewBatchPjS_S_S_S_S_PyS_S_S_S_S_E9Res_HBits;
	add.s32 	%r1018, %r3700, %r3698;
	@%p458 bra 	$L__BB1_825;
	ld.shared.u32 	%r3701, [%r954];
	add.s32 	%r3702, %r3701, 1;
	st.shared.u32 	[%r954], %r3702;
	add.s32 	%r3703, %r3702, %r1014;
	mul.wide.u32 	%rd1022, %r3703, 4;
	add.s64 	%rd1023, %rd94, %rd1022;
	st.global.u32 	[%rd1023], %r1017;
	ld.shared.u32 	%r3704, [%r1018];
	add.s64 	%rd1024, %rd97, %rd1022;
	st.global.u32 	[%rd1024], %r3704;
$L__BB1_825:
	ld.shared.u32 	%r1019, [%r1016+4];
	setp.eq.s32 	%p459, %r1019, -1;
	@%p459 bra 	$L__BB1_827;
	ld.shared.u32 	%r3705, [%r954];
	add.s32 	%r3706, %r3705, 1;
	st.shared.u32 	[%r954], %r3706;
	add.s32 	%r3707, %r3706, %r1014;
	mul.wide.u32 	%rd1025, %r3707, 4;
	add.s64 	%rd1026, %rd94, %rd1025;
	st.global.u32 	[%rd1026], %r1019;
	ld.shared.u32 	%r3708, [%r1018+4];
	add.s64 	%rd1027, %rd97, %rd1025;
	st.global.u32 	[%rd1027], %r3708;
$L__BB1_827:
	ld.shared.u32 	%r1020, [%r1016+8];
	setp.eq.s32 	%p460, %r1020, -1;
	@%p460 bra 	$L__BB1_829;
	ld.shared.u32 	%r3709, [%r954];
	add.s32 	%r3710, %r3709, 1;
	st.shared.u32 	[%r954], %r3710;
	add.s32 	%r3711, %r3710, %r1014;
	mul.wide.u32 	%rd1028, %r3711, 4;
	add.s64 	%rd1029, %rd94, %rd1028;
	st.global.u32 	[%rd1029], %r1020;
	ld.shared.u32 	%r3712, [%r1018+8];
	add.s64 	%rd1030, %rd97, %rd1028;
	st.global.u32 	[%rd1030], %r3712;
$L__BB1_829:
	ld.shared.u32 	%r1021, [%r1016+12];
	setp.eq.s32 	%p461, %r1021, -1;
	@%p461 bra 	$L__BB1_831;
	ld.shared.u32 	%r3713, [%r954];
	add.s32 	%r3714, %r3713, 1;
	st.shared.u32 	[%r954], %r3714;
	add.s32 	%r3715, %r3714, %r1014;
	mul.wide.u32 	%rd1031, %r3715, 4;
	add.s64 	%rd1032, %rd94, %rd1031;
	st.global.u32 	[%rd1032], %r1021;
	ld.shared.u32 	%r3716, [%r1018+12];
	add.s64 	%rd1033, %rd97, %rd1031;
	st.global.u32 	[%rd1033], %r3716;
$L__BB1_831:
	add.s32 	%r5936, %r5936, 4;
	setp.ne.s32 	%p462, %r5936, %r869;
	mov.u32 	%r5937, %r869;
	@%p462 bra 	$L__BB1_823;
$L__BB1_832:
	and.b32  	%r3717, %r848, 3;
	setp.eq.s32 	%p463, %r3717, 0;
	@%p463 bra 	$L__BB1_841;
	shl.b32 	%r3718, %r5937, 2;
	mov.u32 	%r3719, _ZZ21findCliqueGPUNewBatchPjS_S_S_S_S_PyS_S_S_S_S_E5Res_H;
	add.s32 	%r1024, %r3719, %r3718;
	ld.shared.u32 	%r1025, [%r1024];
	setp.eq.s32 	%p464, %r1025, -1;
	mov.u32 	%r3720, _ZZ21findCliqueGPUNewBatchPjS_S_S_S_S_PyS_S_S_S_S_E9Res_HBits;
	add.s32 	%r1026, %r3720, %r3718;
	@%p464 bra 	$L__BB1_835;
	ld.shared.u32 	%r3721, [%r954];
	add.s32 	%r3722, %r3721, 1;
	st.shared.u32 	[%r954], %r3722;
	add.s32 	%r3723, %r3722, %r1014;
	mul.wide.u32 	%rd1034, %r3723, 4;
	add.s64 	%rd1035, %rd94, %rd1034;
	st.global.u32 	[%rd1035], %r1025;
	ld.shared.u32 	%r3724, [%r1026];
	add.s64 	%rd1036, %rd97, %rd1034;
	st.global.u32 	[%rd1036], %r3724;
$L__BB1_835:
	and.b32  	%r3725, %r848, 3;
	setp.eq.s32 	%p465, %r3725, 1;
	@%p465 bra 	$L__BB1_841;
	ld.shared.u32 	%r1027, [%r1024+4];
	setp.eq.s32 	%p466, %r1027, -1;
	@%p466 bra 	$L__BB1_838;
	ld.shared.u32 	%r3726, [%r954];
	add.s32 	%r3727, %r3726, 1;
	st.shared.u32 	[%r954], %r3727;
	add.s32 	%r3728, %r3727, %r1014;
	mul.wide.u32 	%rd1037, %r3728, 4;
	add.s64 	%rd1038, %rd94, %rd1037;
	st.global.u32 	[%rd1038], %r1027;
	ld.shared.u32 	%r3729, [%r1026+4];
	add.s64 	%rd1039, %rd97, %rd1037;
	st.global.u32 	[%rd1039], %r3729;
$L__BB1_838:
	and.b32  	%r3730, %r848, 3;
	setp.eq.s32 	%p467, %r3730, 2;
	@%p467 bra 	$L__BB1_841;
	ld.shared.u32 	%r1028, [%r1024+8];
	setp.eq.s32 	%p468, %r1028, -1;
	@%p468 bra 	$L__BB1_841;
	ld.shared.u32 	%r3731, [%r954];
	add.s32 	%r3732, %r3731, 1;
	st.shared.u32 	[%r954], %r3732;
	add.s32 	%r3733, %r3732, %r1014;
	mul.wide.u32 	%rd1040, %r3733, 4;
	add.s64 	%rd1041, %rd94, %rd1040;
	st.global.u32 	[%rd1041], %r1028;
	ld.shared.u32 	%r3734, [%r1026+8];
	add.s64 	%rd1042, %rd97, %rd1040;
	st.global.u32 	[%rd1042], %r3734;
$L__BB1_841:
	add.s32 	%r3736, %r1014, 1;
	cvt.s64.s32 	%rd111, %r3736;
	ld.shared.u32 	%r1029, [%r954];
	setp.eq.s32 	%p469, %r1029, 0;
	mov.b32 	%r5949, 0;
	@%p469 bra 	$L__BB1_853;
	setp.lt.u32 	%p470, %r1029, 8;
	mov.b32 	%r5944, 0;
	mov.u32 	%r5949, %r5944;
	@%p470 bra 	$L__BB1_845;
	and.b32  	%r5944, %r1029, -8;
	mov.b32 	%r5938, 0;
	mov.u32 	%r5949, %r5938;
$L__BB1_844:
	.pragma "nounroll";
	cvt.u64.u32 	%rd1043, %r5938;
	cvt.s64.s32 	%rd1044, %r1014;
	add.s64 	%rd1045, %rd1043, %rd1044;
	shl.b64 	%rd1046, %rd1045, 2;
	add.s64 	%rd1047, %rd97, %rd1046;
	ld.global.u32 	%r3740, [%rd1047+4];
	shr.u32 	%r3741, %r3740, 1;
	and.b32  	%r3742, %r3741, 1431655765;
	sub.s32 	%r3743, %r3740, %r3742;
	and.b32  	%r3744, %r3743, 858993459;
	shr.u32 	%r3745, %r3743, 2;
	and.b32  	%r3746, %r3745, 858993459;
	add.s32 	%r3747, %r3746, %r3744;
	shr.u32 	%r3748, %r3747, 4;
	add.s32 	%r3749, %r3748, %r3747;
	and.b32  	%r3750, %r3749, 252645135;
	shr.u32 	%r3751, %r3750, 8;
	add.s32 	%r3752, %r3751, %r3750;
	shr.u32 	%r3753, %r3752, 16;
	add.s32 	%r3754, %r3753, %r3752;
	and.b32  	%r3755, %r3754, 63;
	add.s32 	%r3756, %r3755, %r5949;
	add.s64 	%rd1048, %rd1043, %rd111;
	shl.b64 	%rd1049, %rd1048, 2;
	add.s64 	%rd1050, %rd97, %rd1049;
	ld.global.u32 	%r3757, [%rd1050+4];
	shr.u32 	%r3758, %r3757, 1;
	and.b32  	%r3759, %r3758, 1431655765;
	sub.s32 	%r3760, %r3757, %r3759;
	and.b32  	%r3761, %r3760, 858993459;
	shr.u32 	%r3762, %r3760, 2;
	and.b32  	%r3763, %r3762, 858993459;
	add.s32 	%r3764, %r3763, %r3761;
	shr.u32 	%r3765, %r3764, 4;
	add.s32 	%r3766, %r3765, %r3764;
	and.b32  	%r3767, %r3766, 252645135;
	shr.u32 	%r3768, %r3767, 8;
	add.s32 	%r3769, %r3768, %r3767;
	shr.u32 	%r3770, %r3769, 16;
	add.s32 	%r3771, %r3770, %r3769;
	and.b32  	%r3772, %r3771, 63;
	add.s32 	%r3773, %r3772, %r3756;
	ld.global.u32 	%r3774, [%rd1050+8];
	shr.u32 	%r3775, %r3774, 1;
	and.b32  	%r3776, %r3775, 1431655765;
	sub.s32 	%r3777, %r3774, %r3776;
	and.b32  	%r3778, %r3777, 858993459;
	shr.u32 	%r3779, %r3777, 2;
	and.b32  	%r3780, %r3779, 858993459;
	add.s32 	%r3781, %r3780, %r3778;
	shr.u32 	%r3782, %r3781, 4;
	add.s32 	%r3783, %r3782, %r3781;
	and.b32  	%r3784, %r3783, 252645135;
	shr.u32 	%r3785, %r3784, 8;
	add.s32 	%r3786, %r3785, %r3784;
	shr.u32 	%r3787, %r3786, 16;
	add.s32 	%r3788, %r3787, %r3786;
	and.b32  	%r3789, %r3788, 63;
	add.s32 	%r3790, %r3789, %r3773;
	ld.global.u32 	%r3791, [%rd1050+12];
	shr.u32 	%r3792, %r3791, 1;
	and.b32  	%r3793, %r3792, 1431655765;
	sub.s32 	%r3794, %r3791, %r3793;
	and.b32  	%r3795, %r3794, 858993459;
	shr.u32 	%r3796, %r3794, 2;
	and.b32  	%r3797, %r3796, 858993459;
	add.s32 	%r3798, %r3797, %r3795;
	shr.u32 	%r3799, %r3798, 4;
	add.s32 	%r3800, %r3799, %r3798;
	and.b32  	%r3801, %r3800, 252645135;
	shr.u32 	%r3802, %r3801, 8;
	add.s32 	%r3803, %r3802, %r3801;
	shr.u32 	%r3804, %r3803, 16;
	add.s32 	%r3805, %r3804, %r3803;
	and.b32  	%r3806, %r3805, 63;
	add.s32 	%r3807, %r3806, %r3790;
	ld.global.u32 	%r3808, [%rd1050+16];
	shr.u32 	%r3809, %r3808, 1;
	and.b32  	%r3810, %r3809, 1431655765;
	sub.s32 	%r3811, %r3808, %r3810;
	and.b32  	%r3812, %r3811, 858993459;
	shr.u32 	%r3813, %r3811, 2;
	and.b32  	%r3814, %r3813, 858993459;
	add.s32 	%r3815, %r3814, %r3812;
	shr.u32 	%r3816, %r3815, 4;
	add.s32 	%r3817, %r3816, %r3815;
	and.b32  	%r3818, %r3817, 252645135;
	shr.u32 	%r3819, %r3818, 8;
	add.s32 	%r3820, %r3819, %r3818;
	shr.u32 	%r3821, %r3820, 16;
	add.s32 	%r3822, %r3821, %r3820;
	and.b32  	%r3823, %r3822, 63;
	add.s32 	%r3824, %r3823, %r3807;
	ld.global.u32 	%r3825, [%rd1050+20];
	shr.u32 	%r3826, %r3825, 1;
	and.b32  	%r3827, %r3826, 1431655765;
	sub.s32 	%r3828, %r3825, %r3827;
	and.b32  	%r3829, %r3828, 858993459;
	shr.u32 	%r3830, %r3828, 2;
	and.b32  	%r3831, %r3830, 858993459;
	add.s32 	%r3832, %r3831, %r3829;
	shr.u32 	%r3833, %r3832, 4;
	add.s32 	%r3834, %r3833, %r3832;
	and.b32  	%r3835, %r3834, 252645135;
	shr.u32 	%r3836, %r3835, 8;
	add.s32 	%r3837, %r3836, %r3835;
	shr.u32 	%r3838, %r3837, 16;
	add.s32 	%r3839, %r3838, %r3837;
	and.b32  	%r3840, %r3839, 63;
	add.s32 	%r3841, %r3840, %r3824;
	ld.global.u32 	%r3842, [%rd1050+24];
	shr.u32 	%r3843, %r3842, 1;
	and.b32  	%r3844, %r3843, 1431655765;
	sub.s32 	%r3845, %r3842, %r3844;
	and.b32  	%r3846, %r3845, 858993459;
	shr.u32 	%r3847, %r3845, 2;
	and.b32  	%r3848, %r3847, 858993459;
	add.s32 	%r3849, %r3848, %r3846;
	shr.u32 	%r3850, %r3849, 4;
	add.s32 	%r3851, %r3850, %r3849;
	and.b32  	%r3852, %r3851, 252645135;
	shr.u32 	%r3853, %r3852, 8;
	add.s32 	%r3854, %r3853, %r3852;
	shr.u32 	%r3855, %r3854, 16;
	add.s32 	%r3856, %r3855, %r3854;
	and.b32  	%r3857, %r3856, 63;
	add.s32 	%r3858, %r3857, %r3841;
	ld.global.u32 	%r3859, [%rd1050+28];
	shr.u32 	%r3860, %r3859, 1;
	and.b32  	%r3861, %r3860, 1431655765;
	sub.s32 	%r3862, %r3859, %r3861;
	and.b32  	%r3863, %r3862, 858993459;
	shr.u32 	%r3864, %r3862, 2;
	and.b32  	%r3865, %r3864, 858993459;
	add.s32 	%r3866, %r3865, %r3863;
	shr.u32 	%r3867, %r3866, 4;
	add.s32 	%r3868, %r3867, %r3866;
	and.b32  	%r3869, %r3868, 252645135;
	shr.u32 	%r3870, %r3869, 8;
	add.s32 	%r3871, %r3870, %r3869;
	shr.u32 	%r3872, %r3871, 16;
	add.s32 	%r3873, %r3872, %r3871;
	and.b32  	%r3874, %r3873, 63;
	add.s32 	%r5949, %r3874, %r3858;
	add.s32 	%r5938, %r5938, 8;
	setp.ne.s32 	%p471, %r5938, %r5944;
	@%p471 bra 	$L__BB1_844;
$L__BB1_845:
	and.b32  	%r3875, %r1029, 7;
	setp.eq.s32 	%p472, %r3875, 0;
	@%p472 bra 	$L__BB1_853;
	and.b32  	%r3877, %r1029, 7;
	setp.lt.u32 	%p473, %r3877, 4;
	@%p473 bra 	$L__BB1_848;
	cvt.u64.u32 	%rd1051, %r5944;
	cvt.s64.s32 	%rd1052, %r1014;
	add.s64 	%rd1053, %rd1051, %rd1052;
	shl.b64 	%rd1054, %rd1053, 2;
	add.s64 	%rd1055, %rd97, %rd1054;
	ld.global.u32 	%r3878, [%rd1055+4];
	shr.u32 	%r3879, %r3878, 1;
	and.b32  	%r3880, %r3879, 1431655765;
	sub.s32 	%r3881, %r3878, %r3880;
	and.b32  	%r3882, %r3881, 858993459;
	shr.u32 	%r3883, %r3881, 2;
	and.b32  	%r3884, %r3883, 858993459;
	add.s32 	%r3885, %r3884, %r3882;
	shr.u32 	%r3886, %r3885, 4;
	add.s32 	%r3887, %r3886, %r3885;
	and.b32  	%r3888, %r3887, 252645135;
	shr.u32 	%r3889, %r3888, 8;
	add.s32 	%r3890, %r3889, %r3888;
	shr.u32 	%r3891, %r3890, 16;
	add.s32 	%r3892, %r3891, %r3890;
	and.b32  	%r3893, %r3892, 63;
	add.s32 	%r3894, %r3893, %r5949;
	add.s64 	%rd1056, %rd1051, %rd111;
	shl.b64 	%rd1057, %rd1056, 2;
	add.s64 	%rd1058, %rd97, %rd1057;
	ld.global.u32 	%r3895, [%rd1058+4];
	shr.u32 	%r3896, %r3895, 1;
	and.b32  	%r3897, %r3896, 1431655765;
	sub.s32 	%r3898, %r3895, %r3897;
	and.b32  	%r3899, %r3898, 858993459;
	shr.u32 	%r3900, %r3898, 2;
	and.b32  	%r3901, %r3900, 858993459;
	add.s32 	%r3902, %r3901, %r3899;
	shr.u32 	%r3903, %r3902, 4;
	add.s32 	%r3904, %r3903, %r3902;
	and.b32  	%r3905, %r3904, 252645135;
	shr.u32 	%r3906, %r3905, 8;
	add.s32 	%r3907, %r3906, %r3905;
	shr.u32 	%r3908, %r3907, 16;
	add.s32 	%r3909, %r3908, %r3907;
	and.b32  	%r3910, %r3909, 63;
	add.s32 	%r3911, %r3910, %r3894;
	ld.global.u32 	%r3912, [%rd1058+8];
	shr.u32 	%r3913, %r3912, 1;
	and.b32  	%r3914, %r3913, 1431655765;
	sub.s32 	%r3915, %r3912, %r3914;
	and.b32  	%r3916, %r3915, 858993459;
	shr.u32 	%r3917, %r3915, 2;
	and.b32  	%r3918, %r3917, 858993459;
	add.s32 	%r3919, %r3918, %r3916;
	shr.u32 	%r3920, %r3919, 4;
	add.s32 	%r3921, %r3920, %r3919;
	and.b32  	%r3922, %r3921, 252645135;
	shr.u32 	%r3923, %r3922, 8;
	add.s32 	%r3924, %r3923, %r3922;
	shr.u32 	%r3925, %r3924, 16;
	add.s32 	%r3926, %r3925, %r3924;
	and.b32  	%r3927, %r3926, 63;
	add.s32 	%r3928, %r3927, %r3911;
	ld.global.u32 	%r3929, [%rd1058+12];
	shr.u32 	%r3930, %r3929, 1;
	and.b32  	%r3931, %r3930, 1431655765;
	sub.s32 	%r3932, %r3929, %r3931;
	and.b32  	%r3933, %r3932, 858993459;
	shr.u32 	%r3934, %r3932, 2;
	and.b32  	%r3935, %r3934, 858993459;
	add.s32 	%r3936, %r3935, %r3933;
	shr.u32 	%r3937, %r3936, 4;
	add.s32 	%r3938, %r3937, %r3936;
	and.b32  	%r3939, %r3938, 252645135;
	shr.u32 	%r3940, %r3939, 8;
	add.s32 	%r3941, %r3940, %r3939;
	shr.u32 	%r3942, %r3941, 16;
	add.s32 	%r3943, %r3942, %r3941;
	and.b32  	%r3944, %r3943, 63;
	add.s32 	%r5949, %r3944, %r3928;
	add.s32 	%r5944, %r5944, 4;
$L__BB1_848:
	and.b32  	%r3945, %r1029, 3;
	setp.eq.s32 	%p474, %r3945, 0;
	@%p474 bra 	$L__BB1_853;
	and.b32  	%r3947, %r1029, 3;
	setp.eq.s32 	%p475, %r3947, 1;
	@%p475 bra 	$L__BB1_851;
	cvt.u64.u32 	%rd1059, %r5944;
	cvt.s64.s32 	%rd1060, %r1014;
	add.s64 	%rd1061, %rd1059, %rd1060;
	shl.b64 	%rd1062, %rd1061, 2;
	add.s64 	%rd1063, %rd97, %rd1062;
	ld.global.u32 	%r3948, [%rd1063+4];
	shr.u32 	%r3949, %r3948, 1;
	and.b32  	%r3950, %r3949, 1431655765;
	sub.s32 	%r3951, %r3948, %r3950;
	and.b32  	%r3952, %r3951, 858993459;
	shr.u32 	%r3953, %r3951, 2;
	and.b32  	%r3954, %r3953, 858993459;
	add.s32 	%r3955, %r3954, %r3952;
	shr.u32 	%r3956, %r3955, 4;
	add.s32 	%r3957, %r3956, %r3955;
	and.b32  	%r3958, %r3957, 252645135;
	shr.u32 	%r3959, %r3958, 8;
	add.s32 	%r3960, %r3959, %r3958;
	shr.u32 	%r3961, %r3960, 16;
	add.s32 	%r3962, %r3961, %r3960;
	and.b32  	%r3963, %r3962, 63;
	add.s32 	%r3964, %r3963, %r5949;
	add.s64 	%rd1064, %rd1059, %rd111;
	shl.b64 	%rd1065, %rd1064, 2;
	add.s64 	%rd1066, %rd97, %rd1065;
	ld.global.u32 	%r3965, [%rd1066+4];
	shr.u32 	%r3966, %r3965, 1;
	and.b32  	%r3967, %r3966, 1431655765;
	sub.s32 	%r3968, %r3965, %r3967;
	and.b32  	%r3969, %r3968, 858993459;
	shr.u32 	%r3970, %r3968, 2;
	and.b32  	%r3971, %r3970, 858993459;
	add.s32 	%r3972, %r3971, %r3969;
	shr.u32 	%r3973, %r3972, 4;
	add.s32 	%r3974, %r3973, %r3972;
	and.b32  	%r3975, %r3974, 252645135;
	shr.u32 	%r3976, %r3975, 8;
	add.s32 	%r3977, %r3976, %r3975;
	shr.u32 	%r3978, %r3977, 16;
	add.s32 	%r3979, %r3978, %r3977;
	and.b32  	%r3980, %r3979, 63;
	add.s32 	%r5949, %r3980, %r3964;
	add.s32 	%r5944, %r5944, 2;
$L__BB1_851:
	and.b32  	%r3981, %r1029, 1;
	setp.eq.b32 	%p476, %r3981, 1;
	not.pred 	%p477, %p476;
	@%p477 bra 	$L__BB1_853;
	cvt.u64.u32 	%rd1067, %r5944;
	cvt.s64.s32 	%rd1068, %r1014;
	add.s64 	%rd1069, %rd1067, %rd1068;
	shl.b64 	%rd1070, %rd1069, 2;
	add.s64 	%rd1071, %rd97, %rd1070;
	ld.global.u32 	%r3982, [%rd1071+4];
	shr.u32 	%r3983, %r3982, 1;
	and.b32  	%r3984, %r3983, 1431655765;
	sub.s32 	%r3985, %r3982, %r3984;
	and.b32  	%r3986, %r3985, 858993459;
	shr.u32 	%r3987, %r3985, 2;
	and.b32  	%r3988, %r3987, 858993459;
	add.s32 	%r3989, %r3988, %r3986;
	shr.u32 	%r3990, %r3989, 4;
	add.s32 	%r3991, %r3990, %r3989;
	and.b32  	%r3992, %r3991, 252645135;
	shr.u32 	%r3993, %r3992, 8;
	add.s32 	%r3994, %r3993, %r3992;
	shr.u32 	%r3995, %r3994, 16;
	add.s32 	%r3996, %r3995, %r3994;
	and.b32  	%r3997, %r3996, 63;
	add.s32 	%r5949, %r3997, %r5949;
$L__BB1_853:
	shl.b32 	%r3998, %r5919, 2;
	add.s32 	%r3999, %r865, %r3998;
	st.shared.u32 	[%r3999], %r5949;
	bra.uni 	$L__BB1_927;
$L__BB1_854:
	setp.ne.s32 	%p340, %r2, 32;
	mul.hi.u32 	%r3124, %r953, -98358029;
	shr.u32 	%r1050, %r3124, 10;
	mad.lo.s32 	%r1051, %r1050, -1048, %r953;
	shl.b32 	%r3125, %r5919, 2;
	add.s32 	%r1052, %r847, %r3125;
	@%p340 bra 	$L__BB1_856;
	mov.b32 	%r3126, 0;
	st.shared.u32 	[%r1052], %r3126;
$L__BB1_856:
	setp.lt.u32 	%p341, %r953, 1048;
	@%p341 bra 	$L__BB1_862;
	mul.lo.s32 	%r1053, %r5919, %r848;
	max.u32 	%r1054, %r1050, 1;
	mov.b32 	%r5950, 0;
$L__BB1_858:
	cvt.u32.u64 	%r3128, %rd102;
	setp.eq.s32 	%p342, %r7, 0;
	mad.lo.s32 	%r1057, %r5950, 1048, %r3128;
	mov.u32 	%r5951, %r3;
	@%p342 bra 	$L__BB1_937;
	setp.eq.s32 	%p343, %r7, 1;
	add.s32 	%r1058, %r3, %r1057;
	mul.wide.u32 	%rd825, %r1058, 4;
	add.s64 	%rd826, %rd7, %rd825;
	ld.global.u32 	%r3129, [%rd826];
	st.shared.u32 	[%r8+-128], %r3129;
	add.s64 	%rd827, %rd6, %rd825;
	ld.global.u32 	%r3130, [%rd827];
	st.shared.u32 	[%r9+-128], %r3130;
	mov.u32 	%r5951, %r2;
	@%p343 bra 	$L__BB1_937;
	setp.eq.s32 	%p344, %r7, 2;
	add.s32 	%r3131, %r2, %r1057;
	mul.wide.u32 	%rd828, %r3131, 4;
	add.s64 	%rd829, %rd7, %rd828;
	ld.global.u32 	%r3132, [%rd829];
	st.shared.u32 	[%r8], %r3132;
	add.s64 	%rd830, %rd6, %rd828;
	ld.global.u32 	%r3133, [%rd830];
	st.shared.u32 	[%r9], %r3133;
	mov.u32 	%r5951, %r6;
	@%p344 bra 	$L__BB1_937;
	add.s32 	%r3134, %r1058, 64;
	mul.wide.u32 	%rd831, %r3134, 4;
	add.s64 	%rd832, %rd7, %rd831;
	ld.global.u32 	%r3135, [%rd832];
	st.shared.u32 	[%r8+128], %r3135;
	add.s64 	%rd833, %rd6, %rd831;
	ld.global.u32 	%r3136, [%rd833];
	st.shared.u32 	[%r9+128], %r3136;
	mov.u32 	%r5951, %r10;
	bra.uni 	$L__BB1_937;
$L__BB1_862:
	setp.ge.u32 	%p367, %r3, %r1051;
	@%p367 bra 	$L__BB1_872;
	cvt.u32.u64 	%r3208, %rd102;
	mad.lo.s32 	%r1055, %r1050, 1048, %r3208;
	mov.u32 	%r5959, %r3;
$L__BB1_864:
	add.s32 	%r3209, %r5959, %r1055;
	mul.wide.u32 	%rd878, %r3209, 4;
	add.s64 	%rd879, %rd7, %rd878;
	ld.global.u32 	%r3210, [%rd879];
	shl.b32 	%r3211, %r5959, 2;
	mov.u32 	%r3212, _ZZ21findCliqueGPUNewBatchPjS_S_S_S_S_PyS_S_S_S_S_E5Res_H;
	add.s32 	%r3213, %r3212, %r3211;
	st.shared.u32 	[%r3213], %r3210;
	add.s64 	%rd880, %rd6, %rd878;
	ld.global.u32 	%r3214, [%rd880];
	mov.u32 	%r3215, _ZZ21findCliqueGPUNewBatchPjS_S_S_S_S_PyS_S_S_S_S_E9Res_HBits;
	add.s32 	%r3216, %r3215, %r3211;
	st.shared.u32 	[%r3216], %r3214;
	add.s32 	%r5959, %r5959, 32;
	setp.lt.u32 	%p368, %r5959, %r1051;
	@%p368 bra 	$L__BB1_864;
	mov.u32 	%r5960, %r3;
$L__BB1_866:
	setp.lt.s32 	%p369, %r848, 2;
	shl.b32 	%r3218, %r5960, 2;
	mov.u32 	%r3219, _ZZ21findCliqueGPUNewBatchPjS_S_S_S_S_PyS_S_S_S_S_E5Res_H;
	add.s32 	%r1092, %r3219, %r3218;
	ld.shared.u32 	%r1093, [%r1092];
	mov.b32 	%r5963, 0;
	@%p369 bra 	$L__BB1_869;
	mov.b32 	%r5963, 0;
	mov.u32 	%r5961, %r848;
$L__BB1_868:
	shr.u32 	%r3221, %r5961, 1;
	add.s32 	%r3222, %r3221, %r5963;
	mul.wide.u32 	%rd881, %r3222, 4;
	add.s64 	%rd882, %rd96, %rd881;
	ld.global.u32 	%r3223, [%rd882+-240000];
	setp.lt.s32 	%p370, %r3223, %r1093;
	selp.b32 	%r3224, %r3221, 0, %p370;
	add.s32 	%r5963, %r3224, %r5963;
	sub.s32 	%r5961, %r5961, %r3221;
	setp.gt.s32 	%p371, %r5961, 1;
	@%p371 bra 	$L__BB1_868;
$L__BB1_869:
	mul.wide.u32 	%rd883, %r5963, 4;
	add.s64 	%rd884, %rd96, %rd883;
	ld.global.u32 	%r3226, [%rd884+-240000];
	setp.lt.u32 	%p372, %r3226, %r1093;
	selp.u32 	%r3227, 1, 0, %p372;
	add.s32 	%r1099, %r5963, %r3227;
	mul.wide.u32 	%rd885, %r1099, 4;
	add.s64 	%rd886, %rd98, %rd885;
	ld.global.u32 	%r3228, [%rd886+-240000];
	shl.b32 	%r3229, %r5960, 2;
	mov.u32 	%r3230, _ZZ21findCliqueGPUNewBatchPjS_S_S_S_S_PyS_S_S_S_S_E9Res_HBits;
	add.s32 	%r1100, %r3230, %r3229;
	ld.shared.u32 	%r3231, [%r1100];
	and.b32  	%r1101, %r3231, %r3228;
	setp.gt.u32 	%p373, %r1099, %r864;
	mov.b32 	%r5964, -1;
	@%p373 bra 	$L__BB1_871;
	mul.wide.u32 	%rd887, %r1099, 4;
	add.s64 	%rd888, %rd96, %rd887;
	ld.global.u32 	%r3232, [%rd888+-240000];
	setp.eq.s32 	%p374, %r3232, %r1093;
	setp.eq.s32 	%p375, %r1101, 0;
	selp.b32 	%r3233, -1, %r1093, %p375;
	selp.b32 	%r5964, %r3233, -1, %p374;
$L__BB1_871:
	st.shared.u32 	[%r1092], %r5964;
	st.shared.u32 	[%r1100], %r1101;
	add.s32 	%r5960, %r5960, %r5;
	setp.lt.u32 	%p376, %r5960, %r1051;
	@%p376 bra 	$L__BB1_866;
$L__BB1_872:
	@%p340 bra 	$L__BB1_927;
	mul.lo.s32 	%r1105, %r5919, %r848;
	setp.eq.s32 	%p378, %r1051, 0;
	@%p378 bra 	$L__BB1_914;
	cvt.u32.u64 	%r3235, %rd102;
	and.b32  	%r1106, %r953, 7;
	sub.s32 	%r3236, %r3235, %r952;
	mad.lo.s32 	%r3237, %r1050, 1048, %r3236;
	setp.gt.u32 	%p379, %r3237, -8;
	mov.b32 	%r5967, 0;
	@%p379 bra 	$L__BB1_893;
	sub.s32 	%r5967, %r1051, %r1106;
	mov.b32 	%r5965, 0;
$L__BB1_876:
	.pragma "nounroll";
	shl.b32 	%r3239, %r5965, 2;
	mov.u32 	%r3240, _ZZ21findCliqueGPUNewBatchPjS_S_S_S_S_PyS_S_S_S_S_E5Res_H;
	add.s32 	%r1109, %r3240, %r3239;
	ld.shared.u32 	%r1110, [%r1109];
	setp.eq.s32 	%p380, %r1110, -1;
	mov.u32 	%r3241, _ZZ21findCliqueGPUNewBatchPjS_S_S_S_S_PyS_S_S_S_S_E9Res_HBits;
	add.s32 	%r1111, %r3241, %r3239;
	@%p380 bra 	$L__BB1_878;
	ld.shared.u32 	%r3242, [%r1052];
	add.s32 	%r3243, %r3242, 1;
	st.shared.u32 	[%r1052], %r3243;
	add.s32 	%r3244, %r3243, %r1105;
	mul.wide.u32 	%rd889, %r3244, 4;
	add.s64 	%rd890, %rd94, %rd889;
	st.global.u32 	[%rd890], %r1110;
	ld.shared.u32 	%r3245, [%r1111];
	add.s64 	%rd891, %rd97, %rd889;
	st.global.u32 	[%rd891], %r3245;
$L__BB1_878:
	ld.shared.u32 	%r1112, [%r1109+4];
	setp.eq.s32 	%p381, %r1112, -1;
	@%p381 bra 	$L__BB1_880;
	ld.shared.u32 	%r3246, [%r1052];
	add.s32 	%r3247, %r3246, 1;
	st.shared.u32 	[%r1052], %r3247;
	add.s32 	%r3248, %r3247, %r1105;
	mul.wide.u32 	%rd892, %r3248, 4;
	add.s64 	%rd893, %rd94, %rd892;
	st.global.u32 	[%rd893], %r1112;
	ld.shared.u32 	%r3249, [%r1111+4];
	add.s64 	%rd894, %rd97, %rd892;
	st.global.u32 	[%rd894], %r3249;
$L__BB1_880:
	ld.shared.u32 	%r1113, [%r1109+8];
	setp.eq.s32 	%p382, %r1113, -1;
	@%p382 bra 	$L__BB1_882;
	ld.shared.u32 	%r3250, [%r1052];
	add.s32 	%r3251, %r3250, 1;
	st.shared.u32 	[%r1052], %r3251;
	add.s32 	%r3252, %r3251, %r1105;
	mul.wide.u32 	%rd895, %r3252, 4;
	add.s64 	%rd896, %rd94, %rd895;
	st.global.u32 	[%rd896], %r1113;
	ld.shared.u32 	%r3253, [%r1111+8];
	add.s64 	%rd897, %rd97, %rd895;
	st.global.u32 	[%rd897], %r3253;
$L__BB1_882:
	ld.shared.u32 	%r1114, [%r1109+12];
	setp.eq.s32 	%p383, %r1114, -1;
	@%p383 bra 	$L__BB1_884;
	ld.shared.u32 	%r3254, [%r1052];
	add.s32 	%r3255, %r3254, 1;
	st.shared.u32 	[%r1052], %r3255;
	add.s32 	%r3256, %r3255, %r1105;
	mul.wide.u32 	%rd898, %r3256, 4;
	add.s64 	%rd899, %rd94, %rd898;
	st.global.u32 	[%rd899], %r1114;
	ld.shared.u32 	%r3257, [%r1111+12];
	add.s64 	%rd900, %rd97, %rd898;
	st.global.u32 	[%rd900], %r3257;
$L__BB1_884:
	ld.shared.u32 	%r1115, [%r1109+16];
	setp.eq.s32 	%p384, %r1115, -1;
	@%p384 bra 	$L__BB1_886;
	ld.shared.u32 	%r3258, [%r1052];
	add.s32 	%r3259, %r3258, 1;
	st.shared.u32 	[%r1052], %r3259;
	add.s32 	%r3260, %r3259, %r1105;
	mul.wide.u32 	%rd901, %r3260, 4;
	add.s64 	%rd902, %rd94, %rd901;
	st.global.u32 	[%rd902], %r1115;
	ld.shared.u32 	%r3261, [%r1111+16];
	add.s64 	%rd903, %rd97, %rd901;
	st.global.u32 	[%rd903], %r3261;
$L__BB1_886:
	ld.shared.u32 	%r1116, [%r1109+20];
	setp.eq.s32 	%p385, %r1116, -1;
	@%p385 bra 	$L__BB1_888;
	ld.shared.u32 	%r3262, [%r1052];
	add.s32 	%r3263, %r3262, 1;
	st.shared.u32 	[%r1052], %r3263;
	add.s32 	%r3264, %r3263, %r1105;
	mul.wide.u32 	%rd904, %r3264, 4;
	add.s64 	%rd905, %rd94, %rd904;
	st.global.u32 	[%rd905], %r1116;
	ld.shared.u32 	%r3265, [%r1111+20];
	add.s64 	%rd906, %rd97, %rd904;
	st.global.u32 	[%rd906], %r3265;
$L__BB1_888:
	ld.shared.u32 	%r1117, [%r1109+24];
	setp.eq.s32 	%p386, %r1117, -1;
	@%p386 bra 	$L__BB1_890;
	ld.shared.u32 	%r3266, [%r1052];
	add.s32 	%r3267, %r3266, 1;
	st.shared.u32 	[%r1052], %r3267;
	add.s32 	%r3268, %r3267, %r1105;
	mul.wide.u32 	%rd907, %r3268, 4;
	add.s64 	%rd908, %rd94, %rd907;
	st.global.u32 	[%rd908], %r1117;
	ld.shared.u32 	%r3269, [%r1111+24];
	add.s64 	%rd909, %rd97, %rd907;
	st.global.u32 	[%rd909], %r3269;
$L__BB1_890:
	ld.shared.u32 	%r1118, [%r1109+28];
	setp.eq.s32 	%p387, %r1118, -1;
	@%p387 bra 	$L__BB1_892;
	ld.shared.u32 	%r3270, [%r1052];
	add.s32 	%r3271, %r3270, 1;
	st.shared.u32 	[%r1052], %r3271;
	add.s32 	%r3272, %r3271, %r1105;
	mul.wide.u32 	%rd910, %r3272, 4;
	add.s64 	%rd911, %rd94, %rd910;
	st.global.u32 	[%rd911], %r1118;
	ld.shared.u32 	%r3273, [%r1111+28];
	add.s64 	%rd912, %rd97, %rd910;
	st.global.u32 	[%rd912], %r3273;
$L__BB1_892:
	add.s32 	%r5965, %r5965, 8;
	setp.ne.s32 	%p388, %r5965, %r5967;
	@%p388 bra 	$L__BB1_876;
$L__BB1_893:
	setp.eq.s32 	%p389, %r1106, 0;
	@%p389 bra 	$L__BB1_914;
	setp.lt.u32 	%p390, %r1106, 4;
	@%p390 bra 	$L__BB1_904;
	shl.b32 	%r3274, %r5967, 2;
	mov.u32 	%r3275, _ZZ21findCliqueGPUNewBatchPjS_S_S_S_S_PyS_S_S_S_S_E5Res_H;
	add.s32 	%r1121, %r3275, %r3274;
	ld.shared.u32 	%r1122, [%r1121];
	setp.eq.s32 	%p391, %r1122, -1;
	mov.u32 	%r3276, _ZZ21findCliqueGPUNewBatchPjS_S_S_S_S_PyS_S_S_S_S_E9Res_HBits;
	add.s32 	%r1123, %r3276, %r3274;
	@%p391 bra 	$L__BB1_897;
	ld.shared.u32 	%r3277, [%r1052];
	add.s32 	%r3278, %r3277, 1;
	st.shared.u32 	[%r1052], %r3278;
	add.s32 	%r3279, %r3278, %r1105;
	mul.wide.u32 	%rd913, %r3279, 4;
	add.s64 	%rd914, %rd94, %rd913;
	st.global.u32 	[%rd914], %r1122;
	ld.shared.u32 	%r3280, [%r1123];
	add.s64 	%rd915, %rd97, %rd913;
	st.global.u32 	[%rd915], %r3280;
$L__BB1_897:
	ld.shared.u32 	%r1124, [%r1121+4];
	setp.eq.s32 	%p392, %r1124, -1;
	@%p392 bra 	$L__BB1_899;
	ld.shared.u32 	%r3281, [%r1052];
	add.s32 	%r3282, %r3281, 1;
	st.shared.u32 	[%r1052], %r3282;
	add.s32 	%r3283, %r3282, %r1105;
	mul.wide.u32 	%rd916, %r3283, 4;
	add.s64 	%rd917, %rd94, %rd916;
	st.global.u32 	[%rd917], %r1124;
	ld.shared.u32 	%r3284, [%r1123+4];
	add.s64 	%rd918, %rd97, %rd916;
	st.global.u32 	[%rd918], %r3284;
$L__BB1_899:
	ld.shared.u32 	%r1125, [%r1121+8];
	setp.eq.s32 	%p393, %r1125, -1;
	@%p393 bra 	$L__BB1_901;
	ld.shared.u32 	%r3285, [%r1052];
	add.s32 	%r3286, %r3285, 1;
	st.shared.u32 	[%r1052], %r3286;
	add.s32 	%r3287, %r3286, %r1105;
	mul.wide.u32 	%rd919, %r3287, 4;
	add.s64 	%rd920, %rd94, %rd919;
	st.global.u32 	[%rd920], %r1125;
	ld.shared.u32 	%r3288, [%r1123+8];
	add.s64 	%rd921, %rd97, %rd919;
	st.global.u32 	[%rd921], %r3288;
$L__BB1_901:
	ld.shared.u32 	%r1126, [%r1121+12];
	setp.eq.s32 	%p394, %r1126, -1;
	@%p394 bra 	$L__BB1_903;
	ld.shared.u32 	%r3289, [%r1052];
	add.s32 	%r3290, %r3289, 1;
	st.shared.u32 	[%r1052], %r3290;
	add.s32 	%r3291, %r3290, %r1105;
	mul.wide.u32 	%rd922, %r3291, 4;
	add.s64 	%rd923, %rd94, %rd922;
	st.global.u32 	[%rd923], %r1126;
	ld.shared.u32 	%r3292, [%r1123+12];
	add.s64 	%rd924, %rd97, %rd922;
	st.global.u32 	[%rd924], %r3292;
$L__BB1_903:
	add.s32 	%r5967, %r5967, 4;
$L__BB1_904:
	and.b32  	%r1129, %r953, 3;
	setp.eq.s32 	%p395, %r1129, 0;
	@%p395 bra 	$L__BB1_914;
	setp.eq.s32 	%p396, %r1129, 1;
	@%p396 bra 	$L__BB1_911;
	shl.b32 	%r3293, %r5967, 2;
	mov.u32 	%r3294, _ZZ21findCliqueGPUNewBatchPjS_S_S_S_S_PyS_S_S_S_S_E5Res_H;
	add.s32 	%r1130, %r3294, %r3293;
	ld.shared.u32 	%r1131, [%r1130];
	setp.eq.s32 	%p397, %r1131, -1;
	@%p397 bra 	$L__BB1_908;
	ld.shared.u32 	%r3295, [%r1052];
	add.s32 	%r3296, %r3295, 1;
	st.shared.u32 	[%r1052], %r3296;
	add.s32 	%r3297, %r3296, %r1105;
	mul.wide.u32 	%rd925, %r3297, 4;
	add.s64 	%rd926, %rd94, %rd925;
	st.global.u32 	[%rd926], %r1131;
	shl.b32 	%r3298, %r5967, 2;
	mov.u32 	%r3299, _ZZ21findCliqueGPUNewBatchPjS_S_S_S_S_PyS_S_S_S_S_E9Res_HBits;
	add.s32 	%r3300, %r3299, %r3298;
	ld.shared.u32 	%r3301, [%r3300];
	add.s64 	%rd927, %rd97, %rd925;
	st.global.u32 	[%rd927], %r3301;
$L__BB1_908:
	ld.shared.u32 	%r1132, [%r1130+4];
	setp.eq.s32 	%p398, %r1132, -1;
	@%p398 bra 	$L__BB1_910;
	ld.shared.u32 	%r3302, [%r1052];
	add.s32 	%r3303, %r3302, 1;
	st.shared.u32 	[%r1052], %r3303;
	add.s32 	%r3304, %r3303, %r1105;
	mul.wide.u32 	%rd928, %r3304, 4;
	add.s64 	%rd929, %rd94, %rd928;
	st.global.u32 	[%rd929], %r1132;
	shl.b32 	%r3305, %r5967, 2;
	mov.u32 	%r3306, _ZZ21findCliqueGPUNewBatchPjS_S_S_S_S_PyS_S_S_S_S_E9Res_HBits;
	add.s32 	%r3307, %r3306, %r3305;
	ld.shared.u32 	%r3308, [%r3307+4];
	add.s64 	%rd930, %rd97, %rd928;
	st.global.u32 	[%rd930], %r3308;
$L__BB1_910:
	add.s32 	%r5967, %r5967, 2;
$L__BB1_911:
	and.b32  	%r3309, %r953, 1;
	setp.eq.b32 	%p399, %r3309, 1;
	not.pred 	%p400, %p399;
	@%p400 bra 	$L__BB1_914;
	shl.b32 	%r3310, %r5967, 2;
	mov.u32 	%r3311, _ZZ21findCliqueGPUNewBatchPjS_S_S_S_S_PyS_S_S_S_S_E5Res_H;
	add.s32 	%r3312, %r3311, %r3310;
	ld.shared.u32 	%r1135, [%r3312];
	setp.eq.s32 	%p401, %r1135, -1;
	@%p401 bra 	$L__BB1_914;
	ld.shared.u32 	%r3313, [%r1052];
	add.s32 	%r3314, %r3313, 1;
	st.shared.u32 	[%r1052], %r3314;
	add.s32 	%r3315, %r3314, %r1105;
	mul.wide.u32 	%rd931, %r3315, 4;
	add.s64 	%rd932, %rd94, %rd931;
	st.global.u32 	[%rd932], %r1135;
	mov.u32 	%r3317, _ZZ21findCliqueGPUNewBatchPjS_S_S_S_S_PyS_S_S_S_S_E9Res_HBits;
	add.s32 	%r3318, %r3317, %r3310;
	ld.shared.u32 	%r3319, [%r3318];
	add.s64 	%rd933, %rd97, %rd931;
	st.global.u32 	[%rd933], %r3319;
$L__BB1_914:
	add.s32 	%r3321, %r1105, 1;
	cvt.s64.s32 	%rd112, %r3321;
	ld.shared.u32 	%r1136, [%r1052];
	setp.eq.s32 	%p402, %r1136, 0;
	mov.b32 	%r5980, 0;
	@%p402 bra 	$L__BB1_926;
	setp.lt.u32 	%p403, %r1136, 8;
	mov.b32 	%r5975, 0;
	mov.u32 	%r5980, %r5975;
	@%p403 bra 	$L__BB1_918;
	and.b32  	%r5975, %r1136, -8;
	mov.b32 	%r5969, 0;
	mov.u32 	%r5980, %r5969;
$L__BB1_917:
	.pragma "nounroll";
	cvt.u64.u32 	%rd934, %r5969;
	cvt.s64.s32 	%rd935, %r1105;
	add.s64 	%rd936, %rd934, %rd935;
	shl.b64 	%rd937, %rd936, 2;
	add.s64 	%rd938, %rd97, %rd937;
	ld.global.u32 	%r3325, [%rd938+4];
	shr.u32 	%r3326, %r3325, 1;
	and.b32  	%r3327, %r3326, 1431655765;
	sub.s32 	%r3328, %r3325, %r3327;
	and.b32  	%r3329, %r3328, 858993459;
	shr.u32 	%r3330, %r3328, 2;
	and.b32  	%r3331, %r3330, 858993459;
	add.s32 	%r3332, %r3331, %r3329;
	shr.u32 	%r3333, %r3332, 4;
	add.s32 	%r3334, %r3333, %r3332;
	and.b32  	%r3335, %r3334, 252645135;
	shr.u32 	%r3336, %r3335, 8;
	add.s32 	%r3337, %r3336, %r3335;
	shr.u32 	%r3338, %r3337, 16;
	add.s32 	%r3339, %r3338, %r3337;
	and.b32  	%r3340, %r3339, 63;
	add.s32 	%r3341, %r3340, %r5980;
	add.s64 	%rd939, %rd934, %rd112;
	shl.b64 	%rd940, %rd939, 2;
	add.s64 	%rd941, %rd97, %rd940;
	ld.global.u32 	%r3342, [%rd941+4];
	shr.u32 	%r3343, %r3342, 1;
	and.b32  	%r3344, %r3343, 1431655765;
	sub.s32 	%r3345, %r3342, %r3344;
	and.b32  	%r3346, %r3345, 858993459;
	shr.u32 	%r3347, %r3345, 2;
	and.b32  	%r3348, %r3347, 858993459;
	add.s32 	%r3349, %r3348, %r3346;
	shr.u32 	%r3350, %r3349, 4;
	add.s32 	%r3351, %r3350, %r3349;
	and.b32  	%r3352, %r3351, 252645135;
	shr.u32 	%r3353, %r3352, 8;
	add.s32 	%r3354, %r3353, %r3352;
	shr.u32 	%r3355, %r3354, 16;
	add.s32 	%r3356, %r3355, %r3354;
	and.b32  	%r3357, %r3356, 63;
	add.s32 	%r3358, %r3357, %r3341;
	ld.global.u32 	%r3359, [%rd941+8];
	shr.u32 	%r3360, %r3359, 1;
	and.b32  	%r3361, %r3360, 1431655765;
	sub.s32 	%r3362, %r3359, %r3361;
	and.b32  	%r3363, %r3362, 858993459;
	shr.u32 	%r3364, %r3362, 2;
	and.b32  	%r3365, %r3364, 858993459;
	add.s32 	%r3366, %r3365, %r3363;
	shr.u32 	%r3367, %r3366, 4;
	add.s32 	%r3368, %r3367, %r3366;
	and.b32  	%r3369, %r3368, 252645135;
	shr.u32 	%r3370, %r3369, 8;
	add.s32 	%r3371, %r3370, %r3369;
	shr.u32 	%r3372, %r3371, 16;
	add.s32 	%r3373, %r3372, %r3371;
	and.b32  	%r3374, %r3373, 63;
	add.s32 	%r3375, %r3374, %r3358;
	ld.global.u32 	%r3376, [%rd941+12];
	shr.u32 	%r3377, %r3376, 1;
	and.b32  	%r3378, %r3377, 1431655765;
	sub.s32 	%r3379, %r3376, %r3378;
	and.b32  	%r3380, %r3379, 858993459;
	shr.u32 	%r3381, %r3379, 2;
	and.b32  	%r3382, %r3381, 858993459;
	add.s32 	%r3383, %r3382, %r3380;
	shr.u32 	%r3384, %r3383, 4;
	add.s32 	%r3385, %r3384, %r3383;
	and.b32  	%r3386, %r3385, 252645135;
	shr.u32 	%r3387, %r3386, 8;
	add.s32 	%r3388, %r3387, %r3386;
	shr.u32 	%r3389, %r3388, 16;
	add.s32 	%r3390, %r3389, %r3388;
	and.b32  	%r3391, %r3390, 63;
	add.s32 	%r3392, %r3391, %r3375;
	ld.global.u32 	%r3393, [%rd941+16];
	shr.u32 	%r3394, %r3393, 1;
	and.b32  	%r3395, %r3394, 1431655765;
	sub.s32 	%r3396, %r3393, %r3395;
	and.b32  	%r3397, %r3396, 858993459;
	shr.u32 	%r3398, %r3396, 2;
	and.b32  	%r3399, %r3398, 858993459;
	add.s32 	%r3400, %r3399, %r3397;
	shr.u32 	%r3401, %r3400, 4;
	add.s32 	%r3402, %r3401, %r3400;
	and.b32  	%r3403, %r3402, 252645135;
	shr.u32 	%r3404, %r3403, 8;
	add.s32 	%r3405, %r3404, %r3403;
	shr.u32 	%r3406, %r3405, 16;
	add.s32 	%r3407, %r3406, %r3405;
	and.b32  	%r3408, %r3407, 63;
	add.s32 	%r3409, %r3408, %r3392;
	ld.global.u32 	%r3410, [%rd941+20];
	shr.u32 	%r3411, %r3410, 1;
	and.b32  	%r3412, %r3411, 1431655765;
	sub.s32 	%r3413, %r3410, %r3412;
	and.b32  	%r3414, %r3413, 858993459;
	shr.u32 	%r3415, %r3413, 2;
	and.b32  	%r3416, %r3415, 858993459;
	add.s32 	%r3417, %r3416, %r3414;
	shr.u32 	%r3418, %r3417, 4;
	add.s32 	%r3419, %r3418, %r3417;
	and.b32  	%r3420, %r3419, 252645135;
	shr.u32 	%r3421, %r3420, 8;
	add.s32 	%r3422, %r3421, %r3420;
	shr.u32 	%r3423, %r3422, 16;
	add.s32 	%r3424, %r3423, %r3422;
	and.b32  	%r3425, %r3424, 63;
	add.s32 	%r3426, %r3425, %r3409;
	ld.global.u32 	%r3427, [%rd941+24];
	shr.u32 	%r3428, %r3427, 1;
	and.b32  	%r3429, %r3428, 1431655765;
	sub.s32 	%r3430, %r3427, %r3429;
	and.b32  	%r3431, %r3430, 858993459;
	shr.u32 	%r3432, %r3430, 2;
	and.b32  	%r3433, %r3432, 858993459;
	add.s32 	%r3434, %r3433, %r3431;
	shr.u32 	%r3435, %r3434, 4;
	add.s32 	%r3436, %r3435, %r3434;
	and.b32  	%r3437, %r3436, 252645135;
	shr.u32 	%r3438, %r3437, 8;
	add.s32 	%r3439, %r3438, %r3437;
	shr.u32 	%r3440, %r3439, 16;
	add.s32 	%r3441, %r3440, %r3439;
	and.b32  	%r3442, %r3441, 63;
	add.s32 	%r3443, %r3442, %r3426;
	ld.global.u32 	%r3444, [%rd941+28];
	shr.u32 	%r3445, %r3444, 1;
	and.b32  	%r3446, %r3445, 1431655765;
	sub.s32 	%r3447, %r3444, %r3446;
	and.b32  	%r3448, %r3447, 858993459;
	shr.u32 	%r3449, %r3447, 2;
	and.b32  	%r3450, %r3449, 858993459;
	add.s32 	%r3451, %r3450, %r3448;
	shr.u32 	%r3452, %r3451, 4;
	add.s32 	%r3453, %r3452, %r3451;
	and.b32  	%r3454, %r3453, 252645135;
	shr.u32 	%r3455, %r3454, 8;
	add.s32 	%r3456, %r3455, %r3454;
	shr.u32 	%r3457, %r3456, 16;
	add.s32 	%r3458, %r3457, %r3456;
	and.b32  	%r3459, %r3458, 63;
	add.s32 	%r5980, %r3459, %r3443;
	add.s32 	%r5969, %r5969, 8;
	setp.ne.s32 	%p404, %r5969, %r5975;
	@%p404 bra 	$L__BB1_917;
$L__BB1_918:
	and.b32  	%r3460, %r1136, 7;
	setp.eq.s32 	%p405, %r3460, 0;
	@%p405 bra 	$L__BB1_926;
	and.b32  	%r3462, %r1136, 7;
	setp.lt.u32 	%p406, %r3462, 4;
	@%p406 bra 	$L__BB1_921;
	cvt.u64.u32 	%rd942, %r5975;
	cvt.s64.s32 	%rd943, %r1105;
	add.s64 	%rd944, %rd942, %rd943;
	shl.b64 	%rd945, %rd944, 2;
	add.s64 	%rd946, %rd97, %rd945;
	ld.global.u32 	%r3463, [%rd946+4];
	shr.u32 	%r3464, %r3463, 1;
	and.b32  	%r3465, %r3464, 1431655765;
	sub.s32 	%r3466, %r3463, %r3465;
	and.b32  	%r3467, %r3466, 858993459;
	shr.u32 	%r3468, %r3466, 2;
	and.b32  	%r3469, %r3468, 858993459;
	add.s32 	%r3470, %r3469, %r3467;
	shr.u32 	%r3471, %r3470, 4;
	add.s32 	%r3472, %r3471, %r3470;
	and.b32  	%r3473, %r3472, 252645135;
	shr.u32 	%r3474, %r3473, 8;
	add.s32 	%r3475, %r3474, %r3473;
	shr.u32 	%r3476, %r3475, 16;
	add.s32 	%r3477, %r3476, %r3475;
	and.b32  	%r3478, %r3477, 63;
	add.s32 	%r3479, %r3478, %r5980;
	add.s64 	%rd947, %rd942, %rd112;
	shl.b64 	%rd948, %rd947, 2;
	add.s64 	%rd949, %rd97, %rd948;
	ld.global.u32 	%r3480, [%rd949+4];
	shr.u32 	%r3481, %r3480, 1;
	and.b32  	%r3482, %r3481, 1431655765;
	sub.s32 	%r3483, %r3480, %r3482;
	and.b32  	%r3484, %r3483, 858993459;
	shr.u32 	%r3485, %r3483, 2;
	and.b32  	%r3486, %r3485, 858993459;
	add.s32 	%r3487, %r3486, %r3484;
	shr.u32 	%r3488, %r3487, 4;
	add.s32 	%r3489, %r3488, %r3487;
	and.b32  	%r3490, %r3489, 252645135;
	shr.u32 	%r3491, %r3490, 8;
	add.s32 	%r3492, %r3491, %r3490;
	shr.u32 	%r3493, %r3492, 16;
	add.s32 	%r3494, %r3493, %r3492;
	and.b32  	%r3495, %r3494, 63;
	add.s32 	%r3496, %r3495, %r3479;
	ld.global.u32 	%r3497, [%rd949+8];
	shr.u32 	%r3498, %r3497, 1;
	and.b32  	%r3499, %r3498, 1431655765;
	sub.s32 	%r3500, %r3497, %r3499;
	and.b32  	%r3501, %r3500, 858993459;
	shr.u32 	%r3502, %r3500, 2;
	and.b32  	%r3503, %r3502, 858993459;
	add.s32 	%r3504, %r3503, %r3501;
	shr.u32 	%r3505, %r3504, 4;
	add.s32 	%r3506, %r3505, %r3504;
	and.b32  	%r3507, %r3506, 252645135;
	shr.u32 	%r3508, %r3507, 8;
	add.s32 	%r3509, %r3508, %r3507;
	shr.u32 	%r3510, %r3509, 16;
	add.s32 	%r3511, %r3510, %r3509;
	and.b32  	%r3512, %r3511, 63;
	add.s32 	%r3513, %r3512, %r3496;
	ld.global.u32 	%r3514, [%rd949+12];
	shr.u32 	%r3515, %r3514, 1;
	and.b32  	%r3516, %r3515, 1431655765;
	sub.s32 	%r3517, %r3514, %r3516;
	and.b32  	%r3518, %r3517, 858993459;
	shr.u32 	%r3519, %r3517, 2;
	and.b32  	%r3520, %r3519, 858993459;
	add.s32 	%r3521, %r3520, %r3518;
	shr.u32 	%r3522, %r3521, 4;
	add.s32 	%r3523, %r3522, %r3521;
	and.b32  	%r3524, %r3523, 252645135;
	shr.u32 	%r3525, %r3524, 8;
	add.s32 	%r3526, %r3525, %r3524;
	shr.u32 	%r3527, %r3526, 16;
	add.s32 	%r3528, %r3527, %r3526;
	and.b32  	%r3529, %r3528, 63;
	add.s32 	%r5980, %r3529, %r3513;
	add.s32 	%r5975, %r5975, 4;
$L__BB1_921:
	and.b32  	%r3530, %r1136, 3;
	setp.eq.s32 	%p407, %r3530, 0;
	@%p407 bra 	$L__BB1_926;
	and.b32  	%r3532, %r1136, 3;
	setp.eq.s32 	%p408, %r3532, 1;
	@%p408 bra 	$L__BB1_924;
	cvt.u64.u32 	%rd950, %r5975;
	cvt.s64.s32 	%rd951, %r1105;
	add.s64 	%rd952, %rd950, %rd951;
	shl.b64 	%rd953, %rd952, 2;
	add.s64 	%rd954, %rd97, %rd953;
	ld.global.u32 	%r3533, [%rd954+4];
	shr.u32 	%r3534, %r3533, 1;
	and.b32  	%r3535, %r3534, 1431655765;
	sub.s32 	%r3536, %r3533, %r3535;
	and.b32  	%r3537, %r3536, 858993459;
	shr.u32 	%r3538, %r3536, 2;
	and.b32  	%r3539, %r3538, 858993459;
	add.s32 	%r3540, %r3539, %r3537;
	shr.u32 	%r3541, %r3540, 4;
	add.s32 	%r3542, %r3541, %r3540;
	and.b32  	%r3543, %r3542, 252645135;
	shr.u32 	%r3544, %r3543, 8;
	add.s32 	%r3545, %r3544, %r3543;
	shr.u32 	%r3546, %r3545, 16;
	add.s32 	%r3547, %r3546, %r3545;
	and.b32  	%r3548, %r3547, 63;
	add.s32 	%r3549, %r3548, %r5980;
	add.s64 	%rd955, %rd950, %rd112;
	shl.b64 	%rd956, %rd955, 2;
	add.s64 	%rd957, %rd97, %rd956;
	ld.global.u32 	%r3550, [%rd957+4];
	shr.u32 	%r3551, %r3550, 1;
	and.b32  	%r3552, %r3551, 1431655765;
	sub.s32 	%r3553, %r3550, %r3552;
	and.b32  	%r3554, %r3553, 858993459;
	shr.u32 	%r3555, %r3553, 2;
	and.b32  	%r3556, %r3555, 858993459;
	add.s32 	%r3557, %r3556, %r3554;
	shr.u32 	%r3558, %r3557, 4;
	add.s32 	%r3559, %r3558, %r3557;
	and.b32  	%r3560, %r3559, 252645135;
	shr.u32 	%r3561, %r3560, 8;
	add.s32 	%r3562, %r3561, %r3560;
	shr.u32 	%r3563, %r3562, 16;
	add.s32 	%r3564, %r3563, %r3562;
	and.b32  	%r3565, %r3564, 63;
	add.s32 	%r5980, %r3565, %r3549;
	add.s32 	%r5975, %r5975, 2;
$L__BB1_924:
	and.b32  	%r3566, %r1136, 1;
	setp.eq.b32 	%p409, %r3566, 1;
	not.pred 	%p410, %p409;
	@%p410 bra 	$L__BB1_926;
	cvt.u64.u32 	%rd958, %r5975;
	cvt.s64.s32 	%rd959, %r1105;
	add.s64 	%rd960, %rd958, %rd959;
	shl.b64 	%rd961, %rd960, 2;
	add.s64 	%rd962, %rd97, %rd961;
	ld.global.u32 	%r3567, [%rd962+4];
	shr.u32 	%r3568, %r3567, 1;
	and.b32  	%r3569, %r3568, 1431655765;
	sub.s32 	%r3570, %r3567, %r3569;
	and.b32  	%r3571, %r3570, 858993459;
	shr.u32 	%r3572, %r3570, 2;
	and.b32  	%r3573, %r3572, 858993459;
	add.s32 	%r3574, %r3573, %r3571;
	shr.u32 	%r3575, %r3574, 4;
	add.s32 	%r3576, %r3575, %r3574;
	and.b32  	%r3577, %r3576, 252645135;
	shr.u32 	%r3578, %r3577, 8;
	add.s32 	%r3579, %r3578, %r3577;
	shr.u32 	%r3580, %r3579, 16;
	add.s32 	%r3581, %r3580, %r3579;
	and.b32  	%r3582, %r3581, 63;
	add.s32 	%r5980, %r3582, %r5980;
$L__BB1_926:
	shl.b32 	%r3583, %r5919, 2;
	add.s32 	%r3584, %r865, %r3583;
	st.shared.u32 	[%r3584], %r5980;
$L__BB1_927:
	add.s32 	%r5919, %r5919, 1;
	setp.ne.s32 	%p478, %r5919, %r849;
	@%p478 bra 	$L__BB1_718;
$L__BB1_928:
	mov.u32 	%r5558, %ctaid.x;
	mul.wide.u32 	%rd1455, %r5558, 64;
	mov.u64 	%rd1456, stack_bitmap;
	add.s64 	%rd113, %rd1456, %rd1455;
	bar.sync 	0;
	ld.shared.u32 	%r1158, [_ZZ21findCliqueGPUNewBatchPjS_S_S_S_S_PyS_S_S_S_S_E5level];
	ld.global.u32 	%r5559, [%rd1];
	add.s32 	%r5560, %r5559, -2;
	setp.ne.s32 	%p699, %r1158, %r5560;
	@%p699 bra 	$L__BB1_997;
	ld.shared.u32 	%r1159, [_ZZ21findCliqueGPUNewBatchPjS_S_S_S_S_PyS_S_S_S_S_E10batch_size];
	setp.ge.u32 	%p700, %r2, %r1159;
	@%p700 bra 	$L__BB1_990;
	shl.b32 	%r5561, %r1158, 8;
	mov.u32 	%r5562, _ZZ21findCliqueGPUNewBatchPjS_S_S_S_S_PyS_S_S_S_S_E10Num_L_Bits;
	add.s32 	%r1160, %r5562, %r5561;
	mov.u32 	%r5981, %r2;
$L__BB1_931:
	shl.b32 	%r5563, %r5981, 2;
	add.s32 	%r5564, %r1160, %r5563;
	ld.shared.u32 	%r5985, [%r5564];
	ld.global.u32 	%r1163, [%rd2];
	setp.lt.u32 	%p701, %r5985, %r1163;
	@%p701 bra 	$L__BB1_989;
	setp.eq.s32 	%p702, %r1163, 0;
	mov.b64 	%rd1506, 1;
	@%p702 bra 	$L__BB1_988;
	add.s32 	%r5566, %r1163, 1;
	max.u32 	%r5567, %r5566, 2;
	add.s32 	%r1164, %r5567, -1;
	add.s32 	%r5568, %r5567, -2;
	and.b32  	%r1165, %r1164, 3;
	setp.lt.u32 	%p703, %r5568, 3;
	mov.b64 	%rd1506, 1;
	mov.b32 	%r5984, 1;
	@%p703 bra 	$L__BB1_976;
	and.b32  	%r1166, %r1164, -4;
	mov.b64 	%rd1506, 1;
	mov.b32 	%r5984, 1;
	mov.u32 	%r5983, %r5985;
$L__BB1_935:
	cvt.u64.u32 	%rd1461, %r5983;
	mul.lo.s64 	%rd115, %rd1506, %rd1461;
	cvt.u64.u32 	%rd116, %r5984;
	and.b64  	%rd1462, %rd115, -4294967296;
	setp.ne.s64 	%p704, %rd1462, 0;
	@%p704 bra 	$L__BB1_965;
	cvt.u32.u64 	%r5570, %rd116;
	cvt.u32.u64 	%r5571, %rd115;
	div.u32 	%r5572, %r5571, %r5570;
	cvt.u64.u32 	%rd1498, %r5572;
	bra.uni 	$L__BB1_966;
$L__BB1_937:
	setp.gt.u32 	%p345, %r2, 983;
	@%p345 bra 	$L__BB1_938;
	bra.uni 	$L__BB1_1020;
$L__BB1_938:
	setp.gt.u32 	%p347, %r3, 1047;
	mov.u32 	%r5953, %r3;
	@%p347 bra 	$L__BB1_945;
$L__BB1_939:
	setp.lt.s32 	%p348, %r848, 2;
	shl.b32 	%r3156, %r5953, 2;
	mov.u32 	%r3157, _ZZ21findCliqueGPUNewBatchPjS_S_S_S_S_PyS_S_S_S_S_E5Res_H;
	add.s32 	%r1063, %r3157, %r3156;
	ld.shared.u32 	%r1064, [%r1063];
	mov.b32 	%r5956, 0;
	@%p348 bra 	$L__BB1_942;
	mov.b32 	%r5956, 0;
	mov.u32 	%r5954, %r848;
$L__BB1_941:
	shr.u32 	%r3159, %r5954, 1;
	add.s32 	%r3160, %r3159, %r5956;
	mul.wide.u32 	%rd846, %r3160, 4;
	add.s64 	%rd847, %rd96, %rd846;
	ld.global.u32 	%r3161, [%rd847+-240000];
	setp.lt.s32 	%p349, %r3161, %r1064;
	selp.b32 	%r3162, %r3159, 0, %p349;
	add.s32 	%r5956, %r3162, %r5956;
	sub.s32 	%r5954, %r5954, %r3159;
	setp.gt.s32 	%p350, %r5954, 1;
	@%p350 bra 	$L__BB1_941;
$L__BB1_942:
	mul.wide.u32 	%rd848, %r5956, 4;
	add.s64 	%rd849, %rd96, %rd848;
	ld.global.u32 	%r3164, [%rd849+-240000];
	setp.lt.u32 	%p351, %r3164, %r1064;
	selp.u32 	%r3165, 1, 0, %p351;
	add.s32 	%r1070, %r5956, %r3165;
	mul.wide.u32 	%rd850, %r1070, 4;
	add.s64 	%rd851, %rd98, %rd850;
	ld.global.u32 	%r3166, [%rd851+-240000];
	shl.b32 	%r3167, %r5953, 2;
	mov.u32 	%r3168, _ZZ21findCliqueGPUNewBatchPjS_S_S_S_S_PyS_S_S_S_S_E9Res_HBits;
	add.s32 	%r1071, %r3168, %r3167;
	ld.shared.u32 	%r3169, [%r1071];
	and.b32  	%r1072, %r3169, %r3166;
	setp.gt.u32 	%p352, %r1070, %r864;
	mov.b32 	%r5957, -1;
	@%p352 bra 	$L__BB1_944;
	mul.wide.u32 	%rd852, %r1070, 4;
	add.s64 	%rd853, %rd96, %rd852;
	ld.global.u32 	%r3170, [%rd853+-240000];
	setp.eq.s32 	%p353, %r3170, %r1064;
	setp.eq.s32 	%p354, %r1072, 0;
	selp.b32 	%r3171, -1, %r1064, %p354;
	selp.b32 	%r5957, %r3171, -1, %p353;
$L__BB1_944:
	st.shared.u32 	[%r1063], %r5957;
	st.shared.u32 	[%r1071], %r1072;
	add.s32 	%r5953, %r5953, %r5;
	setp.lt.u32 	%p355, %r5953, 1048;
	@%p355 bra 	$L__BB1_939;
$L__BB1_945:
	@%p340 bra 	$L__BB1_964;
	mov.b32 	%r5958, 0;
$L__BB1_947:
	shl.b32 	%r3173, %r5958, 2;
	mov.u32 	%r3174, _ZZ21findCliqueGPUNewBatchPjS_S_S_S_S_PyS_S_S_S_S_E5Res_H;
	add.s32 	%r1077, %r3174, %r3173;
	ld.shared.u32 	%r1078, [%r1077];
	setp.eq.s32 	%p357, %r1078, -1;
	mov.u32 	%r3175, _ZZ21findCliqueGPUNewBatchPjS_S_S_S_S_PyS_S_S_S_S_E9Res_HBits;
	add.s32 	%r1079, %r3175, %r3173;
	@%p357 bra 	$L__BB1_949;
	ld.shared.u32 	%r3176, [%r1052];
	add.s32 	%r3177, %r3176, 1;
	st.shared.u32 	[%r1052], %r3177;
	add.s32 	%r3178, %r3177, %r1053;
	mul.wide.u32 	%rd854, %r3178, 4;
	add.s64 	%rd855, %rd94, %rd854;
	st.global.u32 	[%rd855], %r1078;
	ld.shared.u32 	%r3179, [%r1079];
	add.s64 	%rd856, %rd97, %rd854;
	st.global.u32 	[%rd856], %r3179;
$L__BB1_949:
	ld.shared.u32 	%r1080, [%r1077+4];
	setp.eq.s32 	%p358, %r1080, -1;
	@%p358 bra 	$L__BB1_951;
	ld.shared.u32 	%r3180, [%r1052];
	add.s32 	%r3181, %r3180, 1;
	st.shared.u32 	[%r1052], %r3181;
	add.s32 	%r3182, %r3181, %r1053;
	mul.wide.u32 	%rd857, %r3182, 4;
	add.s64 	%rd858, %rd94, %rd857;
	st.global.u32 	[%rd858], %r1080;
	ld.shared.u32 	%r3183, [%r1079+4];
	add.s64 	%rd859, %rd97, %rd857;
	st.global.u32 	[%rd859], %r3183;
$L__BB1_951:
	ld.shared.u32 	%r1081, [%r1077+8];
	setp.eq.s32 	%p359, %r1081, -1;
	@%p359 bra 	$L__BB1_953;
	ld.shared.u32 	%r3184, [%r1052];
	add.s32 	%r3185, %r3184, 1;
	st.shared.u32 	[%r1052], %r3185;
	add.s32 	%r3186, %r3185, %r1053;
	mul.wide.u32 	%rd860, %r3186, 4;
	add.s64 	%rd861, %rd94, %rd860;
	st.global.u32 	[%rd861], %r1081;
	ld.shared.u32 	%r3187, [%r1079+8];
	add.s64 	%rd862, %rd97, %rd860;
	st.global.u32 	[%rd862], %r3187;
$L__BB1_953:
	ld.shared.u32 	%r1082, [%r1077+12];
	setp.eq.s32 	%p360, %r1082, -1;
	@%p360 bra 	$L__BB1_955;
	ld.shared.u32 	%r3188, [%r1052];
	add.s32 	%r3189, %r3188, 1;
	st.shared.u32 	[%r1052], %r3189;
	add.s32 	%r3190, %r3189, %r1053;
	mul.wide.u32 	%rd863, %r3190, 4;
	add.s64 	%rd864, %rd94, %rd863;
	st.global.u32 	[%rd864], %r1082;
	ld.shared.u32 	%r3191, [%r1079+12];
	add.s64 	%rd865, %rd97, %rd863;
	st.global.u32 	[%rd865], %r3191;
$L__BB1_955:
	ld.shared.u32 	%r1083, [%r1077+16];
	setp.eq.s32 	%p361, %r1083, -1;
	@%p361 bra 	$L__BB1_957;
	ld.shared.u32 	%r3192, [%r1052];
	add.s32 	%r3193, %r3192, 1;
	st.shared.u32 	[%r1052], %r3193;
	add.s32 	%r3194, %r3193, %r1053;
	mul.wide.u32 	%rd866, %r3194, 4;
	add.s64 	%rd867, %rd94, %rd866;
	st.global.u32 	[%rd867], %r1083;
	ld.shared.u32 	%r3195, [%r1079+16];
	add.s64 	%rd868, %rd97, %rd866;
	st.global.u32 	[%rd868], %r3195;
$L__BB1_957:
	ld.shared.u32 	%r1084, [%r1077+20];
	setp.eq.s32 	%p362, %r1084, -1;
	@%p362 bra 	$L__BB1_959;
	ld.shared.u32 	%r3196, [%r1052];
	add.s32 	%r3197, %r3196, 1;
	st.shared.u32 	[%r1052], %r3197;
	add.s32 	%r3198, %r3197, %r1053;
	mul.wide.u32 	%rd869, %r3198, 4;
	add.s64 	%rd870, %rd94, %rd869;
	st.global.u32 	[%rd870], %r1084;
	ld.shared.u32 	%r3199, [%r1079+20];
	add.s64 	%rd871, %rd97, %rd869;
	st.global.u32 	[%rd871], %r3199;
$L__BB1_959:
	ld.shared.u32 	%r1085, [%r1077+24];
	setp.eq.s32 	%p363, %r1085, -1;
	@%p363 bra 	$L__BB1_961;
	ld.shared.u32 	%r3200, [%r1052];
	add.s32 	%r3201, %r3200, 1;
	st.shared.u32 	[%r1052], %r3201;
	add.s32 	%r3202, %r3201, %r1053;
	mul.wide.u32 	%rd872, %r3202, 4;
	add.s64 	%rd873, %rd94, %rd872;
	st.global.u32 	[%rd873], %r1085;
	ld.shared.u32 	%r3203, [%r1079+24];
	add.s64 	%rd874, %rd97, %rd872;
	st.global.u32 	[%rd874], %r3203;
$L__BB1_961:
	ld.shared.u32 	%r1086, [%r1077+28];
	setp.eq.s32 	%p364, %r1086, -1;
	@%p364 bra 	$L__BB1_963;
	ld.shared.u32 	%r3204, [%r1052];
	add.s32 	%r3205, %r3204, 1;
	st.shared.u32 	[%r1052], %r3205;
	add.s32 	%r3206, %r3205, %r1053;
	mul.wide.u32 	%rd875, %r3206, 4;
	add.s64 	%rd876, %rd94, %rd875;
	st.global.u32 	[%rd876], %r1086;
	ld.shared.u32 	%r3207, [%r1079+28];
	add.s64 	%rd877, %rd97, %rd875;
	st.global.u32 	[%rd877], %r3207;
$L__BB1_963:
	add.s32 	%r5958, %r5958, 8;
	setp.ne.s32 	%p365, %r5958, 1048;
	@%p365 bra 	$L__BB1_947;
$L__BB1_964:
	add.s32 	%r5950, %r5950, 1;
	setp.eq.s32 	%p366, %r5950, %r1054;
	@%p366 bra 	$L__BB1_862;
	bra.uni 	$L__BB1_858;
$L__BB1_965:
	div.u64 	%rd1498, %rd115, %rd116;
$L__BB1_966:
	cvt.u32.u64 	%r5573, %rd116;
	add.s32 	%r5574, %r5573, 1;
	add.s32 	%r5575, %r5983, -1;
	cvt.u64.u32 	%rd1463, %r5575;
	mul.lo.s64 	%rd120, %rd1498, %rd1463;
	cvt.u64.u32 	%rd121, %r5574;
	and.b64  	%rd1464, %rd120, -4294967296;
	setp.ne.s64 	%p705, %rd1464, 0;
	@%p705 bra 	$L__BB1_968;
	cvt.u32.u64 	%r5576, %rd121;
	cvt.u32.u64 	%r5577, %rd120;
	div.u32 	%r5578, %r5577, %r5576;
	cvt.u64.u32 	%rd1499, %r5578;
	bra.uni 	$L__BB1_969;
$L__BB1_968:
	div.u64 	%rd1499, %rd120, %rd121;
$L__BB1_969:
	add.s32 	%r5580, %r5573, 2;
	add.s32 	%r5581, %r5983, -2;
	cvt.u64.u32 	%rd1465, %r5581;
	mul.lo.s64 	%rd125, %rd1499, %rd1465;
	cvt.u64.u32 	%rd126, %r5580;
	and.b64  	%rd1466, %rd125, -4294967296;
	setp.ne.s64 	%p706, %rd1466, 0;
	@%p706 bra 	$L__BB1_971;
	cvt.u32.u64 	%r5582, %rd126;
	cvt.u32.u64 	%r5583, %rd125;
	div.u32 	%r5584, %r5583, %r5582;
	cvt.u64.u32 	%rd1500, %r5584;
	bra.uni 	$L__BB1_972;
$L__BB1_971:
	div.u64 	%rd1500, %rd125, %rd126;
$L__BB1_972:
	add.s32 	%r5586, %r5573, 3;
	add.s32 	%r5985, %r5983, -4;
	add.s32 	%r5587, %r5983, -3;
	cvt.u64.u32 	%rd1467, %r5587;
	mul.lo.s64 	%rd130, %rd1500, %rd1467;
	cvt.u64.u32 	%rd131, %r5586;
	and.b64  	%rd1468, %rd130, -4294967296;
	setp.ne.s64 	%p707, %rd1468, 0;
	@%p707 bra 	$L__BB1_974;
	cvt.u32.u64 	%r5588, %rd131;
	cvt.u32.u64 	%r5589, %rd130;
	div.u32 	%r5590, %r5589, %r5588;
	cvt.u64.u32 	%rd1506, %r5590;
	bra.uni 	$L__BB1_975;
$L__BB1_974:
	div.u64 	%rd1506, %rd130, %rd131;
$L__BB1_975:
	cvt.u32.u64 	%r5591, %rd131;
	add.s32 	%r5984, %r5573, 4;
	setp.ne.s32 	%p708, %r5591, %r1166;
	mov.u32 	%r5983, %r5985;
	@%p708 bra 	$L__BB1_935;
$L__BB1_976:
	setp.eq.s32 	%p709, %r1165, 0;
	@%p709 bra 	$L__BB1_988;
	cvt.u64.u32 	%rd1469, %r5985;
	mul.lo.s64 	%rd137, %rd1506, %rd1469;
	cvt.u64.u32 	%rd138, %r5984;
	and.b64  	%rd1470, %rd137, -4294967296;
	setp.ne.s64 	%p710, %rd1470, 0;
	@%p710 bra 	$L__BB1_979;
	cvt.u32.u64 	%r5593, %rd138;
	cvt.u32.u64 	%r5594, %rd137;
	div.u32 	%r5595, %r5594, %r5593;
	cvt.u64.u32 	%rd1506, %r5595;
	bra.uni 	$L__BB1_980;
$L__BB1_979:
	div.u64 	%rd1506, %rd137, %rd138;
$L__BB1_980:
	setp.eq.s32 	%p711, %r1165, 1;
	@%p711 bra 	$L__BB1_988;
	add.s32 	%r5596, %r5984, 1;
	add.s32 	%r5597, %r5985, -1;
	cvt.u64.u32 	%rd1471, %r5597;
	mul.lo.s64 	%rd142, %rd1506, %rd1471;
	cvt.u64.u32 	%rd143, %r5596;
	and.b64  	%rd1472, %rd142, -4294967296;
	setp.ne.s64 	%p712, %rd1472, 0;
	@%p712 bra 	$L__BB1_983;
	cvt.u32.u64 	%r5598, %rd143;
	cvt.u32.u64 	%r5599, %rd142;
	div.u32 	%r5600, %r5599, %r5598;
	cvt.u64.u32 	%rd1506, %r5600;
	bra.uni 	$L__BB1_984;
$L__BB1_983:
	div.u64 	%rd1506, %rd142, %rd143;
$L__BB1_984:
	setp.eq.s32 	%p713, %r1165, 2;
	@%p713 bra 	$L__BB1_988;
	add.s32 	%r5601, %r5984, 2;
	add.s32 	%r5602, %r5985, -2;
	cvt.u64.u32 	%rd1473, %r5602;
	mul.lo.s64 	%rd147, %rd1506, %rd1473;
	cvt.u64.u32 	%rd148, %r5601;
	and.b64  	%rd1474, %rd147, -4294967296;
	setp.ne.s64 	%p714, %rd1474, 0;
	@%p714 bra 	$L__BB1_987;
	cvt.u32.u64 	%r5603, %rd148;
	cvt.u32.u64 	%r5604, %rd147;
	div.u32 	%r5605, %r5604, %r5603;
	cvt.u64.u32 	%rd1506, %r5605;
	bra.uni 	$L__BB1_988;
$L__BB1_987:
	div.u64 	%rd1506, %rd147, %rd148;
$L__BB1_988:
	atom.global.add.u64 	%rd1475, [%rd13], %rd1506;
$L__BB1_989:
	add.s32 	%r5981, %r5981, %r4;
	setp.lt.u32 	%p715, %r5981, %r1159;
	@%p715 bra 	$L__BB1_931;
$L__BB1_990:
	setp.ne.s32 	%p716, %r2, 0;
	bar.sync 	0;
	@%p716 bra 	$L__BB1_992;
	ld.shared.u32 	%r5606, [_ZZ21findCliqueGPUNewBatchPjS_S_S_S_S_PyS_S_S_S_S_E5level];
	mul.wide.s32 	%rd1476, %r5606, 4;
	add.s64 	%rd1477, %rd9, %rd1476;
	mov.b32 	%r5607, 0;
	st.global.u32 	[%rd1477], %r5607;
$L__BB1_992:
	bar.sync 	0;
	ld.shared.u32 	%r1174, [_ZZ21findCliqueGPUNewBatchPjS_S_S_S_S_PyS_S_S_S_S_E5level];
	mul.wide.s32 	%rd1478, %r1174, 12;
	add.s64 	%rd152, %rd12, %rd1478;
	ld.global.u32 	%r1175, [%rd152];
	ld.global.u32 	%r5608, [%rd152+4];
	setp.ne.s32 	%p717, %r1175, %r5608;
	@%p717 bra 	$L__BB1_1004;
	setp.ne.s32 	%p719, %r2, 0;
	@%p719 bra 	$L__BB1_997;
	mov.b32 	%r5611, 0;
	st.global.u32 	[%rd152], %r5611;
	st.global.u32 	[%rd152+4], %r5611;
	st.global.u32 	[%rd152+8], %r5611;
	mul.wide.s32 	%rd1479, %r1174, 8;
	add.s64 	%rd1480, %rd113, %rd1479;
	st.global.u32 	[%rd1480], %r5611;
	st.global.u32 	[%rd1480+4], %r5611;
	mul.wide.s32 	%rd1481, %r1174, 4;
	add.s64 	%rd1482, %rd9, %rd1481;
	st.global.u32 	[%rd1482], %r5611;
	ld.shared.u32 	%r5612, [_ZZ21findCliqueGPUNewBatchPjS_S_S_S_S_PyS_S_S_S_S_E3top];
	add.s32 	%r5613, %r5612, -1;
	st.shared.u32 	[_ZZ21findCliqueGPUNewBatchPjS_S_S_S_S_PyS_S_S_S_S_E3top], %r5613;
	add.s32 	%r5614, %r1174, -1;
	st.shared.u32 	[_ZZ21findCliqueGPUNewBatchPjS_S_S_S_S_PyS_S_S_S_S_E5level], %r5614;
	ld.global.u32 	%r1176, [%rd152+-8];
	ld.global.u32 	%r5615, [%rd152+-12];
	setp.lt.u32 	%p720, %r5615, %r1176;
	mov.b32 	%r5986, 64;
	@%p720 bra 	$L__BB1_996;
	mul.wide.s32 	%rd1483, %r1174, 240000;
	add.s64 	%rd1484, %rd10, %rd1483;
	ld.global.u32 	%r5616, [%rd1484+-240000];
	shl.b32 	%r5617, %r1176, 6;
	sub.s32 	%r5986, %r5616, %r5617;
$L__BB1_996:
	st.shared.u32 	[_ZZ21findCliqueGPUNewBatchPjS_S_S_S_S_PyS_S_S_S_S_E10batch_size], %r5986;
$L__BB1_997:
	setp.ne.s32 	%p721, %r2, 0;
	bar.sync 	0;
	ld.shared.u32 	%r5987, [_ZZ21findCliqueGPUNewBatchPjS_S_S_S_S_PyS_S_S_S_S_E3top];
	setp.eq.s32 	%p722, %r5987, 0;
	or.pred  	%p723, %p721, %p722;
	@%p723 bra 	$L__BB1_1013;
	ld.shared.u32 	%r5989, [_ZZ21findCliqueGPUNewBatchPjS_S_S_S_S_PyS_S_S_S_S_E5level];
	ld.shared.u32 	%r5988, [_ZZ21findCliqueGPUNewBatchPjS_S_S_S_S_PyS_S_S_S_S_E10batch_size];
$L__BB1_999:
	mul.wide.s32 	%rd1485, %r5989, 4;
	add.s64 	%rd153, %rd9, %rd1485;
	ld.global.u32 	%r5990, [%rd153];
	setp.ge.u32 	%p724, %r5990, %r5988;
	@%p724 bra 	$L__BB1_1008;
	shl.b32 	%r5619, %r5989, 8;
	mov.u32 	%r5620, _ZZ21findCliqueGPUNewBatchPjS_S_S_S_S_PyS_S_S_S_S_E10Num_L_Bits;
	add.s32 	%r1186, %r5620, %r5619;
	ld.global.u32 	%r1187, [%rd2];
	mov.u32 	%r5621, _ZZ21findCliqueGPUNewBatchPjS_S_S_S_S_PyS_S_S_S_S_E10Num_H_Bits;
	add.s32 	%r1188, %r5621, %r5619;
$L__BB1_1001:
	shl.b32 	%r5622, %r5990, 2;
	add.s32 	%r5623, %r1186, %r5622;
	ld.shared.u32 	%r5624, [%r5623];
	setp.lt.u32 	%p725, %r5624, %r1187;
	@%p725 bra 	$L__BB1_1007;
	add.s32 	%r5626, %r1188, %r5622;
	ld.shared.u32 	%r5627, [%r5626];
	ld.global.u32 	%r5628, [%rd1];
	sub.s32 	%r5629, %r5628, %r5989;
	add.s32 	%r5630, %r5629, -2;
	setp.lt.u32 	%p726, %r5627, %r5630;
	@%p726 bra 	$L__BB1_1007;
	add.s32 	%r5631, %r5990, 1;
	st.global.u32 	[%rd153], %r5631;
	st.shared.u32 	[_ZZ21findCliqueGPUNewBatchPjS_S_S_S_S_PyS_S_S_S_S_E6next_k], %r5990;
	mul.wide.s32 	%rd1486, %r5989, 12;
	add.s64 	%rd1487, %rd12, %rd1486;
	st.global.u32 	[%rd1487+8], %r5990;
	add.s32 	%r5632, %r5987, 1;
	st.shared.u32 	[_ZZ21findCliqueGPUNewBatchPjS_S_S_S_S_PyS_S_S_S_S_E3top], %r5632;
	add.s32 	%r5633, %r5989, 1;
	st.shared.u32 	[_ZZ21findCliqueGPUNewBatchPjS_S_S_S_S_PyS_S_S_S_S_E5level], %r5633;
	bra.uni 	$L__BB1_1013;
$L__BB1_1004:
	setp.ne.s32 	%p718, %r2, 0;
	@%p718 bra 	$L__BB1_1006;
	add.s32 	%r5609, %r1175, 1;
	st.global.u32 	[%rd152], %r5609;
$L__BB1_1006:
	bar.sync 	0;
	bra.uni 	$L__BB1_1014;
$L__BB1_1007:
	add.s32 	%r5990, %r5990, 1;
	setp.ne.s32 	%p727, %r5990, %r5988;
	@%p727 bra 	$L__BB1_1001;
$L__BB1_1008:
	mov.b32 	%r5634, 0;
	st.global.u32 	[%rd153], %r5634;
	mul.wide.s32 	%rd1488, %r5989, 12;
	add.s64 	%rd154, %rd12, %rd1488;
	ld.global.u32 	%r1191, [%rd154];
	ld.global.u32 	%r5635, [%rd154+4];
	setp.ne.s32 	%p728, %r1191, %r5635;
	@%p728 bra 	$L__BB1_1012;
	mov.b32 	%r5638, 0;
	st.global.u32 	[%rd154], %r5638;
	st.global.u32 	[%rd154+4], %r5638;
	st.global.u32 	[%rd154+8], %r5638;
	mul.wide.s32 	%rd1489, %r5989, 8;
	add.s64 	%rd1490, %rd113, %rd1489;
	st.global.u32 	[%rd1490], %r5638;
	st.global.u32 	[%rd1490+4], %r5638;
	add.s32 	%r1192, %r5989, -1;
	st.shared.u32 	[_ZZ21findCliqueGPUNewBatchPjS_S_S_S_S_PyS_S_S_S_S_E5level], %r1192;
	add.s32 	%r5987, %r5987, -1;
	st.shared.u32 	[_ZZ21findCliqueGPUNewBatchPjS_S_S_S_S_PyS_S_S_S_S_E3top], %r5987;
	ld.global.u32 	%r1194, [%rd154+-8];
	ld.global.u32 	%r5639, [%rd154+-12];
	setp.lt.u32 	%p729, %r5639, %r1194;
	mov.b32 	%r5988, 64;
	@%p729 bra 	$L__BB1_1011;
	mul.wide.s32 	%rd1491, %r5989, 240000;
	add.s64 	%rd1492, %rd10, %rd1491;
	ld.global.u32 	%r5640, [%rd1492+-240000];
	shl.b32 	%r5641, %r1194, 6;
	sub.s32 	%r5988, %r5640, %r5641;
$L__BB1_1011:
	st.shared.u32 	[_ZZ21findCliqueGPUNewBatchPjS_S_S_S_S_PyS_S_S_S_S_E10batch_size], %r5988;
	setp.eq.s32 	%p730, %r5987, 0;
	mov.u32 	%r5989, %r1192;
	@%p730 bra 	$L__BB1_1013;
	bra.uni 	$L__BB1_999;
$L__BB1_1012:
	add.s32 	%r5636, %r1191, 1;
	st.global.u32 	[%rd154], %r5636;
$L__BB1_1013:
	bar.sync 	0;
$L__BB1_1014:
	ld.shared.u32 	%r5642, [_ZZ21findCliqueGPUNewBatchPjS_S_S_S_S_PyS_S_S_S_S_E3top];
	setp.ne.s32 	%p731, %r5642, 0;
	@%p731 bra 	$L__BB1_437;
$L__BB1_1015:
	setp.ne.s32 	%p732, %r2, 0;
	@%p732 bra 	$L__BB1_1017;
	ld.shared.u32 	%r5643, [_ZZ21findCliqueGPUNewBatchPjS_S_S_S_S_PyS_S_S_S_S_E3tid];
	mov.u32 	%r5644, %nctaid.x;
	add.s32 	%r5645, %r5643, %r5644;
	st.shared.u32 	[_ZZ21findCliqueGPUNewBatchPjS_S_S_S_S_PyS_S_S_S_S_E3tid], %r5645;
$L__BB1_1017:
	ld.param.u64 	%rd1494, [_Z21findCliqueGPUNewBatchPjS_S_S_S_S_PyS_S_S_S_S__param_9];
	bar.sync 	0;
	ld.shared.u32 	%r5646, [_ZZ21findCliqueGPUNewBatchPjS_S_S_S_S_PyS_S_S_S_S_E3tid];
	cvta.to.global.u64 	%rd1493, %rd1494;
	ld.global.u32 	%r5647, [%rd1493];
	setp.lt.u32 	%p733, %r5646, %r5647;
	@%p733 bra 	$L__BB1_2;
$L__BB1_1018:
	ret;
$L__BB1_1019:
	st.global.u32 	[%rd72], %r5779;
	add.s32 	%r3077, %r5781, 1;
	st.global.u32 	[%rd72+4], %r3077;
	bra.uni 	$L__BB1_451;
$L__BB1_1020:
	add.s32 	%r3137, %r5951, %r1057;
	mul.wide.u32 	%rd834, %r3137, 4;
	add.s64 	%rd835, %rd7, %rd834;
	ld.global.u32 	%r3138, [%rd835];
	shl.b32 	%r3139, %r5951, 2;
	mov.u32 	%r3140, _ZZ21findCliqueGPUNewBatchPjS_S_S_S_S_PyS_S_S_S_S_E5Res_H;
	add.s32 	%r3141, %r3140, %r3139;
	st.shared.u32 	[%r3141], %r3138;
	add.s64 	%rd836, %rd6, %rd834;
	ld.global.u32 	%r3142, [%rd836];
	mov.u32 	%r3143, _ZZ21findCliqueGPUNewBatchPjS_S_S_S_S_PyS_S_S_S_S_E9Res_HBits;
	add.s32 	%r3144, %r3143, %r3139;
	st.shared.u32 	[%r3144], %r3142;
	add.s32 	%r3145, %r3137, 32;
	mul.wide.u32 	%rd837, %r3145, 4;
	add.s64 	%rd838, %rd7, %rd837;
	ld.global.u32 	%r3146, [%rd838];
	st.shared.u32 	[%r3141+128], %r3146;
	add.s64 	%rd839, %rd6, %rd837;
	ld.global.u32 	%r3147, [%rd839];
	st.shared.u32 	[%r3144+128], %r3147;
	add.s32 	%r3148, %r3137, 64;
	mul.wide.u32 	%rd840, %r3148, 4;
	add.s64 	%rd841, %rd7, %rd840;
	ld.global.u32 	%r3149, [%rd841];
	st.shared.u32 	[%r3141+256], %r3149;
	add.s64 	%rd842, %rd6, %rd840;
	ld.global.u32 	%r3150, [%rd842];
	st.shared.u32 	[%r3144+256], %r3150;
	add.s32 	%r3151, %r5951, 96;
	add.s32 	%r3152, %r3137, 96;
	mul.wide.u32 	%rd843, %r3152, 4;
	add.s64 	%rd844, %rd7, %rd843;
	ld.global.u32 	%r3153, [%rd844];
	st.shared.u32 	[%r3141+384], %r3153;
	add.s64 	%rd845, %rd6, %rd843;
	ld.global.u32 	%r3154, [%rd845];
	st.shared.u32 	[%r3144+384], %r3154;
	add.s32 	%r5951, %r5951, 128;
	setp.lt.u32 	%p346, %r3151, 1016;
	@%p346 bra 	$L__BB1_1020;
	bra.uni 	$L__BB1_938;

}
	// .globl	_Z30findCliqueGPUNewStealworkBatchPjS_S_S_S_S_PyS_S_S_S_S_
.visible .entry _Z30findCliqueGPUNewStealworkBatchPjS_S_S_S_S_PyS_S_S_S_S_(
	.param .u64 .ptr .align 1 _Z30findCliqueGPUNewStealworkBatchPjS_S_S_S_S_PyS_S_S_S_S__param_0,
	.param .u64 .ptr .align 1 _Z30findCliqueGPUNewStealworkBatchPjS_S_S_S_S_PyS_S_S_S_S__param_1,
	.param .u64 .ptr .align 1 _Z30findCliqueGPUNewStealworkBatchPjS_S_S_S_S_PyS_S_S_S_S__param_2,
	.param .u64 .ptr .align 1 _Z30findCliqueGPUNewStealworkBatchPjS_S_S_S_S_PyS_S_S_S_S__param_3,
	.param .u64 .ptr .align 1 _Z30findCliqueGPUNewStealworkBatchPjS_S_S_S_S_PyS_S_S_S_S__param_4,
	.param .u64 .ptr .align 1 _Z30findCliqueGPUNewStealworkBatchPjS_S_S_S_S_PyS_S_S_S_S__param_5,
	.param .u64 .ptr .align 1 _Z30findCliqueGPUNewStealworkBatchPjS_S_S_S_S_PyS_S_S_S_S__param_6,
	.param .u64 .ptr .align 1 _Z30findCliqueGPUNewStealworkBatchPjS_S_S_S_S_PyS_S_S_S_S__param_7,
	.param .u64 .ptr .align 1 _Z30findCliqueGPUNewStealworkBatchPjS_S_S_S_S_PyS_S_S_S_S__param_8,
	.param .u64 .ptr .align 1 _Z30findCliqueGPUNewStealworkBatchPjS_S_S_S_S_PyS_S_S_S_S__param_9,
	.param .u64 .ptr .align 1 _Z30findCliqueGPUNewStealworkBatchPjS_S_S_S_S_PyS_S_S_S_S__param_10,
	.param .u64 .ptr .align 1 _Z30findCliqueGPUNewStealworkBatchPjS_S_S_S_S_PyS_S_S_S_S__param_11
)
{
	.local .align 8 .b8 	__local_depot2[16];
	.reg .b64 	%SP;
	.reg .b64 	%SPL;
	.reg .pred 	%p<1477>;
	.reg .b32 	%r<11975>;
	.reg .b64 	%rd<3042>;
	// demoted variable
	.shared .align 4 .u32 _ZZ30findCliqueGPUNewStealworkBatchPjS_S_S_S_S_PyS_S_S_S_S_E3top;
	// demoted variable
	.shared .align 4 .u32 _ZZ30findCliqueGPUNewStealworkBatchPjS_S_S_S_S_PyS_S_S_S_S_E5level;
	// demoted variable
	.shared .align 4 .u32 _ZZ30findCliqueGPUNewStealworkBatchPjS_S_S_S_S_PyS_S_S_S_S_E6next_k;
	// demoted variable
	.shared .align 4 .u32 _ZZ30findCliqueGPUNewStealworkBatchPjS_S_S_S_S_PyS_S_S_S_S_E3tid;
	// demoted variable
	.shared .align 4 .u32 _ZZ30findCliqueGPUNewStealworkBatchPjS_S_S_S_S_PyS_S_S_S_S_E10batch_size;
	// demoted variable
	.shared .align 4 .b8 _ZZ30findCliqueGPUNewStealworkBatchPjS_S_S_S_S_PyS_S_S_S_S_E9Res_SBits[8384];
	// demoted variable
	.shared .align 4 .b8 _ZZ30findCliqueGPUNewStealworkBatchPjS_S_S_S_S_PyS_S_S_S_S_E9Res_HBits[4192];
	// demoted variable
	.shared .align 4 .b8 _ZZ30findCliqueGPUNewStealworkBatchPjS_S_S_S_S_PyS_S_S_S_S_E7begin_L[256];
	// demoted variable
	.shared .align 4 .b8 _ZZ30findCliqueGPUNewStealworkBatchPjS_S_S_S_S_PyS_S_S_S_S_E5end_L[256];
	// demoted variable
	.shared .align 4 .b8 _ZZ30findCliqueGPUNewStealworkBatchPjS_S_S_S_S_PyS_S_S_S_S_E7begin_H[256];
	// demoted variable
	.shared .align 4 .b8 _ZZ30findCliqueGPUNewStealworkBatchPjS_S_S_S_S_PyS_S_S_S_S_E5end_H[256];
	// demoted variable
	.shared .align 4 .b8 _ZZ30findCliqueGPUNewStealworkBatchPjS_S_S_S_S_PyS_S_S_S_S_E5Num_L[2048];
	// demoted variable
	.shared .align 4 .b8 _ZZ30findCliqueGPUNewStealworkBatchPjS_S_S_S_S_PyS_S_S_S_S_E5Num_H[2048];
	// demoted variable
	.shared .align 4 .b8 _ZZ30findCliqueGPUNewStealworkBatchPjS_S_S_S_S_PyS_S_S_S_S_E10Num_L_Bits[2048];
	// demoted variable
	.shared .align 4 .b8 _ZZ30findCliqueGPUNewStealworkBatchPjS_S_S_S_S_PyS_S_S_S_S_E10Num_H_Bits[2048];
	// demoted variable
	.shared .align 4 .b8 _ZZ30findCliqueGPUNewStealworkBatchPjS_S_S_S_S_PyS_S_S_S_S_E5Res_S[8384];
	// demoted variable
	.shared .align 4 .b8 _ZZ30findCliqueGPUNewStealworkBatchPjS_S_S_S_S_PyS_S_S_S_S_E5Res_H[4192];
	// demoted variable
	.shared .align 4 .u32 _ZZ30findCliqueGPUNewStealworkBatchPjS_S_S_S_S_PyS_S_S_S_S_E12next_node_id;
	// demoted variable
	.shared .align 4 .u32 _ZZ30findCliqueGPUNewStealworkBatchPjS_S_S_S_S_PyS_S_S_S_S_E4skip;
	// demoted variable
	.shared .align 4 .u32 _ZZ30findCliqueGPUNewStealworkBatchPjS_S_S_S_S_PyS_S_S_S_S_E7min_gcl;
	// demoted variable
	.shared .align 4 .u32 _ZZ30findCliqueGPUNewStealworkBatchPjS_S_S_S_S_PyS_S_S_S_S_E7idx_gcl;
	mov.u64 	%SPL, __local_depot2;
	cvta.local.u64 	%SP, %SPL;
	ld.param.u64 	%rd307, [_Z30findCliqueGPUNewStealworkBatchPjS_S_S_S_S_PyS_S_S_S_S__param_0];
	ld.param.u64 	%rd308, [_Z30findCliqueGPUNewStealworkBatchPjS_S_S_S_S_PyS_S_S_S_S__param_1];
	ld.param.u64 	%rd309, [_Z30findCliqueGPUNewStealworkBatchPjS_S_S_S_S_PyS_S_S_S_S__param_2];
	ld.param.u64 	%rd310, [_Z30findCliqueGPUNewStealworkBatchPjS_S_S_S_S_PyS_S_S_S_S__param_3];
	ld.param.u64 	%rd311, [_Z30findCliqueGPUNewStealworkBatchPjS_S_S_S_S_PyS_S_S_S_S__param_4];
	ld.param.u64 	%rd312, [_Z30findCliqueGPUNewStealworkBatchPjS_S_S_S_S_PyS_S_S_S_S__param_5];
	ld.param.u64 	%rd313, [_Z30findCliqueGPUNewStealworkBatchPjS_S_S_S_S_PyS_S_S_S_S__param_6];
	ld.param.u64 	%rd314, [_Z30findCliqueGPUNewStealworkBatchPjS_S_S_S_S_PyS_S_S_S_S__param_7];
	ld.param.u64 	%rd315, [_Z30findCliqueGPUNewStealworkBatchPjS_S_S_S_S_PyS_S_S_S_S__param_8];
	ld.param.u64 	%rd304, [_Z30findCliqueGPUNewStealworkBatchPjS_S_S_S_S_PyS_S_S_S_S__param_9];
	cvta.to.global.u64 	%rd1, %rd313;
	cvta.to.global.u64 	%rd2, %rd314;
	cvta.to.global.u64 	%rd3, %rd315;
	cvta.to.global.u64 	%rd4, %rd309;
	cvta.to.global.u64 	%rd5, %rd308;
	cvta.to.global.u64 	%rd6, %rd307;
	cvta.to.global.u64 	%rd7, %rd312;
	cvta.to.global.u64 	%rd8, %rd311;
	cvta.to.global.u64 	%rd9, %rd310;
	cvta.to.global.u64 	%rd316, %rd304;
	mov.u32 	%r1, %ctaid.x;
	st.shared.u32 	[_ZZ30findCliqueGPUNewStealworkBatchPjS_S_S_S_S_PyS_S_S_S_S_E3tid], %r1;
	bar.sync 	0;
	ld.shared.u32 	%r2412, [_ZZ30findCliqueGPUNewStealworkBatchPjS_S_S_S_S_PyS_S_S_S_S_E3tid];
	ld.global.u32 	%r2413, [%rd316];
	setp.ge.u32 	%p1, %r2412, %r2413;
	@%p1 bra 	$L__BB2_1022;
	mov.u32 	%r2, %tid.x;
	add.s32 	%r3, %r2, -32;
	mov.u32 	%r4, %ntid.x;
	shr.u32 	%r5, %r4, 1;
	mul.wide.u32 	%rd317, %r1, 1920000;
	mov.u64 	%rd318, subHBits;
	add.s64 	%rd10, %rd318, %rd317;
	mov.u64 	%rd319, SBits;
	add.s64 	%rd11, %rd319, %rd317;
	sub.s32 	%r2414, 1079, %r2;
	shr.u32 	%r2415, %r2414, 5;
	add.s32 	%r2416, %r2415, 1;
	sub.s32 	%r2417, 2095, %r2;
	shr.u32 	%r2418, %r2417, 5;
	add.s32 	%r2419, %r2418, 1;
	add.s32 	%r6, %r2, 32;
	and.b32  	%r7, %r2416, 3;
	shl.b32 	%r2420, %r2, 2;
	mov.u32 	%r2421, _ZZ30findCliqueGPUNewStealworkBatchPjS_S_S_S_S_PyS_S_S_S_S_E5Res_H;
	add.s32 	%r8, %r2421, %r2420;
	mov.u32 	%r2422, _ZZ30findCliqueGPUNewStealworkBatchPjS_S_S_S_S_PyS_S_S_S_S_E9Res_HBits;
	add.s32 	%r9, %r2422, %r2420;
	add.s32 	%r10, %r2, 64;
	and.b32  	%r11, %r2419, 3;
	mov.u32 	%r2423, _ZZ30findCliqueGPUNewStealworkBatchPjS_S_S_S_S_PyS_S_S_S_S_E5Res_S;
	add.s32 	%r12, %r2423, %r2420;
	mov.u32 	%r2424, _ZZ30findCliqueGPUNewStealworkBatchPjS_S_S_S_S_PyS_S_S_S_S_E9Res_SBits;
	add.s32 	%r13, %r2424, %r2420;
	add.s32 	%r14, %r2, 96;
$L__BB2_2:
	setp.ne.s32 	%p2, %r2, 0;
	bar.sync 	0;
	@%p2 bra 	$L__BB2_4;
	mov.b32 	%r2425, 0;
	st.shared.u32 	[_ZZ30findCliqueGPUNewStealworkBatchPjS_S_S_S_S_PyS_S_S_S_S_E3top], %r2425;
	st.shared.u32 	[_ZZ30findCliqueGPUNewStealworkBatchPjS_S_S_S_S_PyS_S_S_S_S_E5level], %r2425;
	st.shared.u32 	[_ZZ30findCliqueGPUNewStealworkBatchPjS_S_S_S_S_PyS_S_S_S_S_E6next_k], %r2425;
	mul.wide.u32 	%rd320, %r1, 32;
	mov.u64 	%rd321, stack;
	add.s64 	%rd322, %rd321, %rd320;
	st.global.u32 	[%rd322], %r2425;
	mul.wide.u32 	%rd323, %r1, 4;
	mov.u64 	%rd324, glockArray;
	add.s64 	%rd325, %rd324, %rd323;
	mov.b32 	%r2426, 1;
	st.global.u32 	[%rd325], %r2426;
	ld.shared.u32 	%r2427, [_ZZ30findCliqueGPUNewStealworkBatchPjS_S_S_S_S_PyS_S_S_S_S_E3tid];
	add.u64 	%rd326, %SP, 0;
	add.u64 	%rd327, %SPL, 0;
	st.local.v2.u32 	[%rd327], {%r1, %r2427};
	mov.u64 	%rd328, $str;
	cvta.global.u64 	%rd329, %rd328;
	{ // callseq 0, 0
	.param .b64 param0;
	st.param.b64 	[param0], %rd329;
	.param .b64 param1;
	st.param.b64 	[param1], %rd326;
	.param .b32 retval0;
	call.uni (retval0), 
	vprintf, 
	(
	param0, 
	param1
	);
	ld.param.b32 	%r2428, [retval0];
	} // callseq 0
$L__BB2_4:
	ld.param.u64 	%rd3020, [_Z30findCliqueGPUNewStealworkBatchPjS_S_S_S_S_PyS_S_S_S_S__param_11];
	ld.param.u64 	%rd3018, [_Z30findCliqueGPUNewStealworkBatchPjS_S_S_S_S_PyS_S_S_S_S__param_10];
	cvta.to.global.u64 	%rd12, %rd3020;
	cvta.to.global.u64 	%rd13, %rd3018;
	setp.gt.u32 	%p3, %r2, 31;
	bar.sync 	0;
	@%p3 bra 	$L__BB2_216;
	mul.wide.u32 	%rd635, %r1, 1920000;
	mov.u64 	%rd636, S;
	add.s64 	%rd14, %rd636, %rd635;
	ld.shared.u32 	%r3333, [_ZZ30findCliqueGPUNewStealworkBatchPjS_S_S_S_S_PyS_S_S_S_S_E3tid];
	mul.wide.u32 	%rd637, %r3333, 4;
	add.s64 	%rd15, %rd13, %rd637;
	ld.global.u32 	%r3334, [%rd15];
	add.s32 	%r3335, %r3334, 1;
	mul.wide.u32 	%rd638, %r3335, 4;
	add.s64 	%rd639, %rd6, %rd638;
	ld.global.u32 	%r16, [%rd639];
	mul.wide.u32 	%rd640, %r3334, 4;
	add.s64 	%rd641, %rd6, %rd640;
	ld.global.u32 	%r17, [%rd641];
	sub.s32 	%r18, %r16, %r17;
	add.s64 	%rd16, %rd12, %rd637;
	ld.global.u32 	%r3336, [%rd16];
	add.s32 	%r3337, %r3336, 1;
	mul.wide.u32 	%rd642, %r3337, 4;
	add.s64 	%rd643, %rd6, %rd642;
	ld.global.u32 	%r19, [%rd643];
	mul.wide.u32 	%rd644, %r3336, 4;
	add.s64 	%rd645, %rd6, %rd644;
	ld.global.u32 	%r20, [%rd645];
	sub.s32 	%r21, %r19, %r20;
	setp.ge.u32 	%p161, %r18, %r21;
	@%p161 bra 	$L__BB2_111;
	setp.ne.s32 	%p238, %r2, 0;
	mul.hi.u32 	%r3787, %r18, -98358029;
	shr.u32 	%r22, %r3787, 11;
	mad.lo.s32 	%r23, %r22, -2096, %r18;
	@%p238 bra 	$L__BB2_8;
	ld.shared.u32 	%r3788, [_ZZ30findCliqueGPUNewStealworkBatchPjS_S_S_S_S_PyS_S_S_S_S_E5level];
	shl.b32 	%r3789, %r3788, 8;
	mov.u32 	%r3790, _ZZ30findCliqueGPUNewStealworkBatchPjS_S_S_S_S_PyS_S_S_S_S_E5Num_L;
	add.s32 	%r3791, %r3790, %r3789;
	mov.b32 	%r3792, 0;
	st.shared.u32 	[%r3791], %r3792;
$L__BB2_8:
	setp.lt.u32 	%p239, %r18, 2096;
	@%p239 bra 	$L__BB2_15;
	add.s32 	%r24, %r21, -1;
	ld.shared.u32 	%r3794, [_ZZ30findCliqueGPUNewStealworkBatchPjS_S_S_S_S_PyS_S_S_S_S_E5level];
	mul.wide.s32 	%rd793, %r3794, 240000;
	add.s64 	%rd17, %rd14, %rd793;
	shl.b32 	%r3795, %r3794, 8;
	mov.u32 	%r3796, _ZZ30findCliqueGPUNewStealworkBatchPjS_S_S_S_S_PyS_S_S_S_S_E5Num_L;
	add.s32 	%r25, %r3796, %r3795;
	add.s64 	%rd18, %rd11, %rd793;
	max.u32 	%r26, %r22, 1;
	mov.b32 	%r11286, 0;
$L__BB2_10:
	setp.eq.s32 	%p240, %r11, 0;
	ld.global.u32 	%r3797, [%rd15];
	mul.wide.u32 	%rd794, %r3797, 4;
	add.s64 	%rd795, %rd6, %rd794;
	ld.global.u32 	%r3798, [%rd795];
	mad.lo.s32 	%r29, %r11286, 2096, %r3798;
	mov.u32 	%r11287, %r2;
	@%p240 bra 	$L__BB2_14;
	setp.eq.s32 	%p241, %r11, 1;
	add.s32 	%r30, %r2, %r29;
	mul.wide.u32 	%rd796, %r30, 4;
	add.s64 	%rd797, %rd5, %rd796;
	ld.global.u32 	%r3799, [%rd797];
	st.shared.u32 	[%r12], %r3799;
	add.s64 	%rd798, %rd4, %rd796;
	ld.global.u32 	%r3800, [%rd798];
	st.shared.u32 	[%r13], %r3800;
	mov.u32 	%r11287, %r6;
	@%p241 bra 	$L__BB2_14;
	setp.eq.s32 	%p242, %r11, 2;
	add.s32 	%r3801, %r30, 32;
	mul.wide.u32 	%rd799, %r3801, 4;
	add.s64 	%rd800, %rd5, %rd799;
	ld.global.u32 	%r3802, [%rd800];
	st.shared.u32 	[%r12+128], %r3802;
	add.s64 	%rd801, %rd4, %rd799;
	ld.global.u32 	%r3803, [%rd801];
	st.shared.u32 	[%r13+128], %r3803;
	mov.u32 	%r11287, %r10;
	@%p242 bra 	$L__BB2_14;
	add.s32 	%r3804, %r30, 64;
	mul.wide.u32 	%rd802, %r3804, 4;
	add.s64 	%rd803, %rd5, %rd802;
	ld.global.u32 	%r3805, [%rd803];
	st.shared.u32 	[%r12+256], %r3805;
	add.s64 	%rd804, %rd4, %rd802;
	ld.global.u32 	%r3806, [%rd804];
	st.shared.u32 	[%r13+256], %r3806;
	mov.u32 	%r11287, %r14;
$L__BB2_14:
	add.s32 	%r3807, %r11287, %r29;
	mul.wide.u32 	%rd805, %r3807, 4;
	add.s64 	%rd806, %rd5, %rd805;
	ld.global.u32 	%r3808, [%rd806];
	shl.b32 	%r3809, %r11287, 2;
	mov.u32 	%r3810, _ZZ30findCliqueGPUNewStealworkBatchPjS_S_S_S_S_PyS_S_S_S_S_E5Res_S;
	add.s32 	%r3811, %r3810, %r3809;
	st.shared.u32 	[%r3811], %r3808;
	add.s64 	%rd807, %rd4, %rd805;
	ld.global.u32 	%r3812, [%rd807];
	mov.u32 	%r3813, _ZZ30findCliqueGPUNewStealworkBatchPjS_S_S_S_S_PyS_S_S_S_S_E9Res_SBits;
	add.s32 	%r3814, %r3813, %r3809;
	st.shared.u32 	[%r3814], %r3812;
	add.s32 	%r3815, %r3807, 32;
	mul.wide.u32 	%rd808, %r3815, 4;
	add.s64 	%rd809, %rd5, %rd808;
	ld.global.u32 	%r3816, [%rd809];
	st.shared.u32 	[%r3811+128], %r3816;
	add.s64 	%rd810, %rd4, %rd808;
	ld.global.u32 	%r3817, [%rd810];
	st.shared.u32 	[%r3814+128], %r3817;
	add.s32 	%r3818, %r3807, 64;
	mul.wide.u32 	%rd811, %r3818, 4;
	add.s64 	%rd812, %rd5, %rd811;
	ld.global.u32 	%r3819, [%rd812];
	st.shared.u32 	[%r3811+256], %r3819;
	add.s64 	%rd813, %rd4, %rd811;
	ld.global.u32 	%r3820, [%rd813];
	st.shared.u32 	[%r3814+256], %r3820;
	add.s32 	%r3821, %r3807, 96;
	mul.wide.u32 	%rd814, %r3821, 4;
	add.s64 	%rd815, %rd5, %rd814;
	ld.global.u32 	%r3822, [%rd815];
	st.shared.u32 	[%r3811+384], %r3822;
	add.s64 	%rd816, %rd4, %rd814;
	ld.global.u32 	%r3823, [%rd816];
	st.shared.u32 	[%r3814+384], %r3823;
	add.s32 	%r33, %r11287, 128;
	setp.lt.u32 	%p243, %r11287, 1968;
	mov.u32 	%r11287, %r33;
	@%p243 bra 	$L__BB2_14;
	bra.uni 	$L__BB2_81;
$L__BB2_15:
	setp.ge.u32 	%p269, %r2, %r23;
	@%p269 bra 	$L__BB2_18;
	ld.global.u32 	%r3878, [%rd15];
	mul.wide.u32 	%rd858, %r3878, 4;
	add.s64 	%rd859, %rd6, %rd858;
	ld.global.u32 	%r3879, [%rd859];
	mad.lo.s32 	%r27, %r22, 2096, %r3879;
	mov.u32 	%r11296, %r2;
$L__BB2_17:
	add.s32 	%r3880, %r11296, %r27;
	mul.wide.u32 	%rd860, %r3880, 4;
	add.s64 	%rd861, %rd5, %rd860;
	ld.global.u32 	%r3881, [%rd861];
	shl.b32 	%r3882, %r11296, 2;
	mov.u32 	%r3883, _ZZ30findCliqueGPUNewStealworkBatchPjS_S_S_S_S_PyS_S_S_S_S_E5Res_S;
	add.s32 	%r3884, %r3883, %r3882;
	st.shared.u32 	[%r3884], %r3881;
	add.s64 	%rd862, %rd4, %rd860;
	ld.global.u32 	%r3885, [%rd862];
	mov.u32 	%r3886, _ZZ30findCliqueGPUNewStealworkBatchPjS_S_S_S_S_PyS_S_S_S_S_E9Res_SBits;
	add.s32 	%r3887, %r3886, %r3882;
	st.shared.u32 	[%r3887], %r3885;
	add.s32 	%r11296, %r11296, 32;
	setp.lt.u32 	%p270, %r11296, %r23;
	@%p270 bra 	$L__BB2_17;
$L__BB2_18:
	setp.ge.u32 	%p271, %r2, %r23;
	ld.global.u32 	%r3888, [%rd16];
	mul.wide.u32 	%rd863, %r3888, 4;
	add.s64 	%rd864, %rd6, %rd863;
	ld.global.u32 	%rd23, [%rd864];
	@%p271 bra 	$L__BB2_26;
	shl.b64 	%rd865, %rd23, 2;
	add.s64 	%rd24, %rd5, %rd865;
	add.s32 	%r71, %r21, -1;
	mov.u32 	%r11297, %r2;
$L__BB2_20:
	setp.lt.s32 	%p272, %r21, 2;
	shl.b32 	%r3890, %r11297, 2;
	mov.u32 	%r3891, _ZZ30findCliqueGPUNewStealworkBatchPjS_S_S_S_S_PyS_S_S_S_S_E5Res_S;
	add.s32 	%r73, %r3891, %r3890;
	ld.shared.u32 	%r74, [%r73];
	mov.b32 	%r11300, 0;
	@%p272 bra 	$L__BB2_23;
	mov.b32 	%r11300, 0;
	mov.u32 	%r11298, %r21;
$L__BB2_22:
	shr.u32 	%r3893, %r11298, 1;
	add.s32 	%r3894, %r3893, %r11300;
	mul.wide.u32 	%rd866, %r3894, 4;
	add.s64 	%rd867, %rd24, %rd866;
	ld.global.u32 	%r3895, [%rd867];
	setp.lt.s32 	%p273, %r3895, %r74;
	selp.b32 	%r3896, %r3893, 0, %p273;
	add.s32 	%r11300, %r3896, %r11300;
	sub.s32 	%r11298, %r11298, %r3893;
	setp.gt.s32 	%p274, %r11298, 1;
	@%p274 bra 	$L__BB2_22;
$L__BB2_23:
	mul.wide.u32 	%rd868, %r11300, 4;
	add.s64 	%rd869, %rd24, %rd868;
	ld.global.u32 	%r3898, [%rd869];
	setp.lt.u32 	%p275, %r3898, %r74;
	selp.u32 	%r3899, 1, 0, %p275;
	add.s32 	%r3900, %r11300, %r3899;
	cvt.u64.u32 	%rd25, %r3900;
	add.s64 	%rd870, %rd25, %rd23;
	shl.b64 	%rd871, %rd870, 2;
	add.s64 	%rd872, %rd4, %rd871;
	ld.global.u32 	%r3901, [%rd872];
	mov.u32 	%r3903, _ZZ30findCliqueGPUNewStealworkBatchPjS_S_S_S_S_PyS_S_S_S_S_E9Res_SBits;
	add.s32 	%r80, %r3903, %r3890;
	ld.shared.u32 	%r3904, [%r80];
	and.b32  	%r81, %r3904, %r3901;
	setp.gt.u32 	%p276, %r3900, %r71;
	mov.b32 	%r11301, -1;
	@%p276 bra 	$L__BB2_25;
	shl.b64 	%rd873, %rd25, 2;
	add.s64 	%rd874, %rd24, %rd873;
	ld.global.u32 	%r3905, [%rd874];
	setp.eq.s32 	%p277, %r3905, %r74;
	setp.eq.s32 	%p278, %r81, 0;
	selp.b32 	%r3906, -1, %r74, %p278;
	selp.b32 	%r11301, %r3906, -1, %p277;
$L__BB2_25:
	st.shared.u32 	[%r73], %r11301;
	st.shared.u32 	[%r80], %r81;
	add.s32 	%r11297, %r11297, %r5;
	setp.lt.u32 	%p279, %r11297, %r23;
	@%p279 bra 	$L__BB2_20;
$L__BB2_26:
	setp.ne.s32 	%p280, %r2, 0;
	@%p280 bra 	$L__BB2_431;
	setp.eq.s32 	%p281, %r23, 0;
	ld.shared.u32 	%r85, [_ZZ30findCliqueGPUNewStealworkBatchPjS_S_S_S_S_PyS_S_S_S_S_E5level];
	shl.b32 	%r3907, %r85, 8;
	mov.u32 	%r3908, _ZZ30findCliqueGPUNewStealworkBatchPjS_S_S_S_S_PyS_S_S_S_S_E5Num_L;
	add.s32 	%r86, %r3908, %r3907;
	@%p281 bra 	$L__BB2_68;
	mul.wide.s32 	%rd878, %r85, 240000;
	add.s64 	%rd26, %rd14, %rd878;
	add.s64 	%rd27, %rd11, %rd878;
	and.b32  	%r87, %r18, 7;
	sub.s32 	%r3911, %r17, %r16;
	mad.lo.s32 	%r3912, %r22, 2096, %r3911;
	setp.gt.u32 	%p282, %r3912, -8;
	mov.b32 	%r11304, 0;
	@%p282 bra 	$L__BB2_47;
	sub.s32 	%r11304, %r23, %r87;
	mov.b32 	%r11302, 0;
$L__BB2_30:
	.pragma "nounroll";
	shl.b32 	%r3914, %r11302, 2;
	mov.u32 	%r3915, _ZZ30findCliqueGPUNewStealworkBatchPjS_S_S_S_S_PyS_S_S_S_S_E5Res_S;
	add.s32 	%r90, %r3915, %r3914;
	ld.shared.u32 	%r91, [%r90];
	setp.eq.s32 	%p283, %r91, -1;
	mov.u32 	%r3916, _ZZ30findCliqueGPUNewStealworkBatchPjS_S_S_S_S_PyS_S_S_S_S_E9Res_SBits;
	add.s32 	%r92, %r3916, %r3914;
	@%p283 bra 	$L__BB2_32;
	ld.shared.u32 	%r3917, [%r86];
	add.s32 	%r3918, %r3917, 1;
	st.shared.u32 	[%r86], %r3918;
	mul.wide.u32 	%rd879, %r3918, 4;
	add.s64 	%rd880, %rd26, %rd879;
	st.global.u32 	[%rd880], %r91;
	ld.shared.u32 	%r3919, [%r92];
	add.s64 	%rd881, %rd27, %rd879;
	st.global.u32 	[%rd881], %r3919;
$L__BB2_32:
	ld.shared.u32 	%r93, [%r90+4];
	setp.eq.s32 	%p284, %r93, -1;
	@%p284 bra 	$L__BB2_34;
	ld.shared.u32 	%r3920, [%r86];
	add.s32 	%r3921, %r3920, 1;
	st.shared.u32 	[%r86], %r3921;
	mul.wide.u32 	%rd882, %r3921, 4;
	add.s64 	%rd883, %rd26, %rd882;
	st.global.u32 	[%rd883], %r93;
	ld.shared.u32 	%r3922, [%r92+4];
	add.s64 	%rd884, %rd27, %rd882;
	st.global.u32 	[%rd884], %r3922;
$L__BB2_34:
	ld.shared.u32 	%r94, [%r90+8];
	setp.eq.s32 	%p285, %r94, -1;
	@%p285 bra 	$L__BB2_36;
	ld.shared.u32 	%r3923, [%r86];
	add.s32 	%r3924, %r3923, 1;
	st.shared.u32 	[%r86], %r3924;
	mul.wide.u32 	%rd885, %r3924, 4;
	add.s64 	%rd886, %rd26, %rd885;
	st.global.u32 	[%rd886], %r94;
	ld.shared.u32 	%r3925, [%r92+8];
	add.s64 	%rd887, %rd27, %rd885;
	st.global.u32 	[%rd887], %r3925;
$L__BB2_36:
	ld.shared.u32 	%r95, [%r90+12];
	setp.eq.s32 	%p286, %r95, -1;
	@%p286 bra 	$L__BB2_38;
	ld.shared.u32 	%r3926, [%r86];
	add.s32 	%r3927, %r3926, 1;
	st.shared.u32 	[%r86], %r3927;
	mul.wide.u32 	%rd888, %r3927, 4;
	add.s64 	%rd889, %rd26, %rd888;
	st.global.u32 	[%rd889], %r95;
	ld.shared.u32 	%r3928, [%r92+12];
	add.s64 	%rd890, %rd27, %rd888;
	st.global.u32 	[%rd890], %r3928;
$L__BB2_38:
	ld.shared.u32 	%r96, [%r90+16];
	setp.eq.s32 	%p287, %r96, -1;
	@%p287 bra 	$L__BB2_40;
	ld.shared.u32 	%r3929, [%r86];
	add.s32 	%r3930, %r3929, 1;
	st.shared.u32 	[%r86], %r3930;
	mul.wide.u32 	%rd891, %r3930, 4;
	add.s64 	%rd892, %rd26, %rd891;
	st.global.u32 	[%rd892], %r96;
	ld.shared.u32 	%r3931, [%r92+16];
	add.s64 	%rd893, %rd27, %rd891;
	st.global.u32 	[%rd893], %r3931;
$L__BB2_40:
	ld.shared.u32 	%r97, [%r90+20];
	setp.eq.s32 	%p288, %r97, -1;
	@%p288 bra 	$L__BB2_42;
	ld.shared.u32 	%r3932, [%r86];
	add.s32 	%r3933, %r3932, 1;
	st.shared.u32 	[%r86], %r3933;
	mul.wide.u32 	%rd894, %r3933, 4;
	add.s64 	%rd895, %rd26, %rd894;
	st.global.u32 	[%rd895], %r97;
	ld.shared.u32 	%r3934, [%r92+20];
	add.s64 	%rd896, %rd27, %rd894;
	st.global.u32 	[%rd896], %r3934;
$L__BB2_42:
	ld.shared.u32 	%r98, [%r90+24];
	setp.eq.s32 	%p289, %r98, -1;
	@%p289 bra 	$L__BB2_44;
	ld.shared.u32 	%r3935, [%r86];
	add.s32 	%r3936, %r3935, 1;
	st.shared.u32 	[%r86], %r3936;
	mul.wide.u32 	%rd897, %r3936, 4;
	add.s64 	%rd898, %rd26, %rd897;
	st.global.u32 	[%rd898], %r98;
	ld.shared.u32 	%r3937, [%r92+24];
	add.s64 	%rd899, %rd27, %rd897;
	st.global.u32 	[%rd899], %r3937;
$L__BB2_44:
	ld.shared.u32 	%r99, [%r90+28];
	setp.eq.s32 	%p290, %r99, -1;
	@%p290 bra 	$L__BB2_46;
	ld.shared.u32 	%r3938, [%r86];
	add.s32 	%r3939, %r3938, 1;
	st.shared.u32 	[%r86], %r3939;
	mul.wide.u32 	%rd900, %r3939, 4;
	add.s64 	%rd901, %rd26, %rd900;
	st.global.u32 	[%rd901], %r99;
	ld.shared.u32 	%r3940, [%r92+28];
	add.s64 	%rd902, %rd27, %rd900;
	st.global.u32 	[%rd902], %r3940;
$L__BB2_46:
	add.s32 	%r11302, %r11302, 8;
	setp.ne.s32 	%p291, %r11302, %r11304;
	@%p291 bra 	$L__BB2_30;
$L__BB2_47:
	setp.eq.s32 	%p292, %r87, 0;
	@%p292 bra 	$L__BB2_68;
	and.b32  	%r102, %r18, 3;
	setp.lt.u32 	%p293, %r87, 4;
	@%p293 bra 	$L__BB2_58;
	shl.b32 	%r3941, %r11304, 2;
	mov.u32 	%r3942, _ZZ30findCliqueGPUNewStealworkBatchPjS_S_S_S_S_PyS_S_S_S_S_E5Res_S;
	add.s32 	%r103, %r3942, %r3941;
	ld.shared.u32 	%r104, [%r103];
	setp.eq.s32 	%p294, %r104, -1;
	mov.u32 	%r3943, _ZZ30findCliqueGPUNewStealworkBatchPjS_S_S_S_S_PyS_S_S_S_S_E9Res_SBits;
	add.s32 	%r105, %r3943, %r3941;
	@%p294 bra 	$L__BB2_51;
	ld.shared.u32 	%r3944, [%r86];
	add.s32 	%r3945, %r3944, 1;
	st.shared.u32 	[%r86], %r3945;
	mul.wide.u32 	%rd903, %r3945, 4;
	add.s64 	%rd904, %rd26, %rd903;
	st.global.u32 	[%rd904], %r104;
	ld.shared.u32 	%r3946, [%r105];
	add.s64 	%rd905, %rd27, %rd903;
	st.global.u32 	[%rd905], %r3946;
$L__BB2_51:
	ld.shared.u32 	%r106, [%r103+4];
	setp.eq.s32 	%p295, %r106, -1;
	@%p295 bra 	$L__BB2_53;
	ld.shared.u32 	%r3947, [%r86];
	add.s32 	%r3948, %r3947, 1;
	st.shared.u32 	[%r86], %r3948;
	mul.wide.u32 	%rd906, %r3948, 4;
	add.s64 	%rd907, %rd26, %rd906;
	st.global.u32 	[%rd907], %r106;
	ld.shared.u32 	%r3949, [%r105+4];
	add.s64 	%rd908, %rd27, %rd906;
	st.global.u32 	[%rd908], %r3949;
$L__BB2_53:
	ld.shared.u32 	%r107, [%r103+8];
	setp.eq.s32 	%p296, %r107, -1;
	@%p296 bra 	$L__BB2_55;
	ld.shared.u32 	%r3950, [%r86];
	add.s32 	%r3951, %r3950, 1;
	st.shared.u32 	[%r86], %r3951;
	mul.wide.u32 	%rd909, %r3951, 4;
	add.s64 	%rd910, %rd26, %rd909;
	st.global.u32 	[%rd910], %r107;
	ld.shared.u32 	%r3952, [%r105+8];
	add.s64 	%rd911, %rd27, %rd909;
	st.global.u32 	[%rd911], %r3952;
$L__BB2_55:
	ld.shared.u32 	%r108, [%r103+12];
	setp.eq.s32 	%p297, %r108, -1;
	@%p297 bra 	$L__BB2_57;
	ld.shared.u32 	%r3953, [%r86];
	add.s32 	%r3954, %r3953, 1;
	st.shared.u32 	[%r86], %r3954;
	mul.wide.u32 	%rd912, %r3954, 4;
	add.s64 	%rd913, %rd26, %rd912;
	st.global.u32 	[%rd913], %r108;
	ld.shared.u32 	%r3955, [%r105+12];
	add.s64 	%rd914, %rd27, %rd912;
	st.global.u32 	[%rd914], %r3955;
$L__BB2_57:
	add.s32 	%r11304, %r11304, 4;
$L__BB2_58:
	setp.eq.s32 	%p298, %r102, 0;
	@%p298 bra 	$L__BB2_68;
	setp.eq.s32 	%p299, %r102, 1;
	@%p299 bra 	$L__BB2_65;
	shl.b32 	%r3956, %r11304, 2;
	mov.u32 	%r3957, _ZZ30findCliqueGPUNewStealworkBatchPjS_S_S_S_S_PyS_S_S_S_S_E5Res_S;
	add.s32 	%r111, %r3957, %r3956;
	ld.shared.u32 	%r112, [%r111];
	setp.eq.s32 	%p300, %r112, -1;
	mov.u32 	%r3958, _ZZ30findCliqueGPUNewStealworkBatchPjS_S_S_S_S_PyS_S_S_S_S_E9Res_SBits;
	add.s32 	%r113, %r3958, %r3956;
	@%p300 bra 	$L__BB2_62;
	ld.shared.u32 	%r3959, [%r86];
	add.s32 	%r3960, %r3959, 1;
	st.shared.u32 	[%r86], %r3960;
	mul.wide.u32 	%rd915, %r3960, 4;
	add.s64 	%rd916, %rd26, %rd915;
	st.global.u32 	[%rd916], %r112;
	ld.shared.u32 	%r3961, [%r113];
	add.s64 	%rd917, %rd27, %rd915;
	st.global.u32 	[%rd917], %r3961;
$L__BB2_62:
	ld.shared.u32 	%r114, [%r111+4];
	setp.eq.s32 	%p301, %r114, -1;
	@%p301 bra 	$L__BB2_64;
	ld.shared.u32 	%r3962, [%r86];
	add.s32 	%r3963, %r3962, 1;
	st.shared.u32 	[%r86], %r3963;
	mul.wide.u32 	%rd918, %r3963, 4;
	add.s64 	%rd919, %rd26, %rd918;
	st.global.u32 	[%rd919], %r114;
	ld.shared.u32 	%r3964, [%r113+4];
	add.s64 	%rd920, %rd27, %rd918;
	st.global.u32 	[%rd920], %r3964;
$L__BB2_64:
	add.s32 	%r11304, %r11304, 2;
$L__BB2_65:
	and.b32  	%r3965, %r18, 1;
	setp.eq.b32 	%p302, %r3965, 1;
	not.pred 	%p303, %p302;
	@%p303 bra 	$L__BB2_68;
	shl.b32 	%r3966, %r11304, 2;
	mov.u32 	%r3967, _ZZ30findCliqueGPUNewStealworkBatchPjS_S_S_S_S_PyS_S_S_S_S_E5Res_S;
	add.s32 	%r3968, %r3967, %r3966;
	ld.shared.u32 	%r117, [%r3968];
	setp.eq.s32 	%p304, %r117, -1;
	@%p304 bra 	$L__BB2_68;
	ld.shared.u32 	%r3969, [%r86];
	add.s32 	%r3970, %r3969, 1;
	st.shared.u32 	[%r86], %r3970;
	mul.wide.u32 	%rd921, %r3970, 4;
	add.s64 	%rd922, %rd26, %rd921;
	st.global.u32 	[%rd922], %r117;
	mov.u32 	%r3972, _ZZ30findCliqueGPUNewStealworkBatchPjS_S_S_S_S_PyS_S_S_S_S_E9Res_SBits;
	add.s32 	%r3973, %r3972, %r3966;
	ld.shared.u32 	%r3974, [%r3973];
	add.s64 	%rd923, %rd27, %rd921;
	st.global.u32 	[%rd923], %r3974;
$L__BB2_68:
	ld.shared.u32 	%r118, [%r86];
	setp.eq.s32 	%p305, %r118, 0;
	mov.b32 	%r11317, 0;
	@%p305 bra 	$L__BB2_80;
	and.b32  	%r119, %r118, 7;
	setp.lt.u32 	%p306, %r118, 8;
	mov.b32 	%r11312, 0;
	mov.u32 	%r11317, %r11312;
	@%p306 bra 	$L__BB2_72;
	and.b32  	%r11312, %r118, -8;
	mov.b32 	%r11306, 0;
	mov.u32 	%r11317, %r11306;
$L__BB2_71:
	.pragma "nounroll";
	mul.wide.s32 	%rd924, %r85, 240000;
	add.s64 	%rd925, %rd11, %rd924;
	mul.wide.u32 	%rd926, %r11306, 4;
	add.s64 	%rd927, %rd925, %rd926;
	ld.global.u32 	%r3979, [%rd927+4];
	shr.u32 	%r3980, %r3979, 1;
	and.b32  	%r3981, %r3980, 1431655765;
	sub.s32 	%r3982, %r3979, %r3981;
	and.b32  	%r3983, %r3982, 858993459;
	shr.u32 	%r3984, %r3982, 2;
	and.b32  	%r3985, %r3984, 858993459;
	add.s32 	%r3986, %r3985, %r3983;
	shr.u32 	%r3987, %r3986, 4;
	add.s32 	%r3988, %r3987, %r3986;
	and.b32  	%r3989, %r3988, 252645135;
	shr.u32 	%r3990, %r3989, 8;
	add.s32 	%r3991, %r3990, %r3989;
	shr.u32 	%r3992, %r3991, 16;
	add.s32 	%r3993, %r3992, %r3991;
	and.b32  	%r3994, %r3993, 63;
	add.s32 	%r3995, %r3994, %r11317;
	ld.global.u32 	%r3996, [%rd927+8];
	shr.u32 	%r3997, %r3996, 1;
	and.b32  	%r3998, %r3997, 1431655765;
	sub.s32 	%r3999, %r3996, %r3998;
	and.b32  	%r4000, %r3999, 858993459;
	shr.u32 	%r4001, %r3999, 2;
	and.b32  	%r4002, %r4001, 858993459;
	add.s32 	%r4003, %r4002, %r4000;
	shr.u32 	%r4004, %r4003, 4;
	add.s32 	%r4005, %r4004, %r4003;
	and.b32  	%r4006, %r4005, 252645135;
	shr.u32 	%r4007, %r4006, 8;
	add.s32 	%r4008, %r4007, %r4006;
	shr.u32 	%r4009, %r4008, 16;
	add.s32 	%r4010, %r4009, %r4008;
	and.b32  	%r4011, %r4010, 63;
	add.s32 	%r4012, %r4011, %r3995;
	ld.global.u32 	%r4013, [%rd927+12];
	shr.u32 	%r4014, %r4013, 1;
	and.b32  	%r4015, %r4014, 1431655765;
	sub.s32 	%r4016, %r4013, %r4015;
	and.b32  	%r4017, %r4016, 858993459;
	shr.u32 	%r4018, %r4016, 2;
	and.b32  	%r4019, %r4018, 858993459;
	add.s32 	%r4020, %r4019, %r4017;
	shr.u32 	%r4021, %r4020, 4;
	add.s32 	%r4022, %r4021, %r4020;
	and.b32  	%r4023, %r4022, 252645135;
	shr.u32 	%r4024, %r4023, 8;
	add.s32 	%r4025, %r4024, %r4023;
	shr.u32 	%r4026, %r4025, 16;
	add.s32 	%r4027, %r4026, %r4025;
	and.b32  	%r4028, %r4027, 63;
	add.s32 	%r4029, %r4028, %r4012;
	ld.global.u32 	%r4030, [%rd927+16];
	shr.u32 	%r4031, %r4030, 1;
	and.b32  	%r4032, %r4031, 1431655765;
	sub.s32 	%r4033, %r4030, %r4032;
	and.b32  	%r4034, %r4033, 858993459;
	shr.u32 	%r4035, %r4033, 2;
	and.b32  	%r4036, %r4035, 858993459;
	add.s32 	%r4037, %r4036, %r4034;
	shr.u32 	%r4038, %r4037, 4;
	add.s32 	%r4039, %r4038, %r4037;
	and.b32  	%r4040, %r4039, 252645135;
	shr.u32 	%r4041, %r4040, 8;
	add.s32 	%r4042, %r4041, %r4040;
	shr.u32 	%r4043, %r4042, 16;
	add.s32 	%r4044, %r4043, %r4042;
	and.b32  	%r4045, %r4044, 63;
	add.s32 	%r4046, %r4045, %r4029;
	ld.global.u32 	%r4047, [%rd927+20];
	shr.u32 	%r4048, %r4047, 1;
	and.b32  	%r4049, %r4048, 1431655765;
	sub.s32 	%r4050, %r4047, %r4049;
	and.b32  	%r4051, %r4050, 858993459;
	shr.u32 	%r4052, %r4050, 2;
	and.b32  	%r4053, %r4052, 858993459;
	add.s32 	%r4054, %r4053, %r4051;
	shr.u32 	%r4055, %r4054, 4;
	add.s32 	%r4056, %r4055, %r4054;
	and.b32  	%r4057, %r4056, 252645135;
	shr.u32 	%r4058, %r4057, 8;
	add.s32 	%r4059, %r4058, %r4057;
	shr.u32 	%r4060, %r4059, 16;
	add.s32 	%r4061, %r4060, %r4059;
	and.b32  	%r4062, %r4061, 63;
	add.s32 	%r4063, %r4062, %r4046;
	ld.global.u32 	%r4064, [%rd927+24];
	shr.u32 	%r4065, %r4064, 1;
	and.b32  	%r4066, %r4065, 1431655765;
	sub.s32 	%r4067, %r4064, %r4066;
	and.b32  	%r4068, %r4067, 858993459;
	shr.u32 	%r4069, %r4067, 2;
	and.b32  	%r4070, %r4069, 858993459;
	add.s32 	%r4071, %r4070, %r4068;
	shr.u32 	%r4072, %r4071, 4;
	add.s32 	%r4073, %r4072, %r4071;
	and.b32  	%r4074, %r4073, 252645135;
	shr.u32 	%r4075, %r4074, 8;
	add.s32 	%r4076, %r4075, %r4074;
	shr.u32 	%r4077, %r4076, 16;
	add.s32 	%r4078, %r4077, %r4076;
	and.b32  	%r4079, %r4078, 63;
	add.s32 	%r4080, %r4079, %r4063;
	ld.global.u32 	%r4081, [%rd927+28];
	shr.u32 	%r4082, %r4081, 1;
	and.b32  	%r4083, %r4082, 1431655765;
	sub.s32 	%r4084, %r4081, %r4083;
	and.b32  	%r4085, %r4084, 858993459;
	shr.u32 	%r4086, %r4084, 2;
	and.b32  	%r4087, %r4086, 858993459;
	add.s32 	%r4088, %r4087, %r4085;
	shr.u32 	%r4089, %r4088, 4;
	add.s32 	%r4090, %r4089, %r4088;
	and.b32  	%r4091, %r4090, 252645135;
	shr.u32 	%r4092, %r4091, 8;
	add.s32 	%r4093, %r4092, %r4091;
	shr.u32 	%r4094, %r4093, 16;
	add.s32 	%r4095, %r4094, %r4093;
	and.b32  	%r4096, %r4095, 63;
	add.s32 	%r4097, %r4096, %r4080;
	ld.global.u32 	%r4098, [%rd927+32];
	shr.u32 	%r4099, %r4098, 1;
	and.b32  	%r4100, %r4099, 1431655765;
	sub.s32 	%r4101, %r4098, %r4100;
	and.b32  	%r4102, %r4101, 858993459;
	shr.u32 	%r4103, %r4101, 2;
	and.b32  	%r4104, %r4103, 858993459;
	add.s32 	%r4105, %r4104, %r4102;
	shr.u32 	%r4106, %r4105, 4;
	add.s32 	%r4107, %r4106, %r4105;
	and.b32  	%r4108, %r4107, 252645135;
	shr.u32 	%r4109, %r4108, 8;
	add.s32 	%r4110, %r4109, %r4108;
	shr.u32 	%r4111, %r4110, 16;
	add.s32 	%r4112, %r4111, %r4110;
	and.b32  	%r4113, %r4112, 63;
	add.s32 	%r11317, %r4113, %r4097;
	add.s32 	%r11306, %r11306, 8;
	setp.ne.s32 	%p307, %r11306, %r11312;
	@%p307 bra 	$L__BB2_71;
$L__BB2_72:
	setp.eq.s32 	%p308, %r119, 0;
	@%p308 bra 	$L__BB2_80;
	and.b32  	%r128, %r118, 3;
	setp.lt.u32 	%p309, %r119, 4;
	@%p309 bra 	$L__BB2_75;
	mul.wide.s32 	%rd928, %r85, 240000;
	add.s64 	%rd929, %rd11, %rd928;
	mul.wide.u32 	%rd930, %r11312, 4;
	add.s64 	%rd931, %rd929, %rd930;
	ld.global.u32 	%r4115, [%rd931+4];
	shr.u32 	%r4116, %r4115, 1;
	and.b32  	%r4117, %r4116, 1431655765;
	sub.s32 	%r4118, %r4115, %r4117;
	and.b32  	%r4119, %r4118, 858993459;
	shr.u32 	%r4120, %r4118, 2;
	and.b32  	%r4121, %r4120, 858993459;
	add.s32 	%r4122, %r4121, %r4119;
	shr.u32 	%r4123, %r4122, 4;
	add.s32 	%r4124, %r4123, %r4122;
	and.b32  	%r4125, %r4124, 252645135;
	shr.u32 	%r4126, %r4125, 8;
	add.s32 	%r4127, %r4126, %r4125;
	shr.u32 	%r4128, %r4127, 16;
	add.s32 	%r4129, %r4128, %r4127;
	and.b32  	%r4130, %r4129, 63;
	add.s32 	%r4131, %r4130, %r11317;
	ld.global.u32 	%r4132, [%rd931+8];
	shr.u32 	%r4133, %r4132, 1;
	and.b32  	%r4134, %r4133, 1431655765;
	sub.s32 	%r4135, %r4132, %r4134;
	and.b32  	%r4136, %r4135, 858993459;
	shr.u32 	%r4137, %r4135, 2;
	and.b32  	%r4138, %r4137, 858993459;
	add.s32 	%r4139, %r4138, %r4136;
	shr.u32 	%r4140, %r4139, 4;
	add.s32 	%r4141, %r4140, %r4139;
	and.b32  	%r4142, %r4141, 252645135;
	shr.u32 	%r4143, %r4142, 8;
	add.s32 	%r4144, %r4143, %r4142;
	shr.u32 	%r4145, %r4144, 16;
	add.s32 	%r4146, %r4145, %r4144;
	and.b32  	%r4147, %r4146, 63;
	add.s32 	%r4148, %r4147, %r4131;
	ld.global.u32 	%r4149, [%rd931+12];
	shr.u32 	%r4150, %r4149, 1;
	and.b32  	%r4151, %r4150, 1431655765;
	sub.s32 	%r4152, %r4149, %r4151;
	and.b32  	%r4153, %r4152, 858993459;
	shr.u32 	%r4154, %r4152, 2;
	and.b32  	%r4155, %r4154, 858993459;
	add.s32 	%r4156, %r4155, %r4153;
	shr.u32 	%r4157, %r4156, 4;
	add.s32 	%r4158, %r4157, %r4156;
	and.b32  	%r4159, %r4158, 252645135;
	shr.u32 	%r4160, %r4159, 8;
	add.s32 	%r4161, %r4160, %r4159;
	shr.u32 	%r4162, %r4161, 16;
	add.s32 	%r4163, %r4162, %r4161;
	and.b32  	%r4164, %r4163, 63;
	add.s32 	%r4165, %r4164, %r4148;
	ld.global.u32 	%r4166, [%rd931+16];
	shr.u32 	%r4167, %r4166, 1;
	and.b32  	%r4168, %r4167, 1431655765;
	sub.s32 	%r4169, %r4166, %r4168;
	and.b32  	%r4170, %r4169, 858993459;
	shr.u32 	%r4171, %r4169, 2;
	and.b32  	%r4172, %r4171, 858993459;
	add.s32 	%r4173, %r4172, %r4170;
	shr.u32 	%r4174, %r4173, 4;
	add.s32 	%r4175, %r4174, %r4173;
	and.b32  	%r4176, %r4175, 252645135;
	shr.u32 	%r4177, %r4176, 8;
	add.s32 	%r4178, %r4177, %r4176;
	shr.u32 	%r4179, %r4178, 16;
	add.s32 	%r4180, %r4179, %r4178;
	and.b32  	%r4181, %r4180, 63;
	add.s32 	%r11317, %r4181, %r4165;
	add.s32 	%r11312, %r11312, 4;
$L__BB2_75:
	setp.eq.s32 	%p310, %r128, 0;
	@%p310 bra 	$L__BB2_80;
	setp.eq.s32 	%p311, %r128, 1;
	@%p311 bra 	$L__BB2_78;
	mul.wide.s32 	%rd932, %r85, 240000;
	add.s64 	%rd933, %rd11, %rd932;
	mul.wide.u32 	%rd934, %r11312, 4;
	add.s64 	%rd935, %rd933, %rd934;
	ld.global.u32 	%r4183, [%rd935+4];
	shr.u32 	%r4184, %r4183, 1;
	and.b32  	%r4185, %r4184, 1431655765;
	sub.s32 	%r4186, %r4183, %r4185;
	and.b32  	%r4187, %r4186, 858993459;
	shr.u32 	%r4188, %r4186, 2;
	and.b32  	%r4189, %r4188, 858993459;
	add.s32 	%r4190, %r4189, %r4187;
	shr.u32 	%r4191, %r4190, 4;
	add.s32 	%r4192, %r4191, %r4190;
	and.b32  	%r4193, %r4192, 252645135;
	shr.u32 	%r4194, %r4193, 8;
	add.s32 	%r4195, %r4194, %r4193;
	shr.u32 	%r4196, %r4195, 16;
	add.s32 	%r4197, %r4196, %r4195;
	and.b32  	%r4198, %r4197, 63;
	add.s32 	%r4199, %r4198, %r11317;
	ld.global.u32 	%r4200, [%rd935+8];
	shr.u32 	%r4201, %r4200, 1;
	and.b32  	%r4202, %r4201, 1431655765;
	sub.s32 	%r4203, %r4200, %r4202;
	and.b32  	%r4204, %r4203, 858993459;
	shr.u32 	%r4205, %r4203, 2;
	and.b32  	%r4206, %r4205, 858993459;
	add.s32 	%r4207, %r4206, %r4204;
	shr.u32 	%r4208, %r4207, 4;
	add.s32 	%r4209, %r4208, %r4207;
	and.b32  	%r4210, %r4209, 252645135;
	shr.u32 	%r4211, %r4210, 8;
	add.s32 	%r4212, %r4211, %r4210;
	shr.u32 	%r4213, %r4212, 16;
	add.s32 	%r4214, %r4213, %r4212;
	and.b32  	%r4215, %r4214, 63;
	add.s32 	%r11317, %r4215, %r4199;
	add.s32 	%r11312, %r11312, 2;
$L__BB2_78:
	and.b32  	%r4216, %r118, 1;
	setp.eq.b32 	%p312, %r4216, 1;
	not.pred 	%p313, %p312;
	@%p313 bra 	$L__BB2_80;
	mul.wide.s32 	%rd936, %r85, 240000;
	add.s64 	%rd937, %rd11, %rd936;
	mul.wide.u32 	%rd938, %r11312, 4;
	add.s64 	%rd939, %rd937, %rd938;
	ld.global.u32 	%r4217, [%rd939+4];
	shr.u32 	%r4218, %r4217, 1;
	and.b32  	%r4219, %r4218, 1431655765;
	sub.s32 	%r4220, %r4217, %r4219;
	and.b32  	%r4221, %r4220, 858993459;
	shr.u32 	%r4222, %r4220, 2;
	and.b32  	%r4223, %r4222, 858993459;
	add.s32 	%r4224, %r4223, %r4221;
	shr.u32 	%r4225, %r4224, 4;
	add.s32 	%r4226, %r4225, %r4224;
	and.b32  	%r4227, %r4226, 252645135;
	shr.u32 	%r4228, %r4227, 8;
	add.s32 	%r4229, %r4228, %r4227;
	shr.u32 	%r4230, %r4229, 16;
	add.s32 	%r4231, %r4230, %r4229;
	and.b32  	%r4232, %r4231, 63;
	add.s32 	%r11317, %r4232, %r11317;
$L__BB2_80:
	mov.u32 	%r4234, _ZZ30findCliqueGPUNewStealworkBatchPjS_S_S_S_S_PyS_S_S_S_S_E10Num_L_Bits;
	add.s32 	%r4235, %r4234, %r3907;
	st.shared.u32 	[%r4235], %r11317;
	bra.uni 	$L__BB2_431;
$L__BB2_81:
	setp.lt.s32 	%p244, %r21, 2;
	ld.global.u32 	%r3824, [%rd16];
	mul.wide.u32 	%rd817, %r3824, 4;
	add.s64 	%rd818, %rd6, %rd817;
	ld.global.u32 	%r3825, [%rd818];
	cvt.u64.u32 	%rd19, %r3825;
	mul.wide.u32 	%rd819, %r3825, 4;
	add.s64 	%rd20, %rd5, %rd819;
	mov.u32 	%r11289, %r2;
	@%p244 bra 	$L__BB2_82;
	bra.uni 	$L__BB2_86;
$L__BB2_82:
	ld.global.u32 	%r34, [%rd20];
	mov.u32 	%r11293, %r2;
$L__BB2_83:
	setp.eq.s32 	%p245, %r24, 0;
	shl.b32 	%r3827, %r11293, 2;
	add.s32 	%r49, %r3810, %r3827;
	ld.shared.u32 	%r50, [%r49];
	setp.lt.u32 	%p246, %r34, %r50;
	selp.u64 	%rd22, 1, 0, %p246;
	add.s64 	%rd820, %rd22, %rd19;
	shl.b64 	%rd821, %rd820, 2;
	add.s64 	%rd822, %rd4, %rd821;
	ld.global.u32 	%r3829, [%rd822];
	add.s32 	%r51, %r3813, %r3827;
	ld.shared.u32 	%r3831, [%r51];
	and.b32  	%r52, %r3831, %r3829;
	and.pred  	%p247, %p245, %p246;
	mov.b32 	%r11294, -1;
	@%p247 bra 	$L__BB2_85;
	shl.b64 	%rd823, %rd22, 2;
	add.s64 	%rd824, %rd20, %rd823;
	ld.global.u32 	%r3832, [%rd824];
	setp.eq.s32 	%p248, %r3832, %r50;
	setp.eq.s32 	%p249, %r52, 0;
	selp.b32 	%r3833, -1, %r50, %p249;
	selp.b32 	%r11294, %r3833, -1, %p248;
$L__BB2_85:
	st.shared.u32 	[%r49], %r11294;
	st.shared.u32 	[%r51], %r52;
	add.s32 	%r11293, %r11293, %r5;
	setp.lt.u32 	%p250, %r11293, 2096;
	@%p250 bra 	$L__BB2_83;
	bra.uni 	$L__BB2_91;
$L__BB2_86:
	shl.b32 	%r3835, %r11289, 2;
	add.s32 	%r36, %r3810, %r3835;
	ld.shared.u32 	%r37, [%r36];
	mov.b32 	%r11291, 0;
	mov.u32 	%r11290, %r21;
$L__BB2_87:
	shr.u32 	%r3837, %r11290, 1;
	add.s32 	%r3838, %r3837, %r11291;
	mul.wide.u32 	%rd825, %r3838, 4;
	add.s64 	%rd826, %rd20, %rd825;
	ld.global.u32 	%r3839, [%rd826];
	setp.lt.s32 	%p251, %r3839, %r37;
	selp.b32 	%r3840, %r3837, 0, %p251;
	add.s32 	%r11291, %r3840, %r11291;
	sub.s32 	%r11290, %r11290, %r3837;
	setp.gt.s32 	%p252, %r11290, 1;
	@%p252 bra 	$L__BB2_87;
	mul.wide.u32 	%rd827, %r11291, 4;
	add.s64 	%rd21, %rd20, %rd827;
	ld.global.u32 	%r3842, [%rd21];
	setp.lt.u32 	%p253, %r3842, %r37;
	selp.u32 	%r42, 1, 0, %p253;
	add.s32 	%r3843, %r11291, %r42;
	cvt.u64.u32 	%rd828, %r3843;
	add.s64 	%rd829, %rd828, %rd19;
	shl.b64 	%rd830, %rd829, 2;
	add.s64 	%rd831, %rd4, %rd830;
	ld.global.u32 	%r3844, [%rd831];
	add.s32 	%r43, %r3813, %r3835;
	ld.shared.u32 	%r3847, [%r43];
	and.b32  	%r44, %r3847, %r3844;
	setp.gt.u32 	%p254, %r3843, %r24;
	mov.b32 	%r11292, -1;
	@%p254 bra 	$L__BB2_90;
	mul.wide.u32 	%rd832, %r42, 4;
	add.s64 	%rd833, %rd21, %rd832;
	ld.global.u32 	%r3848, [%rd833];
	setp.eq.s32 	%p255, %r3848, %r37;
	setp.eq.s32 	%p256, %r44, 0;
	selp.b32 	%r3849, -1, %r37, %p256;
	selp.b32 	%r11292, %r3849, -1, %p255;
$L__BB2_90:
	st.shared.u32 	[%r36], %r11292;
	st.shared.u32 	[%r43], %r44;
	add.s32 	%r11289, %r11289, %r5;
	setp.lt.u32 	%p257, %r11289, 2096;
	@%p257 bra 	$L__BB2_86;
$L__BB2_91:
	setp.ne.s32 	%p258, %r2, 0;
	@%p258 bra 	$L__BB2_110;
	mov.b32 	%r11295, 0;
$L__BB2_93:
	shl.b32 	%r3851, %r11295, 2;
	add.s32 	%r57, %r3810, %r3851;
	ld.shared.u32 	%r58, [%r57];
	setp.eq.s32 	%p259, %r58, -1;
	add.s32 	%r59, %r3813, %r3851;
	@%p259 bra 	$L__BB2_95;
	ld.shared.u32 	%r3854, [%r25];
	add.s32 	%r3855, %r3854, 1;
	st.shared.u32 	[%r25], %r3855;
	mul.wide.u32 	%rd834, %r3855, 4;
	add.s64 	%rd835, %rd17, %rd834;
	st.global.u32 	[%rd835], %r58;
	ld.shared.u32 	%r3856, [%r59];
	add.s64 	%rd836, %rd18, %rd834;
	st.global.u32 	[%rd836], %r3856;
$L__BB2_95:
	ld.shared.u32 	%r60, [%r57+4];
	setp.eq.s32 	%p260, %r60, -1;
	@%p260 bra 	$L__BB2_97;
	ld.shared.u32 	%r3857, [%r25];
	add.s32 	%r3858, %r3857, 1;
	st.shared.u32 	[%r25], %r3858;
	mul.wide.u32 	%rd837, %r3858, 4;
	add.s64 	%rd838, %rd17, %rd837;
	st.global.u32 	[%rd838], %r60;
	ld.shared.u32 	%r3859, [%r59+4];
	add.s64 	%rd839, %rd18, %rd837;
	st.global.u32 	[%rd839], %r3859;
$L__BB2_97:
	ld.shared.u32 	%r61, [%r57+8];
	setp.eq.s32 	%p261, %r61, -1;
	@%p261 bra 	$L__BB2_99;
	ld.shared.u32 	%r3860, [%r25];
	add.s32 	%r3861, %r3860, 1;
	st.shared.u32 	[%r25], %r3861;
	mul.wide.u32 	%rd840, %r3861, 4;
	add.s64 	%rd841, %rd17, %rd840;
	st.global.u32 	[%rd841], %r61;
	ld.shared.u32 	%r3862, [%r59+8];
	add.s64 	%rd842, %rd18, %rd840;
	st.global.u32 	[%rd842], %r3862;
$L__BB2_99:
	ld.shared.u32 	%r62, [%r57+12];
	setp.eq.s32 	%p262, %r62, -1;
	@%p262 bra 	$L__BB2_101;
	ld.shared.u32 	%r3863, [%r25];
	add.s32 	%r3864, %r3863, 1;
	st.shared.u32 	[%r25], %r3864;
	mul.wide.u32 	%rd843, %r3864, 4;
	add.s64 	%rd844, %rd17, %rd843;
	st.global.u32 	[%rd844], %r62;
	ld.shared.u32 	%r3865, [%r59+12];
	add.s64 	%rd845, %rd18, %rd843;
	st.global.u32 	[%rd845], %r3865;
$L__BB2_101:
	ld.shared.u32 	%r63, [%r57+16];
	setp.eq.s32 	%p263, %r63, -1;
	@%p263 bra 	$L__BB2_103;
	ld.shared.u32 	%r3866, [%r25];
	add.s32 	%r3867, %r3866, 1;
	st.shared.u32 	[%r25], %r3867;
	mul.wide.u32 	%rd846, %r3867, 4;
	add.s64 	%rd847, %rd17, %rd846;
	st.global.u32 	[%rd847], %r63;
	ld.shared.u32 	%r3868, [%r59+16];
	add.s64 	%rd848, %rd18, %rd846;
	st.global.u32 	[%rd848], %r3868;
$L__BB2_103:
	ld.shared.u32 	%r64, [%r57+20];
	setp.eq.s32 	%p264, %r64, -1;
	@%p264 bra 	$L__BB2_105;
	ld.shared.u32 	%r3869, [%r25];
	add.s32 	%r3870, %r3869, 1;
	st.shared.u32 	[%r25], %r3870;
	mul.wide.u32 	%rd849, %r3870, 4;
	add.s64 	%rd850, %rd17, %rd849;
	st.global.u32 	[%rd850], %r64;
	ld.shared.u32 	%r3871, [%r59+20];
	add.s64 	%rd851, %rd18, %rd849;
	st.global.u32 	[%rd851], %r3871;
$L__BB2_105:
	ld.shared.u32 	%r65, [%r57+24];
	setp.eq.s32 	%p265, %r65, -1;
	@%p265 bra 	$L__BB2_107;
	ld.shared.u32 	%r3872, [%r25];
	add.s32 	%r3873, %r3872, 1;
	st.shared.u32 	[%r25], %r3873;
	mul.wide.u32 	%rd852, %r3873, 4;
	add.s64 	%rd853, %rd17, %rd852;
	st.global.u32 	[%rd853], %r65;
	ld.shared.u32 	%r3874, [%r59+24];
	add.s64 	%rd854, %rd18, %rd852;
	st.global.u32 	[%rd854], %r3874;
$L__BB2_107:
	ld.shared.u32 	%r66, [%r57+28];
	setp.eq.s32 	%p266, %r66, -1;
	@%p266 bra 	$L__BB2_109;
	ld.shared.u32 	%r3875, [%r25];
	add.s32 	%r3876, %r3875, 1;
	st.shared.u32 	[%r25], %r3876;
	mul.wide.u32 	%rd855, %r3876, 4;
	add.s64 	%rd856, %rd17, %rd855;
	st.global.u32 	[%rd856], %r66;
	ld.shared.u32 	%r3877, [%r59+28];
	add.s64 	%rd857, %rd18, %rd855;
	st.global.u32 	[%rd857], %r3877;
$L__BB2_109:
	add.s32 	%r11295, %r11295, 8;
	setp.ne.s32 	%p267, %r11295, 2096;
	@%p267 bra 	$L__BB2_93;
$L__BB2_110:
	add.s32 	%r11286, %r11286, 1;
	setp.eq.s32 	%p268, %r11286, %r26;
	@%p268 bra 	$L__BB2_15;
	bra.uni 	$L__BB2_10;
$L__BB2_111:
	setp.ne.s32 	%p162, %r2, 0;
	mul.hi.u32 	%r3338, %r21, -98358029;
	shr.u32 	%r141, %r3338, 11;
	mad.lo.s32 	%r142, %r141, -2096, %r21;
	@%p162 bra 	$L__BB2_113;
	ld.shared.u32 	%r3339, [_ZZ30findCliqueGPUNewStealworkBatchPjS_S_S_S_S_PyS_S_S_S_S_E5level];
	shl.b32 	%r3340, %r3339, 8;
	mov.u32 	%r3341, _ZZ30findCliqueGPUNewStealworkBatchPjS_S_S_S_S_PyS_S_S_S_S_E5Num_L;
	add.s32 	%r3342, %r3341, %r3340;
	mov.b32 	%r3343, 0;
	st.shared.u32 	[%r3342], %r3343;
$L__BB2_113:
	setp.lt.u32 	%p163, %r21, 2096;
	@%p163 bra 	$L__BB2_120;
	add.s32 	%r143, %r18, -1;
	ld.shared.u32 	%r3345, [_ZZ30findCliqueGPUNewStealworkBatchPjS_S_S_S_S_PyS_S_S_S_S_E5level];
	mul.wide.s32 	%rd646, %r3345, 240000;
	add.s64 	%rd28, %rd14, %rd646;
	shl.b32 	%r3346, %r3345, 8;
	mov.u32 	%r3347, _ZZ30findCliqueGPUNewStealworkBatchPjS_S_S_S_S_PyS_S_S_S_S_E5Num_L;
	add.s32 	%r144, %r3347, %r3346;
	add.s64 	%rd29, %rd11, %rd646;
	max.u32 	%r145, %r141, 1;
	mov.b32 	%r11318, 0;
$L__BB2_115:
	setp.eq.s32 	%p164, %r11, 0;
	ld.global.u32 	%r3348, [%rd16];
	mul.wide.u32 	%rd647, %r3348, 4;
	add.s64 	%rd648, %rd6, %rd647;
	ld.global.u32 	%r3349, [%rd648];
	mad.lo.s32 	%r148, %r11318, 2096, %r3349;
	mov.u32 	%r11319, %r2;
	@%p164 bra 	$L__BB2_119;
	setp.eq.s32 	%p165, %r11, 1;
	add.s32 	%r149, %r2, %r148;
	mul.wide.u32 	%rd649, %r149, 4;
	add.s64 	%rd650, %rd5, %rd649;
	ld.global.u32 	%r3350, [%rd650];
	st.shared.u32 	[%r12], %r3350;
	add.s64 	%rd651, %rd4, %rd649;
	ld.global.u32 	%r3351, [%rd651];
	st.shared.u32 	[%r13], %r3351;
	mov.u32 	%r11319, %r6;
	@%p165 bra 	$L__BB2_119;
	setp.eq.s32 	%p166, %r11, 2;
	add.s32 	%r3352, %r149, 32;
	mul.wide.u32 	%rd652, %r3352, 4;
	add.s64 	%rd653, %rd5, %rd652;
	ld.global.u32 	%r3353, [%rd653];
	st.shared.u32 	[%r12+128], %r3353;
	add.s64 	%rd654, %rd4, %rd652;
	ld.global.u32 	%r3354, [%rd654];
	st.shared.u32 	[%r13+128], %r3354;
	mov.u32 	%r11319, %r10;
	@%p166 bra 	$L__BB2_119;
	add.s32 	%r3355, %r149, 64;
	mul.wide.u32 	%rd655, %r3355, 4;
	add.s64 	%rd656, %rd5, %rd655;
	ld.global.u32 	%r3356, [%rd656];
	st.shared.u32 	[%r12+256], %r3356;
	add.s64 	%rd657, %rd4, %rd655;
	ld.global.u32 	%r3357, [%rd657];
	st.shared.u32 	[%r13+256], %r3357;
	mov.u32 	%r11319, %r14;
$L__BB2_119:
	add.s32 	%r3358, %r11319, %r148;
	mul.wide.u32 	%rd658, %r3358, 4;
	add.s64 	%rd659, %rd5, %rd658;
	ld.global.u32 	%r3359, [%rd659];
	shl.b32 	%r3360, %r11319, 2;
	mov.u32 	%r3361, _ZZ30findCliqueGPUNewStealworkBatchPjS_S_S_S_S_PyS_S_S_S_S_E5Res_S;
	add.s32 	%r3362, %r3361, %r3360;
	st.shared.u32 	[%r3362], %r3359;
	add.s64 	%rd660, %rd4, %rd658;
	ld.global.u32 	%r3363, [%rd660];
	mov.u32 	%r3364, _ZZ30findCliqueGPUNewStealworkBatchPjS_S_S_S_S_PyS_S_S_S_S_E9Res_SBits;
	add.s32 	%r3365, %r3364, %r3360;
	st.shared.u32 	[%r3365], %r3363;
	add.s32 	%r3366, %r3358, 32;
	mul.wide.u32 	%rd661, %r3366, 4;
	add.s64 	%rd662, %rd5, %rd661;
	ld.global.u32 	%r3367, [%rd662];
	st.shared.u32 	[%r3362+128], %r3367;
	add.s64 	%rd663, %rd4, %rd661;
	ld.global.u32 	%r3368, [%rd663];
	st.shared.u32 	[%r3365+128], %r3368;
	add.s32 	%r3369, %r3358, 64;
	mul.wide.u32 	%rd664, %r3369, 4;
	add.s64 	%rd665, %rd5, %rd664;
	ld.global.u32 	%r3370, [%rd665];
	st.shared.u32 	[%r3362+256], %r3370;
	add.s64 	%rd666, %rd4, %rd664;
	ld.global.u32 	%r3371, [%rd666];
	st.shared.u32 	[%r3365+256], %r3371;
	add.s32 	%r3372, %r3358, 96;
	mul.wide.u32 	%rd667, %r3372, 4;
	add.s64 	%rd668, %rd5, %rd667;
	ld.global.u32 	%r3373, [%rd668];
	st.shared.u32 	[%r3362+384], %r3373;
	add.s64 	%rd669, %rd4, %rd667;
	ld.global.u32 	%r3374, [%rd669];
	st.shared.u32 	[%r3365+384], %r3374;
	add.s32 	%r152, %r11319, 128;
	setp.lt.u32 	%p167, %r11319, 1968;
	mov.u32 	%r11319, %r152;
	@%p167 bra 	$L__BB2_119;
	bra.uni 	$L__BB2_186;
$L__BB2_120:
	setp.ge.u32 	%p193, %r2, %r142;
	@%p193 bra 	$L__BB2_123;
	ld.global.u32 	%r3429, [%rd16];
	mul.wide.u32 	%rd711, %r3429, 4;
	add.s64 	%rd712, %rd6, %rd711;
	ld.global.u32 	%r3430, [%rd712];
	mad.lo.s32 	%r146, %r141, 2096, %r3430;
	mov.u32 	%r11328, %r2;
$L__BB2_122:
	add.s32 	%r3431, %r11328, %r146;
	mul.wide.u32 	%rd713, %r3431, 4;
	add.s64 	%rd714, %rd5, %rd713;
	ld.global.u32 	%r3432, [%rd714];
	shl.b32 	%r3433, %r11328, 2;
	mov.u32 	%r3434, _ZZ30findCliqueGPUNewStealworkBatchPjS_S_S_S_S_PyS_S_S_S_S_E5Res_S;
	add.s32 	%r3435, %r3434, %r3433;
	st.shared.u32 	[%r3435], %r3432;
	add.s64 	%rd715, %rd4, %rd713;
	ld.global.u32 	%r3436, [%rd715];
	mov.u32 	%r3437, _ZZ30findCliqueGPUNewStealworkBatchPjS_S_S_S_S_PyS_S_S_S_S_E9Res_SBits;
	add.s32 	%r3438, %r3437, %r3433;
	st.shared.u32 	[%r3438], %r3436;
	add.s32 	%r11328, %r11328, 32;
	setp.lt.u32 	%p194, %r11328, %r142;
	@%p194 bra 	$L__BB2_122;
$L__BB2_123:
	setp.ge.u32 	%p195, %r2, %r142;
	ld.global.u32 	%r3439, [%rd15];
	mul.wide.u32 	%rd716, %r3439, 4;
	add.s64 	%rd717, %rd6, %rd716;
	ld.global.u32 	%rd34, [%rd717];
	@%p195 bra 	$L__BB2_131;
	shl.b64 	%rd718, %rd34, 2;
	add.s64 	%rd35, %rd5, %rd718;
	add.s32 	%r190, %r18, -1;
	mov.u32 	%r11329, %r2;
$L__BB2_125:
	setp.lt.s32 	%p196, %r18, 2;
	shl.b32 	%r3441, %r11329, 2;
	mov.u32 	%r3442, _ZZ30findCliqueGPUNewStealworkBatchPjS_S_S_S_S_PyS_S_S_S_S_E5Res_S;
	add.s32 	%r192, %r3442, %r3441;
	ld.shared.u32 	%r193, [%r192];
	mov.b32 	%r11332, 0;
	@%p196 bra 	$L__BB2_128;
	mov.b32 	%r11332, 0;
	mov.u32 	%r11330, %r18;
$L__BB2_127:
	shr.u32 	%r3444, %r11330, 1;
	add.s32 	%r3445, %r3444, %r11332;
	mul.wide.u32 	%rd719, %r3445, 4;
	add.s64 	%rd720, %rd35, %rd719;
	ld.global.u32 	%r3446, [%rd720];
	setp.lt.s32 	%p197, %r3446, %r193;
	selp.b32 	%r3447, %r3444, 0, %p197;
	add.s32 	%r11332, %r3447, %r11332;
	sub.s32 	%r11330, %r11330, %r3444;
	setp.gt.s32 	%p198, %r11330, 1;
	@%p198 bra 	$L__BB2_127;
$L__BB2_128:
	mul.wide.u32 	%rd721, %r11332, 4;
	add.s64 	%rd722, %rd35, %rd721;
	ld.global.u32 	%r3449, [%rd722];
	setp.lt.u32 	%p199, %r3449, %r193;
	selp.u32 	%r3450, 1, 0, %p199;
	add.s32 	%r3451, %r11332, %r3450;
	cvt.u64.u32 	%rd36, %r3451;
	add.s64 	%rd723, %rd36, %rd34;
	shl.b64 	%rd724, %rd723, 2;
	add.s64 	%rd725, %rd4, %rd724;
	ld.global.u32 	%r3452, [%rd725];
	mov.u32 	%r3454, _ZZ30findCliqueGPUNewStealworkBatchPjS_S_S_S_S_PyS_S_S_S_S_E9Res_SBits;
	add.s32 	%r199, %r3454, %r3441;
	ld.shared.u32 	%r3455, [%r199];
	and.b32  	%r200, %r3455, %r3452;
	setp.gt.u32 	%p200, %r3451, %r190;
	mov.b32 	%r11333, -1;
	@%p200 bra 	$L__BB2_130;
	shl.b64 	%rd726, %rd36, 2;
	add.s64 	%rd727, %rd35, %rd726;
	ld.global.u32 	%r3456, [%rd727];
	setp.eq.s32 	%p201, %r3456, %r193;
	setp.eq.s32 	%p202, %r200, 0;
	selp.b32 	%r3457, -1, %r193, %p202;
	selp.b32 	%r11333, %r3457, -1, %p201;
$L__BB2_130:
	st.shared.u32 	[%r192], %r11333;
	st.shared.u32 	[%r199], %r200;
	add.s32 	%r11329, %r11329, %r5;
	setp.lt.u32 	%p203, %r11329, %r142;
	@%p203 bra 	$L__BB2_125;
$L__BB2_131:
	setp.ne.s32 	%p204, %r2, 0;
	@%p204 bra 	$L__BB2_431;
	setp.eq.s32 	%p205, %r142, 0;
	ld.shared.u32 	%r204, [_ZZ30findCliqueGPUNewStealworkBatchPjS_S_S_S_S_PyS_S_S_S_S_E5level];
	shl.b32 	%r3458, %r204, 8;
	mov.u32 	%r3459, _ZZ30findCliqueGPUNewStealworkBatchPjS_S_S_S_S_PyS_S_S_S_S_E5Num_L;
	add.s32 	%r205, %r3459, %r3458;
	@%p205 bra 	$L__BB2_173;
	mul.wide.s32 	%rd731, %r204, 240000;
	add.s64 	%rd37, %rd14, %rd731;
	add.s64 	%rd38, %rd11, %rd731;
	and.b32  	%r206, %r21, 7;
	sub.s32 	%r3462, %r20, %r19;
	mad.lo.s32 	%r3463, %r141, 2096, %r3462;
	setp.gt.u32 	%p206, %r3463, -8;
	mov.b32 	%r11336, 0;
	@%p206 bra 	$L__BB2_152;
	sub.s32 	%r11336, %r142, %r206;
	mov.b32 	%r11334, 0;
$L__BB2_135:
	.pragma "nounroll";
	shl.b32 	%r3465, %r11334, 2;
	mov.u32 	%r3466, _ZZ30findCliqueGPUNewStealworkBatchPjS_S_S_S_S_PyS_S_S_S_S_E5Res_S;
	add.s32 	%r209, %r3466, %r3465;
	ld.shared.u32 	%r210, [%r209];
	setp.eq.s32 	%p207, %r210, -1;
	mov.u32 	%r3467, _ZZ30findCliqueGPUNewStealworkBatchPjS_S_S_S_S_PyS_S_S_S_S_E9Res_SBits;
	add.s32 	%r211, %r3467, %r3465;
	@%p207 bra 	$L__BB2_137;
	ld.shared.u32 	%r3468, [%r205];
	add.s32 	%r3469, %r3468, 1;
	st.shared.u32 	[%r205], %r3469;
	mul.wide.u32 	%rd732, %r3469, 4;
	add.s64 	%rd733, %rd37, %rd732;
	st.global.u32 	[%rd733], %r210;
	ld.shared.u32 	%r3470, [%r211];
	add.s64 	%rd734, %rd38, %rd732;
	st.global.u32 	[%rd734], %r3470;
$L__BB2_137:
	ld.shared.u32 	%r212, [%r209+4];
	setp.eq.s32 	%p208, %r212, -1;
	@%p208 bra 	$L__BB2_139;
	ld.shared.u32 	%r3471, [%r205];
	add.s32 	%r3472, %r3471, 1;
	st.shared.u32 	[%r205], %r3472;
	mul.wide.u32 	%rd735, %r3472, 4;
	add.s64 	%rd736, %rd37, %rd735;
	st.global.u32 	[%rd736], %r212;
	ld.shared.u32 	%r3473, [%r211+4];
	add.s64 	%rd737, %rd38, %rd735;
	st.global.u32 	[%rd737], %r3473;
$L__BB2_139:
	ld.shared.u32 	%r213, [%r209+8];
	setp.eq.s32 	%p209, %r213, -1;
	@%p209 bra 	$L__BB2_141;
	ld.shared.u32 	%r3474, [%r205];
	add.s32 	%r3475, %r3474, 1;
	st.shared.u32 	[%r205], %r3475;
	mul.wide.u32 	%rd738, %r3475, 4;
	add.s64 	%rd739, %rd37, %rd738;
	st.global.u32 	[%rd739], %r213;
	ld.shared.u32 	%r3476, [%r211+8];
	add.s64 	%rd740, %rd38, %rd738;
	st.global.u32 	[%rd740], %r3476;
$L__BB2_141:
	ld.shared.u32 	%r214, [%r209+12];
	setp.eq.s32 	%p210, %r214, -1;
	@%p210 bra 	$L__BB2_143;
	ld.shared.u32 	%r3477, [%r205];
	add.s32 	%r3478, %r3477, 1;
	st.shared.u32 	[%r205], %r3478;
	mul.wide.u32 	%rd741, %r3478, 4;
	add.s64 	%rd742, %rd37, %rd741;
	st.global.u32 	[%rd742], %r214;
	ld.shared.u32 	%r3479, [%r211+12];
	add.s64 	%rd743, %rd38, %rd741;
	st.global.u32 	[%rd743], %r3479;
$L__BB2_143:
	ld.shared.u32 	%r215, [%r209+16];
	setp.eq.s32 	%p211, %r215, -1;
	@%p211 bra 	$L__BB2_145;
	ld.shared.u32 	%r3480, [%r205];
	add.s32 	%r3481, %r3480, 1;
	st.shared.u32 	[%r205], %r3481;
	mul.wide.u32 	%rd744, %r3481, 4;
	add.s64 	%rd745, %rd37, %rd744;
	st.global.u32 	[%rd745], %r215;
	ld.shared.u32 	%r3482, [%r211+16];
	add.s64 	%rd746, %rd38, %rd744;
	st.global.u32 	[%rd746], %r3482;
$L__BB2_145:
	ld.shared.u32 	%r216, [%r209+20];
	setp.eq.s32 	%p212, %r216, -1;
	@%p212 bra 	$L__BB2_147;
	ld.shared.u32 	%r3483, [%r205];
	add.s32 	%r3484, %r3483, 1;
	st.shared.u32 	[%r205], %r3484;
	mul.wide.u32 	%rd747, %r3484, 4;
	add.s64 	%rd748, %rd37, %rd747;
	st.global.u32 	[%rd748], %r216;
	ld.shared.u32 	%r3485, [%r211+20];
	add.s64 	%rd749, %rd38, %rd747;
	st.global.u32 	[%rd749], %r3485;
$L__BB2_147:
	ld.shared.u32 	%r217, [%r209+24];
	setp.eq.s32 	%p213, %r217, -1;
	@%p213 bra 	$L__BB2_149;
	ld.shared.u32 	%r3486, [%r205];
	add.s32 	%r3487, %r3486, 1;
	st.shared.u32 	[%r205], %r3487;
	mul.wide.u32 	%rd750, %r3487, 4;
	add.s64 	%rd751, %rd37, %rd750;
	st.global.u32 	[%rd751], %r217;
	ld.shared.u32 	%r3488, [%r211+24];
	add.s64 	%rd752, %rd38, %rd750;
	st.global.u32 	[%rd752], %r3488;
$L__BB2_149:
	ld.shared.u32 	%r218, [%r209+28];
	setp.eq.s32 	%p214, %r218, -1;
	@%p214 bra 	$L__BB2_151;
	ld.shared.u32 	%r3489, [%r205];
	add.s32 	%r3490, %r3489, 1;
	st.shared.u32 	[%r205], %r3490;
	mul.wide.u32 	%rd753, %r3490, 4;
	add.s64 	%rd754, %rd37, %rd753;
	st.global.u32 	[%rd754], %r218;
	ld.shared.u32 	%r3491, [%r211+28];
	add.s64 	%rd755, %rd38, %rd753;
	st.global.u32 	[%rd755], %r3491;
$L__BB2_151:
	add.s32 	%r11334, %r11334, 8;
	setp.ne.s32 	%p215, %r11334, %r11336;
	@%p215 bra 	$L__BB2_135;
$L__BB2_152:
	setp.eq.s32 	%p216, %r206, 0;
	@%p216 bra 	$L__BB2_173;
	and.b32  	%r221, %r21, 3;
	setp.lt.u32 	%p217, %r206, 4;
	@%p217 bra 	$L__BB2_163;
	shl.b32 	%r3492, %r11336, 2;
	mov.u32 	%r3493, _ZZ30findCliqueGPUNewStealworkBatchPjS_S_S_S_S_PyS_S_S_S_S_E5Res_S;
	add.s32 	%r222, %r3493, %r3492;
	ld.shared.u32 	%r223, [%r222];
	setp.eq.s32 	%p218, %r223, -1;
	mov.u32 	%r3494, _ZZ30findCliqueGPUNewStealworkBatchPjS_S_S_S_S_PyS_S_S_S_S_E9Res_SBits;
	add.s32 	%r224, %r3494, %r3492;
	@%p218 bra 	$L__BB2_156;
	ld.shared.u32 	%r3495, [%r205];
	add.s32 	%r3496, %r3495, 1;
	st.shared.u32 	[%r205], %r3496;
	mul.wide.u32 	%rd756, %r3496, 4;
	add.s64 	%rd757, %rd37, %rd756;
	st.global.u32 	[%rd757], %r223;
	ld.shared.u32 	%r3497, [%r224];
	add.s64 	%rd758, %rd38, %rd756;
	st.global.u32 	[%rd758], %r3497;
$L__BB2_156:
	ld.shared.u32 	%r225, [%r222+4];
	setp.eq.s32 	%p219, %r225, -1;
	@%p219 bra 	$L__BB2_158;
	ld.shared.u32 	%r3498, [%r205];
	add.s32 	%r3499, %r3498, 1;
	st.shared.u32 	[%r205], %r3499;
	mul.wide.u32 	%rd759, %r3499, 4;
	add.s64 	%rd760, %rd37, %rd759;
	st.global.u32 	[%rd760], %r225;
	ld.shared.u32 	%r3500, [%r224+4];
	add.s64 	%rd761, %rd38, %rd759;
	st.global.u32 	[%rd761], %r3500;
$L__BB2_158:
	ld.shared.u32 	%r226, [%r222+8];
	setp.eq.s32 	%p220, %r226, -1;
	@%p220 bra 	$L__BB2_160;
	ld.shared.u32 	%r3501, [%r205];
	add.s32 	%r3502, %r3501, 1;
	st.shared.u32 	[%r205], %r3502;
	mul.wide.u32 	%rd762, %r3502, 4;
	add.s64 	%rd763, %rd37, %rd762;
	st.global.u32 	[%rd763], %r226;
	ld.shared.u32 	%r3503, [%r224+8];
	add.s64 	%rd764, %rd38, %rd762;
	st.global.u32 	[%rd764], %r3503;
$L__BB2_160:
	ld.shared.u32 	%r227, [%r222+12];
	setp.eq.s32 	%p221, %r227, -1;
	@%p221 bra 	$L__BB2_162;
	ld.shared.u32 	%r3504, [%r205];
	add.s32 	%r3505, %r3504, 1;
	st.shared.u32 	[%r205], %r3505;
	mul.wide.u32 	%rd765, %r3505, 4;
	add.s64 	%rd766, %rd37, %rd765;
	st.global.u32 	[%rd766], %r227;
	ld.shared.u32 	%r3506, [%r224+12];
	add.s64 	%rd767, %rd38, %rd765;
	st.global.u32 	[%rd767], %r3506;
$L__BB2_162:
	add.s32 	%r11336, %r11336, 4;
$L__BB2_163:
	setp.eq.s32 	%p222, %r221, 0;
	@%p222 bra 	$L__BB2_173;
	setp.eq.s32 	%p223, %r221, 1;
	@%p223 bra 	$L__BB2_170;
	shl.b32 	%r3507, %r11336, 2;
	mov.u32 	%r3508, _ZZ30findCliqueGPUNewStealworkBatchPjS_S_S_S_S_PyS_S_S_S_S_E5Res_S;
	add.s32 	%r230, %r3508, %r3507;
	ld.shared.u32 	%r231, [%r230];
	setp.eq.s32 	%p224, %r231, -1;
	mov.u32 	%r3509, _ZZ30findCliqueGPUNewStealworkBatchPjS_S_S_S_S_PyS_S_S_S_S_E9Res_SBits;
	add.s32 	%r232, %r3509, %r3507;
	@%p224 bra 	$L__BB2_167;
	ld.shared.u32 	%r3510, [%r205];
	add.s32 	%r3511, %r3510, 1;
	st.shared.u32 	[%r205], %r3511;
	mul.wide.u32 	%rd768, %r3511, 4;
	add.s64 	%rd769, %rd37, %rd768;
	st.global.u32 	[%rd769], %r231;
	ld.shared.u32 	%r3512, [%r232];
	add.s64 	%rd770, %rd38, %rd768;
	st.global.u32 	[%rd770], %r3512;
$L__BB2_167:
	ld.shared.u32 	%r233, [%r230+4];
	setp.eq.s32 	%p225, %r233, -1;
	@%p225 bra 	$L__BB2_169;
	ld.shared.u32 	%r3513, [%r205];
	add.s32 	%r3514, %r3513, 1;
	st.shared.u32 	[%r205], %r3514;
	mul.wide.u32 	%rd771, %r3514, 4;
	add.s64 	%rd772, %rd37, %rd771;
	st.global.u32 	[%rd772], %r233;
	ld.shared.u32 	%r3515, [%r232+4];
	add.s64 	%rd773, %rd38, %rd771;
	st.global.u32 	[%rd773], %r3515;
$L__BB2_169:
	add.s32 	%r11336, %r11336, 2;
$L__BB2_170:
	and.b32  	%r3516, %r21, 1;
	setp.eq.b32 	%p226, %r3516, 1;
	not.pred 	%p227, %p226;
	@%p227 bra 	$L__BB2_173;
	shl.b32 	%r3517, %r11336, 2;
	mov.u32 	%r3518, _ZZ30findCliqueGPUNewStealworkBatchPjS_S_S_S_S_PyS_S_S_S_S_E5Res_S;
	add.s32 	%r3519, %r3518, %r3517;
	ld.shared.u32 	%r236, [%r3519];
	setp.eq.s32 	%p228, %r236, -1;
	@%p228 bra 	$L__BB2_173;
	ld.shared.u32 	%r3520, [%r205];
	add.s32 	%r3521, %r3520, 1;
	st.shared.u32 	[%r205], %r3521;
	mul.wide.u32 	%rd774, %r3521, 4;
	add.s64 	%rd775, %rd37, %rd774;
	st.global.u32 	[%rd775], %r236;
	mov.u32 	%r3523, _ZZ30findCliqueGPUNewStealworkBatchPjS_S_S_S_S_PyS_S_S_S_S_E9Res_SBits;
	add.s32 	%r3524, %r3523, %r3517;
	ld.shared.u32 	%r3525, [%r3524];
	add.s64 	%rd776, %rd38, %rd774;
	st.global.u32 	[%rd776], %r3525;
$L__BB2_173:
	ld.shared.u32 	%r237, [%r205];
	setp.eq.s32 	%p229, %r237, 0;
	mov.b32 	%r11349, 0;
	@%p229 bra 	$L__BB2_185;
	and.b32  	%r238, %r237, 7;
	setp.lt.u32 	%p230, %r237, 8;
	mov.b32 	%r11344, 0;
	mov.u32 	%r11349, %r11344;
	@%p230 bra 	$L__BB2_177;
	and.b32  	%r11344, %r237, -8;
	mov.b32 	%r11338, 0;
	mov.u32 	%r11349, %r11338;
$L__BB2_176:
	.pragma "nounroll";
	mul.wide.s32 	%rd777, %r204, 240000;
	add.s64 	%rd778, %rd11, %rd777;
	mul.wide.u32 	%rd779, %r11338, 4;
	add.s64 	%rd780, %rd778, %rd779;
	ld.global.u32 	%r3530, [%rd780+4];
	shr.u32 	%r3531, %r3530, 1;
	and.b32  	%r3532, %r3531, 1431655765;
	sub.s32 	%r3533, %r3530, %r3532;
	and.b32  	%r3534, %r3533, 858993459;
	shr.u32 	%r3535, %r3533, 2;
	and.b32  	%r3536, %r3535, 858993459;
	add.s32 	%r3537, %r3536, %r3534;
	shr.u32 	%r3538, %r3537, 4;
	add.s32 	%r3539, %r3538, %r3537;
	and.b32  	%r3540, %r3539, 252645135;
	shr.u32 	%r3541, %r3540, 8;
	add.s32 	%r3542, %r3541, %r3540;
	shr.u32 	%r3543, %r3542, 16;
	add.s32 	%r3544, %r3543, %r3542;
	and.b32  	%r3545, %r3544, 63;
	add.s32 	%r3546, %r3545, %r11349;
	ld.global.u32 	%r3547, [%rd780+8];
	shr.u32 	%r3548, %r3547, 1;
	and.b32  	%r3549, %r3548, 1431655765;
	sub.s32 	%r3550, %r3547, %r3549;
	and.b32  	%r3551, %r3550, 858993459;
	shr.u32 	%r3552, %r3550, 2;
	and.b32  	%r3553, %r3552, 858993459;
	add.s32 	%r3554, %r3553, %r3551;
	shr.u32 	%r3555, %r3554, 4;
	add.s32 	%r3556, %r3555, %r3554;
	and.b32  	%r3557, %r3556, 252645135;
	shr.u32 	%r3558, %r3557, 8;
	add.s32 	%r3559, %r3558, %r3557;
	shr.u32 	%r3560, %r3559, 16;
	add.s32 	%r3561, %r3560, %r3559;
	and.b32  	%r3562, %r3561, 63;
	add.s32 	%r3563, %r3562, %r3546;
	ld.global.u32 	%r3564, [%rd780+12];
	shr.u32 	%r3565, %r3564, 1;
	and.b32  	%r3566, %r3565, 1431655765;
	sub.s32 	%r3567, %r3564, %r3566;
	and.b32  	%r3568, %r3567, 858993459;
	shr.u32 	%r3569, %r3567, 2;
	and.b32  	%r3570, %r3569, 858993459;
	add.s32 	%r3571, %r3570, %r3568;
	shr.u32 	%r3572, %r3571, 4;
	add.s32 	%r3573, %r3572, %r3571;
	and.b32  	%r3574, %r3573, 252645135;
	shr.u32 	%r3575, %r3574, 8;
	add.s32 	%r3576, %r3575, %r3574;
	shr.u32 	%r3577, %r3576, 16;
	add.s32 	%r3578, %r3577, %r3576;
	and.b32  	%r3579, %r3578, 63;
	add.s32 	%r3580, %r3579, %r3563;
	ld.global.u32 	%r3581, [%rd780+16];
	shr.u32 	%r3582, %r3581, 1;
	and.b32  	%r3583, %r3582, 1431655765;
	sub.s32 	%r3584, %r3581, %r3583;
	and.b32  	%r3585, %r3584, 858993459;
	shr.u32 	%r3586, %r3584, 2;
	and.b32  	%r3587, %r3586, 858993459;
	add.s32 	%r3588, %r3587, %r3585;
	shr.u32 	%r3589, %r3588, 4;
	add.s32 	%r3590, %r3589, %r3588;
	and.b32  	%r3591, %r3590, 252645135;
	shr.u32 	%r3592, %r3591, 8;
	add.s32 	%r3593, %r3592, %r3591;
	shr.u32 	%r3594, %r3593, 16;
	add.s32 	%r3595, %r3594, %r3593;
	and.b32  	%r3596, %r3595, 63;
	add.s32 	%r3597, %r3596, %r3580;
	ld.global.u32 	%r3598, [%rd780+20];
	shr.u32 	%r3599, %r3598, 1;
	and.b32  	%r3600, %r3599, 1431655765;
	sub.s32 	%r3601, %r3598, %r3600;
	and.b32  	%r3602, %r3601, 858993459;
	shr.u32 	%r3603, %r3601, 2;
	and.b32  	%r3604, %r3603, 858993459;
	add.s32 	%r3605, %r3604, %r3602;
	shr.u32 	%r3606, %r3605, 4;
	add.s32 	%r3607, %r3606, %r3605;
	and.b32  	%r3608, %r3607, 252645135;
	shr.u32 	%r3609, %r3608, 8;
	add.s32 	%r3610, %r3609, %r3608;
	shr.u32 	%r3611, %r3610, 16;
	add.s32 	%r3612, %r3611, %r3610;
	and.b32  	%r3613, %r3612, 63;
	add.s32 	%r3614, %r3613, %r3597;
	ld.global.u32 	%r3615, [%rd780+24];
	shr.u32 	%r3616, %r3615, 1;
	and.b32  	%r3617, %r3616, 1431655765;
	sub.s32 	%r3618, %r3615, %r3617;
	and.b32  	%r3619, %r3618, 858993459;
	shr.u32 	%r3620, %r3618, 2;
	and.b32  	%r3621, %r3620, 858993459;
	add.s32 	%r3622, %r3621, %r3619;
	shr.u32 	%r3623, %r3622, 4;
	add.s32 	%r3624, %r3623, %r3622;
	and.b32  	%r3625, %r3624, 252645135;
	shr.u32 	%r3626, %r3625, 8;
	add.s32 	%r3627, %r3626, %r3625;
	shr.u32 	%r3628, %r3627, 16;
	add.s32 	%r3629, %r3628, %r3627;
	and.b32  	%r3630, %r3629, 63;
	add.s32 	%r3631, %r3630, %r3614;
	ld.global.u32 	%r3632, [%rd780+28];
	shr.u32 	%r3633, %r3632, 1;
	and.b32  	%r3634, %r3633, 1431655765;
	sub.s32 	%r3635, %r3632, %r3634;
	and.b32  	%r3636, %r3635, 858993459;
	shr.u32 	%r3637, %r3635, 2;
	and.b32  	%r3638, %r3637, 858993459;
	add.s32 	%r3639, %r3638, %r3636;
	shr.u32 	%r3640, %r3639, 4;
	add.s32 	%r3641, %r3640, %r3639;
	and.b32  	%r3642, %r3641, 252645135;
	shr.u32 	%r3643, %r3642, 8;
	add.s32 	%r3644, %r3643, %r3642;
	shr.u32 	%r3645, %r3644, 16;
	add.s32 	%r3646, %r3645, %r3644;
	and.b32  	%r3647, %r3646, 63;
	add.s32 	%r3648, %r3647, %r3631;
	ld.global.u32 	%r3649, [%rd780+32];
	shr.u32 	%r3650, %r3649, 1;
	and.b32  	%r3651, %r3650, 1431655765;
	sub.s32 	%r3652, %r3649, %r3651;
	and.b32  	%r3653, %r3652, 858993459;
	shr.u32 	%r3654, %r3652, 2;
	and.b32  	%r3655, %r3654, 858993459;
	add.s32 	%r3656, %r3655, %r3653;
	shr.u32 	%r3657, %r3656, 4;
	add.s32 	%r3658, %r3657, %r3656;
	and.b32  	%r3659, %r3658, 252645135;
	shr.u32 	%r3660, %r3659, 8;
	add.s32 	%r3661, %r3660, %r3659;
	shr.u32 	%r3662, %r3661, 16;
	add.s32 	%r3663, %r3662, %r3661;
	and.b32  	%r3664, %r3663, 63;
	add.s32 	%r11349, %r3664, %r3648;
	add.s32 	%r11338, %r11338, 8;
	setp.ne.s32 	%p231, %r11338, %r11344;
	@%p231 bra 	$L__BB2_176;
$L__BB2_177:
	setp.eq.s32 	%p232, %r238, 0;
	@%p232 bra 	$L__BB2_185;
	and.b32  	%r247, %r237, 3;
	setp.lt.u32 	%p233, %r238, 4;
	@%p233 bra 	$L__BB2_180;
	mul.wide.s32 	%rd781, %r204, 240000;
	add.s64 	%rd782, %rd11, %rd781;
	mul.wide.u32 	%rd783, %r11344, 4;
	add.s64 	%rd784, %rd782, %rd783;
	ld.global.u32 	%r3666, [%rd784+4];
	shr.u32 	%r3667, %r3666, 1;
	and.b32  	%r3668, %r3667, 1431655765;
	sub.s32 	%r3669, %r3666, %r3668;
	and.b32  	%r3670, %r3669, 858993459;
	shr.u32 	%r3671, %r3669, 2;
	and.b32  	%r3672, %r3671, 858993459;
	add.s32 	%r3673, %r3672, %r3670;
	shr.u32 	%r3674, %r3673, 4;
	add.s32 	%r3675, %r3674, %r3673;
	and.b32  	%r3676, %r3675, 252645135;
	shr.u32 	%r3677, %r3676, 8;
	add.s32 	%r3678, %r3677, %r3676;
	shr.u32 	%r3679, %r3678, 16;
	add.s32 	%r3680, %r3679, %r3678;
	and.b32  	%r3681, %r3680, 63;
	add.s32 	%r3682, %r3681, %r11349;
	ld.global.u32 	%r3683, [%rd784+8];
	shr.u32 	%r3684, %r3683, 1;
	and.b32  	%r3685, %r3684, 1431655765;
	sub.s32 	%r3686, %r3683, %r3685;
	and.b32  	%r3687, %r3686, 858993459;
	shr.u32 	%r3688, %r3686, 2;
	and.b32  	%r3689, %r3688, 858993459;
	add.s32 	%r3690, %r3689, %r3687;
	shr.u32 	%r3691, %r3690, 4;
	add.s32 	%r3692, %r3691, %r3690;
	and.b32  	%r3693, %r3692, 252645135;
	shr.u32 	%r3694, %r3693, 8;
	add.s32 	%r3695, %r3694, %r3693;
	shr.u32 	%r3696, %r3695, 16;
	add.s32 	%r3697, %r3696, %r3695;
	and.b32  	%r3698, %r3697, 63;
	add.s32 	%r3699, %r3698, %r3682;
	ld.global.u32 	%r3700, [%rd784+12];
	shr.u32 	%r3701, %r3700, 1;
	and.b32  	%r3702, %r3701, 1431655765;
	sub.s32 	%r3703, %r3700, %r3702;
	and.b32  	%r3704, %r3703, 858993459;
	shr.u32 	%r3705, %r3703, 2;
	and.b32  	%r3706, %r3705, 858993459;
	add.s32 	%r3707, %r3706, %r3704;
	shr.u32 	%r3708, %r3707, 4;
	add.s32 	%r3709, %r3708, %r3707;
	and.b32  	%r3710, %r3709, 252645135;
	shr.u32 	%r3711, %r3710, 8;
	add.s32 	%r3712, %r3711, %r3710;
	shr.u32 	%r3713, %r3712, 16;
	add.s32 	%r3714, %r3713, %r3712;
	and.b32  	%r3715, %r3714, 63;
	add.s32 	%r3716, %r3715, %r3699;
	ld.global.u32 	%r3717, [%rd784+16];
	shr.u32 	%r3718, %r3717, 1;
	and.b32  	%r3719, %r3718, 1431655765;
	sub.s32 	%r3720, %r3717, %r3719;
	and.b32  	%r3721, %r3720, 858993459;
	shr.u32 	%r3722, %r3720, 2;
	and.b32  	%r3723, %r3722, 858993459;
	add.s32 	%r3724, %r3723, %r3721;
	shr.u32 	%r3725, %r3724, 4;
	add.s32 	%r3726, %r3725, %r3724;
	and.b32  	%r3727, %r3726, 252645135;
	shr.u32 	%r3728, %r3727, 8;
	add.s32 	%r3729, %r3728, %r3727;
	shr.u32 	%r3730, %r3729, 16;
	add.s32 	%r3731, %r3730, %r3729;
	and.b32  	%r3732, %r3731, 63;
	add.s32 	%r11349, %r3732, %r3716;
	add.s32 	%r11344, %r11344, 4;
$L__BB2_180:
	setp.eq.s32 	%p234, %r247, 0;
	@%p234 bra 	$L__BB2_185;
	setp.eq.s32 	%p235, %r247, 1;
	@%p235 bra 	$L__BB2_183;
	mul.wide.s32 	%rd785, %r204, 240000;
	add.s64 	%rd786, %rd11, %rd785;
	mul.wide.u32 	%rd787, %r11344, 4;
	add.s64 	%rd788, %rd786, %rd787;
	ld.global.u32 	%r3734, [%rd788+4];
	shr.u32 	%r3735, %r3734, 1;
	and.b32  	%r3736, %r3735, 1431655765;
	sub.s32 	%r3737, %r3734, %r3736;
	and.b32  	%r3738, %r3737, 858993459;
	shr.u32 	%r3739, %r3737, 2;
	and.b32  	%r3740, %r3739, 858993459;
	add.s32 	%r3741, %r3740, %r3738;
	shr.u32 	%r3742, %r3741, 4;
	add.s32 	%r3743, %r3742, %r3741;
	and.b32  	%r3744, %r3743, 252645135;
	shr.u32 	%r3745, %r3744, 8;
	add.s32 	%r3746, %r3745, %r3744;
	shr.u32 	%r3747, %r3746, 16;
	add.s32 	%r3748, %r3747, %r3746;
	and.b32  	%r3749, %r3748, 63;
	add.s32 	%r3750, %r3749, %r11349;
	ld.global.u32 	%r3751, [%rd788+8];
	shr.u32 	%r3752, %r3751, 1;
	and.b32  	%r3753, %r3752, 1431655765;
	sub.s32 	%r3754, %r3751, %r3753;
	and.b32  	%r3755, %r3754, 858993459;
	shr.u32 	%r3756, %r3754, 2;
	and.b32  	%r3757, %r3756, 858993459;
	add.s32 	%r3758, %r3757, %r3755;
	shr.u32 	%r3759, %r3758, 4;
	add.s32 	%r3760, %r3759, %r3758;
	and.b32  	%r3761, %r3760, 252645135;
	shr.u32 	%r3762, %r3761, 8;
	add.s32 	%r3763, %r3762, %r3761;
	shr.u32 	%r3764, %r3763, 16;
	add.s32 	%r3765, %r3764, %r3763;
	and.b32  	%r3766, %r3765, 63;
	add.s32 	%r11349, %r3766, %r3750;
	add.s32 	%r11344, %r11344, 2;
$L__BB2_183:
	and.b32  	%r3767, %r237, 1;
	setp.eq.b32 	%p236, %r3767, 1;
	not.pred 	%p237, %p236;
	@%p237 bra 	$L__BB2_185;
	mul.wide.s32 	%rd789, %r204, 240000;
	add.s64 	%rd790, %rd11, %rd789;
	mul.wide.u32 	%rd791, %r11344, 4;
	add.s64 	%rd792, %rd790, %rd791;
	ld.global.u32 	%r3768, [%rd792+4];
	shr.u32 	%r3769, %r3768, 1;
	and.b32  	%r3770, %r3769, 1431655765;
	sub.s32 	%r3771, %r3768, %r3770;
	and.b32  	%r3772, %r3771, 858993459;
	shr.u32 	%r3773, %r3771, 2;
	and.b32  	%r3774, %r3773, 858993459;
	add.s32 	%r3775, %r3774, %r3772;
	shr.u32 	%r3776, %r3775, 4;
	add.s32 	%r3777, %r3776, %r3775;
	and.b32  	%r3778, %r3777, 252645135;
	shr.u32 	%r3779, %r3778, 8;
	add.s32 	%r3780, %r3779, %r3778;
	shr.u32 	%r3781, %r3780, 16;
	add.s32 	%r3782, %r3781, %r3780;
	and.b32  	%r3783, %r3782, 63;
	add.s32 	%r11349, %r3783, %r11349;
$L__BB2_185:
	mov.u32 	%r3785, _ZZ30findCliqueGPUNewStealworkBatchPjS_S_S_S_S_PyS_S_S_S_S_E10Num_L_Bits;
	add.s32 	%r3786, %r3785, %r3458;
	st.shared.u32 	[%r3786], %r11349;
	bra.uni 	$L__BB2_431;
$L__BB2_186:
	setp.lt.s32 	%p168, %r18, 2;
	ld.global.u32 	%r3375, [%rd15];
	mul.wide.u32 	%rd670, %r3375, 4;
	add.s64 	%rd671, %rd6, %rd670;
	ld.global.u32 	%r3376, [%rd671];
	cvt.u64.u32 	%rd30, %r3376;
	mul.wide.u32 	%rd672, %r3376, 4;
	add.s64 	%rd31, %rd5, %rd672;
	mov.u32 	%r11321, %r2;
	@%p168 bra 	$L__BB2_187;
	bra.uni 	$L__BB2_191;
$L__BB2_187:
	ld.global.u32 	%r153, [%rd31];
	mov.u32 	%r11325, %r2;
$L__BB2_188:
	setp.eq.s32 	%p169, %r143, 0;
	shl.b32 	%r3378, %r11325, 2;
	add.s32 	%r168, %r3361, %r3378;
	ld.shared.u32 	%r169, [%r168];
	setp.lt.u32 	%p170, %r153, %r169;
	selp.u64 	%rd33, 1, 0, %p170;
	add.s64 	%rd673, %rd33, %rd30;
	shl.b64 	%rd674, %rd673, 2;
	add.s64 	%rd675, %rd4, %rd674;
	ld.global.u32 	%r3380, [%rd675];
	add.s32 	%r170, %r3364, %r3378;
	ld.shared.u32 	%r3382, [%r170];
	and.b32  	%r171, %r3382, %r3380;
	and.pred  	%p171, %p169, %p170;
	mov.b32 	%r11326, -1;
	@%p171 bra 	$L__BB2_190;
	shl.b64 	%rd676, %rd33, 2;
	add.s64 	%rd677, %rd31, %rd676;
	ld.global.u32 	%r3383, [%rd677];
	setp.eq.s32 	%p172, %r3383, %r169;
	setp.eq.s32 	%p173, %r171, 0;
	selp.b32 	%r3384, -1, %r169, %p173;
	selp.b32 	%r11326, %r3384, -1, %p172;
$L__BB2_190:
	st.shared.u32 	[%r168], %r11326;
	st.shared.u32 	[%r170], %r171;
	add.s32 	%r11325, %r11325, %r5;
	setp.lt.u32 	%p174, %r11325, 2096;
	@%p174 bra 	$L__BB2_188;
	bra.uni 	$L__BB2_196;
$L__BB2_191:
	shl.b32 	%r3386, %r11321, 2;
	add.s32 	%r155, %r3361, %r3386;
	ld.shared.u32 	%r156, [%r155];
	mov.b32 	%r11323, 0;
	mov.u32 	%r11322, %r18;
$L__BB2_192:
	shr.u32 	%r3388, %r11322, 1;
	add.s32 	%r3389, %r3388, %r11323;
	mul.wide.u32 	%rd678, %r3389, 4;
	add.s64 	%rd679, %rd31, %rd678;
	ld.global.u32 	%r3390, [%rd679];
	setp.lt.s32 	%p175, %r3390, %r156;
	selp.b32 	%r3391, %r3388, 0, %p175;
	add.s32 	%r11323, %r3391, %r11323;
	sub.s32 	%r11322, %r11322, %r3388;
	setp.gt.s32 	%p176, %r11322, 1;
	@%p176 bra 	$L__BB2_192;
	mul.wide.u32 	%rd680, %r11323, 4;
	add.s64 	%rd32, %rd31, %rd680;
	ld.global.u32 	%r3393, [%rd32];
	setp.lt.u32 	%p177, %r3393, %r156;
	selp.u32 	%r161, 1, 0, %p177;
	add.s32 	%r3394, %r11323, %r161;
	cvt.u64.u32 	%rd681, %r3394;
	add.s64 	%rd682, %rd681, %rd30;
	shl.b64 	%rd683, %rd682, 2;
	add.s64 	%rd684, %rd4, %rd683;
	ld.global.u32 	%r3395, [%rd684];
	add.s32 	%r162, %r3364, %r3386;
	ld.shared.u32 	%r3398, [%r162];
	and.b32  	%r163, %r3398, %r3395;
	setp.gt.u32 	%p178, %r3394, %r143;
	mov.b32 	%r11324, -1;
	@%p178 bra 	$L__BB2_195;
	mul.wide.u32 	%rd685, %r161, 4;
	add.s64 	%rd686, %rd32, %rd685;
	ld.global.u32 	%r3399, [%rd686];
	setp.eq.s32 	%p179, %r3399, %r156;
	setp.eq.s32 	%p180, %r163, 0;
	selp.b32 	%r3400, -1, %r156, %p180;
	selp.b32 	%r11324, %r3400, -1, %p179;
$L__BB2_195:
	st.shared.u32 	[%r155], %r11324;
	st.shared.u32 	[%r162], %r163;
	add.s32 	%r11321, %r11321, %r5;
	setp.lt.u32 	%p181, %r11321, 2096;
	@%p181 bra 	$L__BB2_191;
$L__BB2_196:
	setp.ne.s32 	%p182, %r2, 0;
	@%p182 bra 	$L__BB2_215;
	mov.b32 	%r11327, 0;
$L__BB2_198:
	shl.b32 	%r3402, %r11327, 2;
	add.s32 	%r176, %r3361, %r3402;
	ld.shared.u32 	%r177, [%r176];
	setp.eq.s32 	%p183, %r177, -1;
	add.s32 	%r178, %r3364, %r3402;
	@%p183 bra 	$L__BB2_200;
	ld.shared.u32 	%r3405, [%r144];
	add.s32 	%r3406, %r3405, 1;
	st.shared.u32 	[%r144], %r3406;
	mul.wide.u32 	%rd687, %r3406, 4;
	add.s64 	%rd688, %rd28, %rd687;
	st.global.u32 	[%rd688], %r177;
	ld.shared.u32 	%r3407, [%r178];
	add.s64 	%rd689, %rd29, %rd687;
	st.global.u32 	[%rd689], %r3407;
$L__BB2_200:
	ld.shared.u32 	%r179, [%r176+4];
	setp.eq.s32 	%p184, %r179, -1;
	@%p184 bra 	$L__BB2_202;
	ld.shared.u32 	%r3408, [%r144];
	add.s32 	%r3409, %r3408, 1;
	st.shared.u32 	[%r144], %r3409;
	mul.wide.u32 	%rd690, %r3409, 4;
	add.s64 	%rd691, %rd28, %rd690;
	st.global.u32 	[%rd691], %r179;
	ld.shared.u32 	%r3410, [%r178+4];
	add.s64 	%rd692, %rd29, %rd690;
	st.global.u32 	[%rd692], %r3410;
$L__BB2_202:
	ld.shared.u32 	%r180, [%r176+8];
	setp.eq.s32 	%p185, %r180, -1;
	@%p185 bra 	$L__BB2_204;
	ld.shared.u32 	%r3411, [%r144];
	add.s32 	%r3412, %r3411, 1;
	st.shared.u32 	[%r144], %r3412;
	mul.wide.u32 	%rd693, %r3412, 4;
	add.s64 	%rd694, %rd28, %rd693;
	st.global.u32 	[%rd694], %r180;
	ld.shared.u32 	%r3413, [%r178+8];
	add.s64 	%rd695, %rd29, %rd693;
	st.global.u32 	[%rd695], %r3413;
$L__BB2_204:
	ld.shared.u32 	%r181, [%r176+12];
	setp.eq.s32 	%p186, %r181, -1;
	@%p186 bra 	$L__BB2_206;
	ld.shared.u32 	%r3414, [%r144];
	add.s32 	%r3415, %r3414, 1;
	st.shared.u32 	[%r144], %r3415;
	mul.wide.u32 	%rd696, %r3415, 4;
	add.s64 	%rd697, %rd28, %rd696;
	st.global.u32 	[%rd697], %r181;
	ld.shared.u32 	%r3416, [%r178+12];
	add.s64 	%rd698, %rd29, %rd696;
	st.global.u32 	[%rd698], %r3416;
$L__BB2_206:
	ld.shared.u32 	%r182, [%r176+16];
	setp.eq.s32 	%p187, %r182, -1;
	@%p187 bra 	$L__BB2_208;
	ld.shared.u32 	%r3417, [%r144];
	add.s32 	%r3418, %r3417, 1;
	st.shared.u32 	[%r144], %r3418;
	mul.wide.u32 	%rd699, %r3418, 4;
	add.s64 	%rd700, %rd28, %rd699;
	st.global.u32 	[%rd700], %r182;
	ld.shared.u32 	%r3419, [%r178+16];
	add.s64 	%rd701, %rd29, %rd699;
	st.global.u32 	[%rd701], %r3419;
$L__BB2_208:
	ld.shared.u32 	%r183, [%r176+20];
	setp.eq.s32 	%p188, %r183, -1;
	@%p188 bra 	$L__BB2_210;
	ld.shared.u32 	%r3420, [%r144];
	add.s32 	%r3421, %r3420, 1;
	st.shared.u32 	[%r144], %r3421;
	mul.wide.u32 	%rd702, %r3421, 4;
	add.s64 	%rd703, %rd28, %rd702;
	st.global.u32 	[%rd703], %r183;
	ld.shared.u32 	%r3422, [%r178+20];
	add.s64 	%rd704, %rd29, %rd702;
	st.global.u32 	[%rd704], %r3422;
$L__BB2_210:
	ld.shared.u32 	%r184, [%r176+24];
	setp.eq.s32 	%p189, %r184, -1;
	@%p189 bra 	$L__BB2_212;
	ld.shared.u32 	%r3423, [%r144];
	add.s32 	%r3424, %r3423, 1;
	st.shared.u32 	[%r144], %r3424;
	mul.wide.u32 	%rd705, %r3424, 4;
	add.s64 	%rd706, %rd28, %rd705;
	st.global.u32 	[%rd706], %r184;
	ld.shared.u32 	%r3425, [%r178+24];
	add.s64 	%rd707, %rd29, %rd705;
	st.global.u32 	[%rd707], %r3425;
$L__BB2_212:
	ld.shared.u32 	%r185, [%r176+28];
	setp.eq.s32 	%p190, %r185, -1;
	@%p190 bra 	$L__BB2_214;
	ld.shared.u32 	%r3426, [%r144];
	add.s32 	%r3427, %r3426, 1;
	st.shared.u32 	[%r144], %r3427;
	mul.wide.u32 	%rd708, %r3427, 4;
	add.s64 	%rd709, %rd28, %rd708;
	st.global.u32 	[%rd709], %r185;
	ld.shared.u32 	%r3428, [%r178+28];
	add.s64 	%rd710, %rd29, %rd708;
	st.global.u32 	[%rd710], %r3428;
$L__BB2_214:
	add.s32 	%r11327, %r11327, 8;
	setp.ne.s32 	%p191, %r11327, 2096;
	@%p191 bra 	$L__BB2_198;
$L__BB2_215:
	add.s32 	%r11318, %r11318, 1;
	setp.eq.s32 	%p192, %r11318, %r145;
	@%p192 bra 	$L__BB2_120;
	bra.uni 	$L__BB2_115;
$L__BB2_216:
	mul.wide.u32 	%rd330, %r1, 1920000;
	mov.u64 	%rd331, subH;
	add.s64 	%rd39, %rd331, %rd330;
	ld.shared.u32 	%r2430, [_ZZ30findCliqueGPUNewStealworkBatchPjS_S_S_S_S_PyS_S_S_S_S_E3tid];
	mul.wide.u32 	%rd332, %r2430, 4;
	add.s64 	%rd40, %rd13, %rd332;
	ld.global.u32 	%r2431, [%rd40];
	add.s32 	%r2432, %r2431, 1;
	mul.wide.u32 	%rd333, %r2432, 4;
	add.s64 	%rd334, %rd9, %rd333;
	ld.global.u32 	%r260, [%rd334];
	mul.wide.u32 	%rd335, %r2431, 4;
	add.s64 	%rd336, %rd9, %rd335;
	ld.global.u32 	%r261, [%rd336];
	sub.s32 	%r262, %r260, %r261;
	add.s64 	%rd41, %rd12, %rd332;
	ld.global.u32 	%r2433, [%rd41];
	add.s32 	%r2434, %r2433, 1;
	mul.wide.u32 	%rd337, %r2434, 4;
	add.s64 	%rd338, %rd9, %rd337;
	ld.global.u32 	%r263, [%rd338];
	mul.wide.u32 	%rd339, %r2433, 4;
	add.s64 	%rd340, %rd9, %rd339;
	ld.global.u32 	%r264, [%rd340];
	sub.s32 	%r265, %r263, %r264;
	setp.ge.u32 	%p4, %r262, %r265;
	@%p4 bra 	$L__BB2_324;
	setp.ne.s32 	%p83, %r2, 32;
	mul.hi.u32 	%r2884, %r262, -98358029;
	shr.u32 	%r266, %r2884, 10;
	mad.lo.s32 	%r267, %r266, -1048, %r262;
	@%p83 bra 	$L__BB2_219;
	ld.shared.u32 	%r2885, [_ZZ30findCliqueGPUNewStealworkBatchPjS_S_S_S_S_PyS_S_S_S_S_E5level];
	shl.b32 	%r2886, %r2885, 8;
	mov.u32 	%r2887, _ZZ30findCliqueGPUNewStealworkBatchPjS_S_S_S_S_PyS_S_S_S_S_E5Num_H;
	add.s32 	%r2888, %r2887, %r2886;
	mov.b32 	%r2889, 0;
	st.shared.u32 	[%r2888], %r2889;
$L__BB2_219:
	setp.lt.u32 	%p84, %r262, 1048;
	@%p84 bra 	$L__BB2_258;
	add.s32 	%r268, %r265, -1;
	ld.shared.u32 	%r2891, [_ZZ30findCliqueGPUNewStealworkBatchPjS_S_S_S_S_PyS_S_S_S_S_E5level];
	mul.wide.s32 	%rd488, %r2891, 240000;
	add.s64 	%rd42, %rd39, %rd488;
	shl.b32 	%r2892, %r2891, 8;
	mov.u32 	%r2893, _ZZ30findCliqueGPUNewStealworkBatchPjS_S_S_S_S_PyS_S_S_S_S_E5Num_H;
	add.s32 	%r269, %r2893, %r2892;
	add.s64 	%rd43, %rd10, %rd488;
	max.u32 	%r270, %r266, 1;
	mov.b32 	%r11350, 0;
$L__BB2_221:
	setp.eq.s32 	%p85, %r7, 0;
	ld.global.u32 	%r2894, [%rd40];
	mul.wide.u32 	%rd489, %r2894, 4;
	add.s64 	%rd490, %rd9, %rd489;
	ld.global.u32 	%r2895, [%rd490];
	mad.lo.s32 	%r272, %r11350, 1048, %r2895;
	mov.u32 	%r11351, %r3;
	@%p85 bra 	$L__BB2_225;
	setp.eq.s32 	%p86, %r7, 1;
	add.s32 	%r273, %r3, %r272;
	mul.wide.u32 	%rd491, %r273, 4;
	add.s64 	%rd492, %rd8, %rd491;
	ld.global.u32 	%r2896, [%rd492];
	st.shared.u32 	[%r8+-128], %r2896;
	add.s64 	%rd493, %rd7, %rd491;
	ld.global.u32 	%r2897, [%rd493];
	st.shared.u32 	[%r9+-128], %r2897;
	mov.u32 	%r11351, %r2;
	@%p86 bra 	$L__BB2_225;
	setp.eq.s32 	%p87, %r7, 2;
	add.s32 	%r2898, %r2, %r272;
	mul.wide.u32 	%rd494, %r2898, 4;
	add.s64 	%rd495, %rd8, %rd494;
	ld.global.u32 	%r2899, [%rd495];
	st.shared.u32 	[%r8], %r2899;
	add.s64 	%rd496, %rd7, %rd494;
	ld.global.u32 	%r2900, [%rd496];
	st.shared.u32 	[%r9], %r2900;
	mov.u32 	%r11351, %r6;
	@%p87 bra 	$L__BB2_225;
	add.s32 	%r2901, %r273, 64;
	mul.wide.u32 	%rd497, %r2901, 4;
	add.s64 	%rd498, %rd8, %rd497;
	ld.global.u32 	%r2902, [%rd498];
	st.shared.u32 	[%r8+128], %r2902;
	add.s64 	%rd499, %rd7, %rd497;
	ld.global.u32 	%r2903, [%rd499];
	st.shared.u32 	[%r9+128], %r2903;
	mov.u32 	%r11351, %r10;
$L__BB2_225:
	setp.gt.u32 	%p88, %r2, 983;
	@%p88 bra 	$L__BB2_227;
$L__BB2_226:
	add.s32 	%r2904, %r11351, %r272;
	mul.wide.u32 	%rd500, %r2904, 4;
	add.s64 	%rd501, %rd8, %rd500;
	ld.global.u32 	%r2905, [%rd501];
	shl.b32 	%r2906, %r11351, 2;
	add.s32 	%r2908, %r2421, %r2906;
	st.shared.u32 	[%r2908], %r2905;
	add.s64 	%rd502, %rd7, %rd500;
	ld.global.u32 	%r2909, [%rd502];
	mov.u32 	%r2910, _ZZ30findCliqueGPUNewStealworkBatchPjS_S_S_S_S_PyS_S_S_S_S_E9Res_HBits;
	add.s32 	%r2911, %r2910, %r2906;
	st.shared.u32 	[%r2911], %r2909;
	add.s32 	%r2912, %r2904, 32;
	mul.wide.u32 	%rd503, %r2912, 4;
	add.s64 	%rd504, %rd8, %rd503;
	ld.global.u32 	%r2913, [%rd504];
	st.shared.u32 	[%r2908+128], %r2913;
	add.s64 	%rd505, %rd7, %rd503;
	ld.global.u32 	%r2914, [%rd505];
	st.shared.u32 	[%r2911+128], %r2914;
	add.s32 	%r2915, %r2904, 64;
	mul.wide.u32 	%rd506, %r2915, 4;
	add.s64 	%rd507, %rd8, %rd506;
	ld.global.u32 	%r2916, [%rd507];
	st.shared.u32 	[%r2908+256], %r2916;
	add.s64 	%rd508, %rd7, %rd506;
	ld.global.u32 	%r2917, [%rd508];
	st.shared.u32 	[%r2911+256], %r2917;
	add.s32 	%r2918, %r11351, 96;
	add.s32 	%r2919, %r2904, 96;
	mul.wide.u32 	%rd509, %r2919, 4;
	add.s64 	%rd510, %rd8, %rd509;
	ld.global.u32 	%r2920, [%rd510];
	st.shared.u32 	[%r2908+384], %r2920;
	add.s64 	%rd511, %rd7, %rd509;
	ld.global.u32 	%r2921, [%rd511];
	st.shared.u32 	[%r2911+384], %r2921;
	add.s32 	%r11351, %r11351, 128;
	setp.lt.u32 	%p89, %r2918, 1016;
	@%p89 bra 	$L__BB2_226;
$L__BB2_227:
	setp.gt.u32 	%p90, %r3, 1047;
	ld.global.u32 	%r2922, [%rd41];
	mul.wide.u32 	%rd512, %r2922, 4;
	add.s64 	%rd513, %rd9, %rd512;
	ld.global.u32 	%rd44, [%rd513];
	@%p90 bra 	$L__BB2_238;
	shl.b64 	%rd514, %rd44, 2;
	add.s64 	%rd45, %rd8, %rd514;
	setp.lt.s32 	%p91, %r265, 2;
	mov.u32 	%r11353, %r3;
	@%p91 bra 	$L__BB2_229;
	bra.uni 	$L__BB2_233;
$L__BB2_229:
	ld.global.u32 	%r277, [%rd45];
	mov.u32 	%r11357, %r3;
$L__BB2_230:
	setp.eq.s32 	%p92, %r268, 0;
	shl.b32 	%r2924, %r11357, 2;
	add.s32 	%r292, %r2421, %r2924;
	ld.shared.u32 	%r293, [%r292];
	setp.lt.u32 	%p93, %r277, %r293;
	selp.u64 	%rd47, 1, 0, %p93;
	add.s64 	%rd515, %rd47, %rd44;
	shl.b64 	%rd516, %rd515, 2;
	add.s64 	%rd517, %rd7, %rd516;
	ld.global.u32 	%r2926, [%rd517];
	mov.u32 	%r2927, _ZZ30findCliqueGPUNewStealworkBatchPjS_S_S_S_S_PyS_S_S_S_S_E9Res_HBits;
	add.s32 	%r294, %r2927, %r2924;
	ld.shared.u32 	%r2928, [%r294];
	and.b32  	%r295, %r2928, %r2926;
	and.pred  	%p94, %p92, %p93;
	mov.b32 	%r11358, -1;
	@%p94 bra 	$L__BB2_232;
	shl.b64 	%rd518, %rd47, 2;
	add.s64 	%rd519, %rd45, %rd518;
	ld.global.u32 	%r2929, [%rd519];
	setp.eq.s32 	%p95, %r2929, %r293;
	setp.eq.s32 	%p96, %r295, 0;
	selp.b32 	%r2930, -1, %r293, %p96;
	selp.b32 	%r11358, %r2930, -1, %p95;
$L__BB2_232:
	st.shared.u32 	[%r292], %r11358;
	st.shared.u32 	[%r294], %r295;
	add.s32 	%r11357, %r11357, %r5;
	setp.lt.u32 	%p97, %r11357, 1048;
	@%p97 bra 	$L__BB2_230;
	bra.uni 	$L__BB2_238;
$L__BB2_233:
	shl.b32 	%r2932, %r11353, 2;
	add.s32 	%r279, %r2421, %r2932;
	ld.shared.u32 	%r280, [%r279];
	mov.b32 	%r11355, 0;
	mov.u32 	%r11354, %r265;
$L__BB2_234:
	shr.u32 	%r2934, %r11354, 1;
	add.s32 	%r2935, %r2934, %r11355;
	mul.wide.u32 	%rd520, %r2935, 4;
	add.s64 	%rd521, %rd45, %rd520;
	ld.global.u32 	%r2936, [%rd521];
	setp.lt.s32 	%p98, %r2936, %r280;
	selp.b32 	%r2937, %r2934, 0, %p98;
	add.s32 	%r11355, %r2937, %r11355;
	sub.s32 	%r11354, %r11354, %r2934;
	setp.gt.s32 	%p99, %r11354, 1;
	@%p99 bra 	$L__BB2_234;
	mul.wide.u32 	%rd522, %r11355, 4;
	add.s64 	%rd46, %rd45, %rd522;
	ld.global.u32 	%r2939, [%rd46];
	setp.lt.u32 	%p100, %r2939, %r280;
	selp.u32 	%r285, 1, 0, %p100;
	add.s32 	%r2940, %r11355, %r285;
	cvt.u64.u32 	%rd523, %r2940;
	add.s64 	%rd524, %rd523, %rd44;
	shl.b64 	%rd525, %rd524, 2;
	add.s64 	%rd526, %rd7, %rd525;
	ld.global.u32 	%r2941, [%rd526];
	mov.u32 	%r2943, _ZZ30findCliqueGPUNewStealworkBatchPjS_S_S_S_S_PyS_S_S_S_S_E9Res_HBits;
	add.s32 	%r286, %r2943, %r2932;
	ld.shared.u32 	%r2944, [%r286];
	and.b32  	%r287, %r2944, %r2941;
	setp.gt.u32 	%p101, %r2940, %r268;
	mov.b32 	%r11356, -1;
	@%p101 bra 	$L__BB2_237;
	mul.wide.u32 	%rd527, %r285, 4;
	add.s64 	%rd528, %rd46, %rd527;
	ld.global.u32 	%r2945, [%rd528];
	setp.eq.s32 	%p102, %r2945, %r280;
	setp.eq.s32 	%p103, %r287, 0;
	selp.b32 	%r2946, -1, %r280, %p103;
	selp.b32 	%r11356, %r2946, -1, %p102;
$L__BB2_237:
	st.shared.u32 	[%r279], %r11356;
	st.shared.u32 	[%r286], %r287;
	add.s32 	%r11353, %r11353, %r5;
	setp.lt.u32 	%p104, %r11353, 1048;
	@%p104 bra 	$L__BB2_233;
$L__BB2_238:
	setp.ne.s32 	%p105, %r2, 32;
	@%p105 bra 	$L__BB2_257;
	mov.b32 	%r11359, 0;
$L__BB2_240:
	shl.b32 	%r2948, %r11359, 2;
	add.s32 	%r300, %r2421, %r2948;
	ld.shared.u32 	%r301, [%r300];
	setp.eq.s32 	%p106, %r301, -1;
	mov.u32 	%r2950, _ZZ30findCliqueGPUNewStealworkBatchPjS_S_S_S_S_PyS_S_S_S_S_E9Res_HBits;
	add.s32 	%r302, %r2950, %r2948;
	@%p106 bra 	$L__BB2_242;
	ld.shared.u32 	%r2951, [%r269];
	add.s32 	%r2952, %r2951, 1;
	st.shared.u32 	[%r269], %r2952;
	mul.wide.u32 	%rd529, %r2952, 4;
	add.s64 	%rd530, %rd42, %rd529;
	st.global.u32 	[%rd530], %r301;
	ld.shared.u32 	%r2953, [%r302];
	add.s64 	%rd531, %rd43, %rd529;
	st.global.u32 	[%rd531], %r2953;
$L__BB2_242:
	ld.shared.u32 	%r303, [%r300+4];
	setp.eq.s32 	%p107, %r303, -1;
	@%p107 bra 	$L__BB2_244;
	ld.shared.u32 	%r2954, [%r269];
	add.s32 	%r2955, %r2954, 1;
	st.shared.u32 	[%r269], %r2955;
	mul.wide.u32 	%rd532, %r2955, 4;
	add.s64 	%rd533, %rd42, %rd532;
	st.global.u32 	[%rd533], %r303;
	ld.shared.u32 	%r2956, [%r302+4];
	add.s64 	%rd534, %rd43, %rd532;
	st.global.u32 	[%rd534], %r2956;
$L__BB2_244:
	ld.shared.u32 	%r304, [%r300+8];
	setp.eq.s32 	%p108, %r304, -1;
	@%p108 bra 	$L__BB2_246;
	ld.shared.u32 	%r2957, [%r269];
	add.s32 	%r2958, %r2957, 1;
	st.shared.u32 	[%r269], %r2958;
	mul.wide.u32 	%rd535, %r2958, 4;
	add.s64 	%rd536, %rd42, %rd535;
	st.global.u32 	[%rd536], %r304;
	ld.shared.u32 	%r2959, [%r302+8];
	add.s64 	%rd537, %rd43, %rd535;
	st.global.u32 	[%rd537], %r2959;
$L__BB2_246:
	ld.shared.u32 	%r305, [%r300+12];
	setp.eq.s32 	%p109, %r305, -1;
	@%p109 bra 	$L__BB2_248;
	ld.shared.u32 	%r2960, [%r269];
	add.s32 	%r2961, %r2960, 1;
	st.shared.u32 	[%r269], %r2961;
	mul.wide.u32 	%rd538, %r2961, 4;
	add.s64 	%rd539, %rd42, %rd538;
	st.global.u32 	[%rd539], %r305;
	ld.shared.u32 	%r2962, [%r302+12];
	add.s64 	%rd540, %rd43, %rd538;
	st.global.u32 	[%rd540], %r2962;
$L__BB2_248:
	ld.shared.u32 	%r306, [%r300+16];
	setp.eq.s32 	%p110, %r306, -1;
	@%p110 bra 	$L__BB2_250;
	ld.shared.u32 	%r2963, [%r269];
	add.s32 	%r2964, %r2963, 1;
	st.shared.u32 	[%r269], %r2964;
	mul.wide.u32 	%rd541, %r2964, 4;
	add.s64 	%rd542, %rd42, %rd541;
	st.global.u32 	[%rd542], %r306;
	ld.shared.u32 	%r2965, [%r302+16];
	add.s64 	%rd543, %rd43, %rd541;
	st.global.u32 	[%rd543], %r2965;
$L__BB2_250:
	ld.shared.u32 	%r307, [%r300+20];
	setp.eq.s32 	%p111, %r307, -1;
	@%p111 bra 	$L__BB2_252;
	ld.shared.u32 	%r2966, [%r269];
	add.s32 	%r2967, %r2966, 1;
	st.shared.u32 	[%r269], %r2967;
	mul.wide.u32 	%rd544, %r2967, 4;
	add.s64 	%rd545, %rd42, %rd544;
	st.global.u32 	[%rd545], %r307;
	ld.shared.u32 	%r2968, [%r302+20];
	add.s64 	%rd546, %rd43, %rd544;
	st.global.u32 	[%rd546], %r2968;
$L__BB2_252:
	ld.shared.u32 	%r308, [%r300+24];
	setp.eq.s32 	%p112, %r308, -1;
	@%p112 bra 	$L__BB2_254;
	ld.shared.u32 	%r2969, [%r269];
	add.s32 	%r2970, %r2969, 1;
	st.shared.u32 	[%r269], %r2970;
	mul.wide.u32 	%rd547, %r2970, 4;
	add.s64 	%rd548, %rd42, %rd547;
	st.global.u32 	[%rd548], %r308;
	ld.shared.u32 	%r2971, [%r302+24];
	add.s64 	%rd549, %rd43, %rd547;
	st.global.u32 	[%rd549], %r2971;
$L__BB2_254:
	ld.shared.u32 	%r309, [%r300+28];
	setp.eq.s32 	%p113, %r309, -1;
	@%p113 bra 	$L__BB2_256;
	ld.shared.u32 	%r2972, [%r269];
	add.s32 	%r2973, %r2972, 1;
	st.shared.u32 	[%r269], %r2973;
	mul.wide.u32 	%rd550, %r2973, 4;
	add.s64 	%rd551, %rd42, %rd550;
	st.global.u32 	[%rd551], %r309;
	ld.shared.u32 	%r2974, [%r302+28];
	add.s64 	%rd552, %rd43, %rd550;
	st.global.u32 	[%rd552], %r2974;
$L__BB2_256:
	add.s32 	%r11359, %r11359, 8;
	setp.ne.s32 	%p114, %r11359, 1048;
	@%p114 bra 	$L__BB2_240;
$L__BB2_257:
	add.s32 	%r11350, %r11350, 1;
	setp.ne.s32 	%p115, %r11350, %r270;
	@%p115 bra 	$L__BB2_221;
$L__BB2_258:
	setp.ge.u32 	%p116, %r3, %r267;
	@%p116 bra 	$L__BB2_261;
	ld.global.u32 	%r2975, [%rd40];
	mul.wide.u32 	%rd553, %r2975, 4;
	add.s64 	%rd554, %rd9, %rd553;
	ld.global.u32 	%r2976, [%rd554];
	mad.lo.s32 	%r312, %r266, 1048, %r2976;
	mov.u32 	%r11360, %r3;
$L__BB2_260:
	add.s32 	%r2977, %r11360, %r312;
	mul.wide.u32 	%rd555, %r2977, 4;
	add.s64 	%rd556, %rd8, %rd555;
	ld.global.u32 	%r2978, [%rd556];
	shl.b32 	%r2979, %r11360, 2;
	add.s32 	%r2981, %r2421, %r2979;
	st.shared.u32 	[%r2981], %r2978;
	add.s64 	%rd557, %rd7, %rd555;
	ld.global.u32 	%r2982, [%rd557];
	mov.u32 	%r2983, _ZZ30findCliqueGPUNewStealworkBatchPjS_S_S_S_S_PyS_S_S_S_S_E9Res_HBits;
	add.s32 	%r2984, %r2983, %r2979;
	st.shared.u32 	[%r2984], %r2982;
	add.s32 	%r11360, %r11360, 32;
	setp.lt.u32 	%p117, %r11360, %r267;
	@%p117 bra 	$L__BB2_260;
$L__BB2_261:
	setp.ge.u32 	%p118, %r3, %r267;
	ld.global.u32 	%r2985, [%rd41];
	mul.wide.u32 	%rd558, %r2985, 4;
	add.s64 	%rd559, %rd9, %rd558;
	ld.global.u32 	%rd48, [%rd559];
	@%p118 bra 	$L__BB2_269;
	shl.b64 	%rd560, %rd48, 2;
	add.s64 	%rd49, %rd8, %rd560;
	add.s32 	%r315, %r265, -1;
	mov.u32 	%r11361, %r3;
$L__BB2_263:
	setp.lt.s32 	%p119, %r265, 2;
	shl.b32 	%r2987, %r11361, 2;
	add.s32 	%r317, %r2421, %r2987;
	ld.shared.u32 	%r318, [%r317];
	mov.b32 	%r11364, 0;
	@%p119 bra 	$L__BB2_266;
	mov.b32 	%r11364, 0;
	mov.u32 	%r11362, %r265;
$L__BB2_265:
	shr.u32 	%r2990, %r11362, 1;
	add.s32 	%r2991, %r2990, %r11364;
	mul.wide.u32 	%rd561, %r2991, 4;
	add.s64 	%rd562, %rd49, %rd561;
	ld.global.u32 	%r2992, [%rd562];
	setp.lt.s32 	%p120, %r2992, %r318;
	selp.b32 	%r2993, %r2990, 0, %p120;
	add.s32 	%r11364, %r2993, %r11364;
	sub.s32 	%r11362, %r11362, %r2990;
	setp.gt.s32 	%p121, %r11362, 1;
	@%p121 bra 	$L__BB2_265;
$L__BB2_266:
	mul.wide.u32 	%rd563, %r11364, 4;
	add.s64 	%rd564, %rd49, %rd563;
	ld.global.u32 	%r2995, [%rd564];
	setp.lt.u32 	%p122, %r2995, %r318;
	selp.u32 	%r2996, 1, 0, %p122;
	add.s32 	%r2997, %r11364, %r2996;
	cvt.u64.u32 	%rd50, %r2997;
	add.s64 	%rd565, %rd50, %rd48;
	shl.b64 	%rd566, %rd565, 2;
	add.s64 	%rd567, %rd7, %rd566;
	ld.global.u32 	%r2998, [%rd567];
	mov.u32 	%r3000, _ZZ30findCliqueGPUNewStealworkBatchPjS_S_S_S_S_PyS_S_S_S_S_E9Res_HBits;
	add.s32 	%r324, %r3000, %r2987;
	ld.shared.u32 	%r3001, [%r324];
	and.b32  	%r325, %r3001, %r2998;
	setp.gt.u32 	%p123, %r2997, %r315;
	mov.b32 	%r11365, -1;
	@%p123 bra 	$L__BB2_268;
	shl.b64 	%rd568, %rd50, 2;
	add.s64 	%rd569, %rd49, %rd568;
	ld.global.u32 	%r3002, [%rd569];
	setp.eq.s32 	%p124, %r3002, %r318;
	setp.eq.s32 	%p125, %r325, 0;
	selp.b32 	%r3003, -1, %r318, %p125;
	selp.b32 	%r11365, %r3003, -1, %p124;
$L__BB2_268:
	st.shared.u32 	[%r317], %r11365;
	st.shared.u32 	[%r324], %r325;
	add.s32 	%r11361, %r11361, %r5;
	setp.lt.u32 	%p126, %r11361, %r267;
	@%p126 bra 	$L__BB2_263;
$L__BB2_269:
	setp.ne.s32 	%p127, %r2, 32;
	@%p127 bra 	$L__BB2_431;
	setp.eq.s32 	%p128, %r267, 0;
	ld.shared.u32 	%r329, [_ZZ30findCliqueGPUNewStealworkBatchPjS_S_S_S_S_PyS_S_S_S_S_E5level];
	shl.b32 	%r3004, %r329, 8;
	mov.u32 	%r3005, _ZZ30findCliqueGPUNewStealworkBatchPjS_S_S_S_S_PyS_S_S_S_S_E5Num_H;
	add.s32 	%r330, %r3005, %r3004;
	@%p128 bra 	$L__BB2_311;
	mul.wide.s32 	%rd573, %r329, 240000;
	add.s64 	%rd51, %rd39, %rd573;
	add.s64 	%rd52, %rd10, %rd573;
	and.b32  	%r331, %r262, 7;
	sub.s32 	%r3008, %r261, %r260;
	mad.lo.s32 	%r3009, %r266, 1048, %r3008;
	setp.gt.u32 	%p129, %r3009, -8;
	mov.b32 	%r11368, 0;
	@%p129 bra 	$L__BB2_290;
	sub.s32 	%r11368, %r267, %r331;
	mov.b32 	%r11366, 0;
$L__BB2_273:
	.pragma "nounroll";
	shl.b32 	%r3011, %r11366, 2;
	add.s32 	%r334, %r2421, %r3011;
	ld.shared.u32 	%r335, [%r334];
	setp.eq.s32 	%p130, %r335, -1;
	mov.u32 	%r3013, _ZZ30findCliqueGPUNewStealworkBatchPjS_S_S_S_S_PyS_S_S_S_S_E9Res_HBits;
	add.s32 	%r336, %r3013, %r3011;
	@%p130 bra 	$L__BB2_275;
	ld.shared.u32 	%r3014, [%r330];
	add.s32 	%r3015, %r3014, 1;
	st.shared.u32 	[%r330], %r3015;
	mul.wide.u32 	%rd574, %r3015, 4;
	add.s64 	%rd575, %rd51, %rd574;
	st.global.u32 	[%rd575], %r335;
	ld.shared.u32 	%r3016, [%r336];
	add.s64 	%rd576, %rd52, %rd574;
	st.global.u32 	[%rd576], %r3016;
$L__BB2_275:
	ld.shared.u32 	%r337, [%r334+4];
	setp.eq.s32 	%p131, %r337, -1;
	@%p131 bra 	$L__BB2_277;
	ld.shared.u32 	%r3017, [%r330];
	add.s32 	%r3018, %r3017, 1;
	st.shared.u32 	[%r330], %r3018;
	mul.wide.u32 	%rd577, %r3018, 4;
	add.s64 	%rd578, %rd51, %rd577;
	st.global.u32 	[%rd578], %r337;
	ld.shared.u32 	%r3019, [%r336+4];
	add.s64 	%rd579, %rd52, %rd577;
	st.global.u32 	[%rd579], %r3019;
$L__BB2_277:
	ld.shared.u32 	%r338, [%r334+8];
	setp.eq.s32 	%p132, %r338, -1;
	@%p132 bra 	$L__BB2_279;
	ld.shared.u32 	%r3020, [%r330];
	add.s32 	%r3021, %r3020, 1;
	st.shared.u32 	[%r330], %r3021;
	mul.wide.u32 	%rd580, %r3021, 4;
	add.s64 	%rd581, %rd51, %rd580;
	st.global.u32 	[%rd581], %r338;
	ld.shared.u32 	%r3022, [%r336+8];
	add.s64 	%rd582, %rd52, %rd580;
	st.global.u32 	[%rd582], %r3022;
$L__BB2_279:
	ld.shared.u32 	%r339, [%r334+12];
	setp.eq.s32 	%p133, %r339, -1;
	@%p133 bra 	$L__BB2_281;
	ld.shared.u32 	%r3023, [%r330];
	add.s32 	%r3024, %r3023, 1;
	st.shared.u32 	[%r330], %r3024;
	mul.wide.u32 	%rd583, %r3024, 4;
	add.s64 	%rd584, %rd51, %rd583;
	st.global.u32 	[%rd584], %r339;
	ld.shared.u32 	%r3025, [%r336+12];
	add.s64 	%rd585, %rd52, %rd583;
	st.global.u32 	[%rd585], %r3025;
$L__BB2_281:
	ld.shared.u32 	%r340, [%r334+16];
	setp.eq.s32 	%p134, %r340, -1;
	@%p134 bra 	$L__BB2_283;
	ld.shared.u32 	%r3026, [%r330];
	add.s32 	%r3027, %r3026, 1;
	st.shared.u32 	[%r330], %r3027;
	mul.wide.u32 	%rd586, %r3027, 4;
	add.s64 	%rd587, %rd51, %rd586;
	st.global.u32 	[%rd587], %r340;
	ld.shared.u32 	%r3028, [%r336+16];
	add.s64 	%rd588, %rd52, %rd586;
	st.global.u32 	[%rd588], %r3028;
$L__BB2_283:
	ld.shared.u32 	%r341, [%r334+20];
	setp.eq.s32 	%p135, %r341, -1;
	@%p135 bra 	$L__BB2_285;
	ld.shared.u32 	%r3029, [%r330];
	add.s32 	%r3030, %r3029, 1;
	st.shared.u32 	[%r330], %r3030;
	mul.wide.u32 	%rd589, %r3030, 4;
	add.s64 	%rd590, %rd51, %rd589;
	st.global.u32 	[%rd590], %r341;
	ld.shared.u32 	%r3031, [%r336+20];
	add.s64 	%rd591, %rd52, %rd589;
	st.global.u32 	[%rd591], %r3031;
$L__BB2_285:
	ld.shared.u32 	%r342, [%r334+24];
	setp.eq.s32 	%p136, %r342, -1;
	@%p136 bra 	$L__BB2_287;
	ld.shared.u32 	%r3032, [%r330];
	add.s32 	%r3033, %r3032, 1;
	st.shared.u32 	[%r330], %r3033;
	mul.wide.u32 	%rd592, %r3033, 4;
	add.s64 	%rd593, %rd51, %rd592;
	st.global.u32 	[%rd593], %r342;
	ld.shared.u32 	%r3034, [%r336+24];
	add.s64 	%rd594, %rd52, %rd592;
	st.global.u32 	[%rd594], %r3034;
$L__BB2_287:
	ld.shared.u32 	%r343, [%r334+28];
	setp.eq.s32 	%p137, %r343, -1;
	@%p137 bra 	$L__BB2_289;
	ld.shared.u32 	%r3035, [%r330];
	add.s32 	%r3036, %r3035, 1;
	st.shared.u32 	[%r330], %r3036;
	mul.wide.u32 	%rd595, %r3036, 4;
	add.s64 	%rd596, %rd51, %rd595;
	st.global.u32 	[%rd596], %r343;
	ld.shared.u32 	%r3037, [%r336+28];
	add.s64 	%rd597, %rd52, %rd595;
	st.global.u32 	[%rd597], %r3037;
$L__BB2_289:
	add.s32 	%r11366, %r11366, 8;
	setp.ne.s32 	%p138, %r11366, %r11368;
	@%p138 bra 	$L__BB2_273;
$L__BB2_290:
	setp.eq.s32 	%p139, %r331, 0;
	@%p139 bra 	$L__BB2_311;
	and.b32  	%r346, %r262, 3;
	setp.lt.u32 	%p140, %r331, 4;
	@%p140 bra 	$L__BB2_301;
	shl.b32 	%r3038, %r11368, 2;
	add.s32 	%r347, %r2421, %r3038;
	ld.shared.u32 	%r348, [%r347];
	setp.eq.s32 	%p141, %r348, -1;
	mov.u32 	%r3040, _ZZ30findCliqueGPUNewStealworkBatchPjS_S_S_S_S_PyS_S_S_S_S_E9Res_HBits;
	add.s32 	%r349, %r3040, %r3038;
	@%p141 bra 	$L__BB2_294;
	ld.shared.u32 	%r3041, [%r330];
	add.s32 	%r3042, %r3041, 1;
	st.shared.u32 	[%r330], %r3042;
	mul.wide.u32 	%rd598, %r3042, 4;
	add.s64 	%rd599, %rd51, %rd598;
	st.global.u32 	[%rd599], %r348;
	ld.shared.u32 	%r3043, [%r349];
	add.s64 	%rd600, %rd52, %rd598;
	st.global.u32 	[%rd600], %r3043;
$L__BB2_294:
	ld.shared.u32 	%r350, [%r347+4];
	setp.eq.s32 	%p142, %r350, -1;
	@%p142 bra 	$L__BB2_296;
	ld.shared.u32 	%r3044, [%r330];
	add.s32 	%r3045, %r3044, 1;
	st.shared.u32 	[%r330], %r3045;
	mul.wide.u32 	%rd601, %r3045, 4;
	add.s64 	%rd602, %rd51, %rd601;
	st.global.u32 	[%rd602], %r350;
	ld.shared.u32 	%r3046, [%r349+4];
	add.s64 	%rd603, %rd52, %rd601;
	st.global.u32 	[%rd603], %r3046;
$L__BB2_296:
	ld.shared.u32 	%r351, [%r347+8];
	setp.eq.s32 	%p143, %r351, -1;
	@%p143 bra 	$L__BB2_298;
	ld.shared.u32 	%r3047, [%r330];
	add.s32 	%r3048, %r3047, 1;
	st.shared.u32 	[%r330], %r3048;
	mul.wide.u32 	%rd604, %r3048, 4;
	add.s64 	%rd605, %rd51, %rd604;
	st.global.u32 	[%rd605], %r351;
	ld.shared.u32 	%r3049, [%r349+8];
	add.s64 	%rd606, %rd52, %rd604;
	st.global.u32 	[%rd606], %r3049;
$L__BB2_298:
	ld.shared.u32 	%r352, [%r347+12];
	setp.eq.s32 	%p144, %r352, -1;
	@%p144 bra 	$L__BB2_300;
	ld.shared.u32 	%r3050, [%r330];
	add.s32 	%r3051, %r3050, 1;
	st.shared.u32 	[%r330], %r3051;
	mul.wide.u32 	%rd607, %r3051, 4;
	add.s64 	%rd608, %rd51, %rd607;
	st.global.u32 	[%rd608], %r352;
	ld.shared.u32 	%r3052, [%r349+12];
	add.s64 	%rd609, %rd52, %rd607;
	st.global.u32 	[%rd609], %r3052;
$L__BB2_300:
	add.s32 	%r11368, %r11368, 4;
$L__BB2_301:
	setp.eq.s32 	%p145, %r346, 0;
	@%p145 bra 	$L__BB2_311;
	setp.eq.s32 	%p146, %r346, 1;
	@%p146 bra 	$L__BB2_308;
	shl.b32 	%r3053, %r11368, 2;
	add.s32 	%r355, %r2421, %r3053;
	ld.shared.u32 	%r356, [%r355];
	setp.eq.s32 	%p147, %r356, -1;
	mov.u32 	%r3055, _ZZ30findCliqueGPUNewStealworkBatchPjS_S_S_S_S_PyS_S_S_S_S_E9Res_HBits;
	add.s32 	%r357, %r3055, %r3053;
	@%p147 bra 	$L__BB2_305;
	ld.shared.u32 	%r3056, [%r330];
	add.s32 	%r3057, %r3056, 1;
	st.shared.u32 	[%r330], %r3057;
	mul.wide.u32 	%rd610, %r3057, 4;
	add.s64 	%rd611, %rd51, %rd610;
	st.global.u32 	[%rd611], %r356;
	ld.shared.u32 	%r3058, [%r357];
	add.s64 	%rd612, %rd52, %rd610;
	st.global.u32 	[%rd612], %r3058;
$L__BB2_305:
	ld.shared.u32 	%r358, [%r355+4];
	setp.eq.s32 	%p148, %r358, -1;
	@%p148 bra 	$L__BB2_307;
	ld.shared.u32 	%r3059, [%r330];
	add.s32 	%r3060, %r3059, 1;
	st.shared.u32 	[%r330], %r3060;
	mul.wide.u32 	%rd613, %r3060, 4;
	add.s64 	%rd614, %rd51, %rd613;
	st.global.u32 	[%rd614], %r358;
	ld.shared.u32 	%r3061, [%r357+4];
	add.s64 	%rd615, %rd52, %rd613;
	st.global.u32 	[%rd615], %r3061;
$L__BB2_307:
	add.s32 	%r11368, %r11368, 2;
$L__BB2_308:
	and.b32  	%r3062, %r262, 1;
	setp.eq.b32 	%p149, %r3062, 1;
	not.pred 	%p150, %p149;
	@%p150 bra 	$L__BB2_311;
	shl.b32 	%r3063, %r11368, 2;
	add.s32 	%r3065, %r2421, %r3063;
	ld.shared.u32 	%r361, [%r3065];
	setp.eq.s32 	%p151, %r361, -1;
	@%p151 bra 	$L__BB2_311;
	ld.shared.u32 	%r3066, [%r330];
	add.s32 	%r3067, %r3066, 1;
	st.shared.u32 	[%r330], %r3067;
	mul.wide.u32 	%rd616, %r3067, 4;
	add.s64 	%rd617, %rd51, %rd616;
	st.global.u32 	[%rd617], %r361;
	mov.u32 	%r3069, _ZZ30findCliqueGPUNewStealworkBatchPjS_S_S_S_S_PyS_S_S_S_S_E9Res_HBits;
	add.s32 	%r3070, %r3069, %r3063;
	ld.shared.u32 	%r3071, [%r3070];
	add.s64 	%rd618, %rd52, %rd616;
	st.global.u32 	[%rd618], %r3071;
$L__BB2_311:
	ld.shared.u32 	%r362, [%r330];
	setp.eq.s32 	%p152, %r362, 0;
	mov.b32 	%r11381, 0;
	@%p152 bra 	$L__BB2_323;
	and.b32  	%r363, %r362, 7;
	setp.lt.u32 	%p153, %r362, 8;
	mov.b32 	%r11376, 0;
	mov.u32 	%r11381, %r11376;
	@%p153 bra 	$L__BB2_315;
	and.b32  	%r11376, %r362, -8;
	mov.b32 	%r11370, 0;
	mov.u32 	%r11381, %r11370;
$L__BB2_314:
	.pragma "nounroll";
	mul.wide.s32 	%rd619, %r329, 240000;
	add.s64 	%rd620, %rd10, %rd619;
	mul.wide.u32 	%rd621, %r11370, 4;
	add.s64 	%rd622, %rd620, %rd621;
	ld.global.u32 	%r3076, [%rd622+4];
	shr.u32 	%r3077, %r3076, 1;
	and.b32  	%r3078, %r3077, 1431655765;
	sub.s32 	%r3079, %r3076, %r3078;
	and.b32  	%r3080, %r3079, 858993459;
	shr.u32 	%r3081, %r3079, 2;
	and.b32  	%r3082, %r3081, 858993459;
	add.s32 	%r3083, %r3082, %r3080;
	shr.u32 	%r3084, %r3083, 4;
	add.s32 	%r3085, %r3084, %r3083;
	and.b32  	%r3086, %r3085, 252645135;
	shr.u32 	%r3087, %r3086, 8;
	add.s32 	%r3088, %r3087, %r3086;
	shr.u32 	%r3089, %r3088, 16;
	add.s32 	%r3090, %r3089, %r3088;
	and.b32  	%r3091, %r3090, 63;
	add.s32 	%r3092, %r3091, %r11381;
	ld.global.u32 	%r3093, [%rd622+8];
	shr.u32 	%r3094, %r3093, 1;
	and.b32  	%r3095, %r3094, 1431655765;
	sub.s32 	%r3096, %r3093, %r3095;
	and.b32  	%r3097, %r3096, 858993459;
	shr.u32 	%r3098, %r3096, 2;
	and.b32  	%r3099, %r3098, 858993459;
	add.s32 	%r3100, %r3099, %r3097;
	shr.u32 	%r3101, %r3100, 4;
	add.s32 	%r3102, %r3101, %r3100;
	and.b32  	%r3103, %r3102, 252645135;
	shr.u32 	%r3104, %r3103, 8;
	add.s32 	%r3105, %r3104, %r3103;
	shr.u32 	%r3106, %r3105, 16;
	add.s32 	%r3107, %r3106, %r3105;
	and.b32  	%r3108, %r3107, 63;
	add.s32 	%r3109, %r3108, %r3092;
	ld.global.u32 	%r3110, [%rd622+12];
	shr.u32 	%r3111, %r3110, 1;
	and.b32  	%r3112, %r3111, 1431655765;
	sub.s32 	%r3113, %r3110, %r3112;
	and.b32  	%r3114, %r3113, 858993459;
	shr.u32 	%r3115, %r3113, 2;
	and.b32  	%r3116, %r3115, 858993459;
	add.s32 	%r3117, %r3116, %r3114;
	shr.u32 	%r3118, %r3117, 4;
	add.s32 	%r3119, %r3118, %r3117;
	and.b32  	%r3120, %r3119, 252645135;
	shr.u32 	%r3121, %r3120, 8;
	add.s32 	%r3122, %r3121, %r3120;
	shr.u32 	%r3123, %r3122, 16;
	add.s32 	%r3124, %r3123, %r3122;
	and.b32  	%r3125, %r3124, 63;
	add.s32 	%r3126, %r3125, %r3109;
	ld.global.u32 	%r3127, [%rd622+16];
	shr.u32 	%r3128, %r3127, 1;
	and.b32  	%r3129, %r3128, 1431655765;
	sub.s32 	%r3130, %r3127, %r3129;
	and.b32  	%r3131, %r3130, 858993459;
	shr.u32 	%r3132, %r3130, 2;
	and.b32  	%r3133, %r3132, 858993459;
	add.s32 	%r3134, %r3133, %r3131;
	shr.u32 	%r3135, %r3134, 4;
	add.s32 	%r3136, %r3135, %r3134;
	and.b32  	%r3137, %r3136, 252645135;
	shr.u32 	%r3138, %r3137, 8;
	add.s32 	%r3139, %r3138, %r3137;
	shr.u32 	%r3140, %r3139, 16;
	add.s32 	%r3141, %r3140, %r3139;
	and.b32  	%r3142, %r3141, 63;
	add.s32 	%r3143, %r3142, %r3126;
	ld.global.u32 	%r3144, [%rd622+20];
	shr.u32 	%r3145, %r3144, 1;
	and.b32  	%r3146, %r3145, 1431655765;
	sub.s32 	%r3147, %r3144, %r3146;
	and.b32  	%r3148, %r3147, 858993459;
	shr.u32 	%r3149, %r3147, 2;
	and.b32  	%r3150, %r3149, 858993459;
	add.s32 	%r3151, %r3150, %r3148;
	shr.u32 	%r3152, %r3151, 4;
	add.s32 	%r3153, %r3152, %r3151;
	and.b32  	%r3154, %r3153, 252645135;
	shr.u32 	%r3155, %r3154, 8;
	add.s32 	%r3156, %r3155, %r3154;
	shr.u32 	%r3157, %r3156, 16;
	add.s32 	%r3158, %r3157, %r3156;
	and.b32  	%r3159, %r3158, 63;
	add.s32 	%r3160, %r3159, %r3143;
	ld.global.u32 	%r3161, [%rd622+24];
	shr.u32 	%r3162, %r3161, 1;
	and.b32  	%r3163, %r3162, 1431655765;
	sub.s32 	%r3164, %r3161, %r3163;
	and.b32  	%r3165, %r3164, 858993459;
	shr.u32 	%r3166, %r3164, 2;
	and.b32  	%r3167, %r3166, 858993459;
	add.s32 	%r3168, %r3167, %r3165;
	shr.u32 	%r3169, %r3168, 4;
	add.s32 	%r3170, %r3169, %r3168;
	and.b32  	%r3171, %r3170, 252645135;
	shr.u32 	%r3172, %r3171, 8;
	add.s32 	%r3173, %r3172, %r3171;
	shr.u32 	%r3174, %r3173, 16;
	add.s32 	%r3175, %r3174, %r3173;
	and.b32  	%r3176, %r3175, 63;
	add.s32 	%r3177, %r3176, %r3160;
	ld.global.u32 	%r3178, [%rd622+28];
	shr.u32 	%r3179, %r3178, 1;
	and.b32  	%r3180, %r3179, 1431655765;
	sub.s32 	%r3181, %r3178, %r3180;
	and.b32  	%r3182, %r3181, 858993459;
	shr.u32 	%r3183, %r3181, 2;
	and.b32  	%r3184, %r3183, 858993459;
	add.s32 	%r3185, %r3184, %r3182;
	shr.u32 	%r3186, %r3185, 4;
	add.s32 	%r3187, %r3186, %r3185;
	and.b32  	%r3188, %r3187, 252645135;
	shr.u32 	%r3189, %r3188, 8;
	add.s32 	%r3190, %r3189, %r3188;
	shr.u32 	%r3191, %r3190, 16;
	add.s32 	%r3192, %r3191, %r3190;
	and.b32  	%r3193, %r3192, 63;
	add.s32 	%r3194, %r3193, %r3177;
	ld.global.u32 	%r3195, [%rd622+32];
	shr.u32 	%r3196, %r3195, 1;
	and.b32  	%r3197, %r3196, 1431655765;
	sub.s32 	%r3198, %r3195, %r3197;
	and.b32  	%r3199, %r3198, 858993459;
	shr.u32 	%r3200, %r3198, 2;
	and.b32  	%r3201, %r3200, 858993459;
	add.s32 	%r3202, %r3201, %r3199;
	shr.u32 	%r3203, %r3202, 4;
	add.s32 	%r3204, %r3203, %r3202;
	and.b32  	%r3205, %r3204, 252645135;
	shr.u32 	%r3206, %r3205, 8;
	add.s32 	%r3207, %r3206, %r3205;
	shr.u32 	%r3208, %r3207, 16;
	add.s32 	%r3209, %r3208, %r3207;
	and.b32  	%r3210, %r3209, 63;
	add.s32 	%r11381, %r3210, %r3194;
	add.s32 	%r11370, %r11370, 8;
	setp.ne.s32 	%p154, %r11370, %r11376;
	@%p154 bra 	$L__BB2_314;
$L__BB2_315:
	setp.eq.s32 	%p155, %r363, 0;
	@%p155 bra 	$L__BB2_323;
	and.b32  	%r372, %r362, 3;
	setp.lt.u32 	%p156, %r363, 4;
	@%p156 bra 	$L__BB2_318;
	mul.wide.s32 	%rd623, %r329, 240000;
	add.s64 	%rd624, %rd10, %rd623;
	mul.wide.u32 	%rd625, %r11376, 4;
	add.s64 	%rd626, %rd624, %rd625;
	ld.global.u32 	%r3212, [%rd626+4];
	shr.u32 	%r3213, %r3212, 1;
	and.b32  	%r3214, %r3213, 1431655765;
	sub.s32 	%r3215, %r3212, %r3214;
	and.b32  	%r3216, %r3215, 858993459;
	shr.u32 	%r3217, %r3215, 2;
	and.b32  	%r3218, %r3217, 858993459;
	add.s32 	%r3219, %r3218, %r3216;
	shr.u32 	%r3220, %r3219, 4;
	add.s32 	%r3221, %r3220, %r3219;
	and.b32  	%r3222, %r3221, 252645135;
	shr.u32 	%r3223, %r3222, 8;
	add.s32 	%r3224, %r3223, %r3222;
	shr.u32 	%r3225, %r3224, 16;
	add.s32 	%r3226, %r3225, %r3224;
	and.b32  	%r3227, %r3226, 63;
	add.s32 	%r3228, %r3227, %r11381;
	ld.global.u32 	%r3229, [%rd626+8];
	shr.u32 	%r3230, %r3229, 1;
	and.b32  	%r3231, %r3230, 1431655765;
	sub.s32 	%r3232, %r3229, %r3231;
	and.b32  	%r3233, %r3232, 858993459;
	shr.u32 	%r3234, %r3232, 2;
	and.b32  	%r3235, %r3234, 858993459;
	add.s32 	%r3236, %r3235, %r3233;
	shr.u32 	%r3237, %r3236, 4;
	add.s32 	%r3238, %r3237, %r3236;
	and.b32  	%r3239, %r3238, 252645135;
	shr.u32 	%r3240, %r3239, 8;
	add.s32 	%r3241, %r3240, %r3239;
	shr.u32 	%r3242, %r3241, 16;
	add.s32 	%r3243, %r3242, %r3241;
	and.b32  	%r3244, %r3243, 63;
	add.s32 	%r3245, %r3244, %r3228;
	ld.global.u32 	%r3246, [%rd626+12];
	shr.u32 	%r3247, %r3246, 1;
	and.b32  	%r3248, %r3247, 1431655765;
	sub.s32 	%r3249, %r3246, %r3248;
	and.b32  	%r3250, %r3249, 858993459;
	shr.u32 	%r3251, %r3249, 2;
	and.b32  	%r3252, %r3251, 858993459;
	add.s32 	%r3253, %r3252, %r3250;
	shr.u32 	%r3254, %r3253, 4;
	add.s32 	%r3255, %r3254, %r3253;
	and.b32  	%r3256, %r3255, 252645135;
	shr.u32 	%r3257, %r3256, 8;
	add.s32 	%r3258, %r3257, %r3256;
	shr.u32 	%r3259, %r3258, 16;
	add.s32 	%r3260, %r3259, %r3258;
	and.b32  	%r3261, %r3260, 63;
	add.s32 	%r3262, %r3261, %r3245;
	ld.global.u32 	%r3263, [%rd626+16];
	shr.u32 	%r3264, %r3263, 1;
	and.b32  	%r3265, %r3264, 1431655765;
	sub.s32 	%r3266, %r3263, %r3265;
	and.b32  	%r3267, %r3266, 858993459;
	shr.u32 	%r3268, %r3266, 2;
	and.b32  	%r3269, %r3268, 858993459;
	add.s32 	%r3270, %r3269, %r3267;
	shr.u32 	%r3271, %r3270, 4;
	add.s32 	%r3272, %r3271, %r3270;
	and.b32  	%r3273, %r3272, 252645135;
	shr.u32 	%r3274, %r3273, 8;
	add.s32 	%r3275, %r3274, %r3273;
	shr.u32 	%r3276, %r3275, 16;
	add.s32 	%r3277, %r3276, %r3275;
	and.b32  	%r3278, %r3277, 63;
	add.s32 	%r11381, %r3278, %r3262;
	add.s32 	%r11376, %r11376, 4;
$L__BB2_318:
	setp.eq.s32 	%p157, %r372, 0;
	@%p157 bra 	$L__BB2_323;
	setp.eq.s32 	%p158, %r372, 1;
	@%p158 bra 	$L__BB2_321;
	mul.wide.s32 	%rd627, %r329, 240000;
	add.s64 	%rd628, %rd10, %rd627;
	mul.wide.u32 	%rd629, %r11376, 4;
	add.s64 	%rd630, %rd628, %rd629;
	ld.global.u32 	%r3280, [%rd630+4];
	shr.u32 	%r3281, %r3280, 1;
	and.b32  	%r3282, %r3281, 1431655765;
	sub.s32 	%r3283, %r3280, %r3282;
	and.b32  	%r3284, %r3283, 858993459;
	shr.u32 	%r3285, %r3283, 2;
	and.b32  	%r3286, %r3285, 858993459;
	add.s32 	%r3287, %r3286, %r3284;
	shr.u32 	%r3288, %r3287, 4;
	add.s32 	%r3289, %r3288, %r3287;
	and.b32  	%r3290, %r3289, 252645135;
	shr.u32 	%r3291, %r3290, 8;
	add.s32 	%r3292, %r3291, %r3290;
	shr.u32 	%r3293, %r3292, 16;
	add.s32 	%r3294, %r3293, %r3292;
	and.b32  	%r3295, %r3294, 63;
	add.s32 	%r3296, %r3295, %r11381;
	ld.global.u32 	%r3297, [%rd630+8];
	shr.u32 	%r3298, %r3297, 1;
	and.b32  	%r3299, %r3298, 1431655765;
	sub.s32 	%r3300, %r3297, %r3299;
	and.b32  	%r3301, %r3300, 858993459;
	shr.u32 	%r3302, %r3300, 2;
	and.b32  	%r3303, %r3302, 858993459;
	add.s32 	%r3304, %r3303, %r3301;
	shr.u32 	%r3305, %r3304, 4;
	add.s32 	%r3306, %r3305, %r3304;
	and.b32  	%r3307, %r3306, 252645135;
	shr.u32 	%r3308, %r3307, 8;
	add.s32 	%r3309, %r3308, %r3307;
	shr.u32 	%r3310, %r3309, 16;
	add.s32 	%r3311, %r3310, %r3309;
	and.b32  	%r3312, %r3311, 63;
	add.s32 	%r11381, %r3312, %r3296;
	add.s32 	%r11376, %r11376, 2;
$L__BB2_321:
	and.b32  	%r3313, %r362, 1;
	setp.eq.b32 	%p159, %r3313, 1;
	not.pred 	%p160, %p159;
	@%p160 bra 	$L__BB2_323;
	mul.wide.s32 	%rd631, %r329, 240000;
	add.s64 	%rd632, %rd10, %rd631;
	mul.wide.u32 	%rd633, %r11376, 4;
	add.s64 	%rd634, %rd632, %rd633;
	ld.global.u32 	%r3314, [%rd634+4];
	shr.u32 	%r3315, %r3314, 1;
	and.b32  	%r3316, %r3315, 1431655765;
	sub.s32 	%r3317, %r3314, %r3316;
	and.b32  	%r3318, %r3317, 858993459;
	shr.u32 	%r3319, %r3317, 2;
	and.b32  	%r3320, %r3319, 858993459;
	add.s32 	%r3321, %r3320, %r3318;
	shr.u32 	%r3322, %r3321, 4;
	add.s32 	%r3323, %r3322, %r3321;
	and.b32  	%r3324, %r3323, 252645135;
	shr.u32 	%r3325, %r3324, 8;
	add.s32 	%r3326, %r3325, %r3324;
	shr.u32 	%r3327, %r3326, 16;
	add.s32 	%r3328, %r3327, %r3326;
	and.b32  	%r3329, %r3328, 63;
	add.s32 	%r11381, %r3329, %r11381;
$L__BB2_323:
	mov.u32 	%r3331, _ZZ30findCliqueGPUNewStealworkBatchPjS_S_S_S_S_PyS_S_S_S_S_E10Num_H_Bits;
	add.s32 	%r3332, %r3331, %r3004;
	st.shared.u32 	[%r3332], %r11381;
	bra.uni 	$L__BB2_431;
$L__BB2_324:
	setp.ne.s32 	%p5, %r2, 32;
	mul.hi.u32 	%r2435, %r265, -98358029;
	shr.u32 	%r385, %r2435, 10;
	mad.lo.s32 	%r386, %r385, -1048, %r265;
	@%p5 bra 	$L__BB2_326;
	ld.shared.u32 	%r2436, [_ZZ30findCliqueGPUNewStealworkBatchPjS_S_S_S_S_PyS_S_S_S_S_E5level];
	shl.b32 	%r2437, %r2436, 8;
	mov.u32 	%r2438, _ZZ30findCliqueGPUNewStealworkBatchPjS_S_S_S_S_PyS_S_S_S_S_E5Num_H;
	add.s32 	%r2439, %r2438, %r2437;
	mov.b32 	%r2440, 0;
	st.shared.u32 	[%r2439], %r2440;
$L__BB2_326:
	setp.lt.u32 	%p6, %r265, 1048;
	@%p6 bra 	$L__BB2_365;
	add.s32 	%r387, %r262, -1;
	ld.shared.u32 	%r2442, [_ZZ30findCliqueGPUNewStealworkBatchPjS_S_S_S_S_PyS_S_S_S_S_E5level];
	mul.wide.s32 	%rd341, %r2442, 240000;
	add.s64 	%rd53, %rd39, %rd341;
	shl.b32 	%r2443, %r2442, 8;
	mov.u32 	%r2444, _ZZ30findCliqueGPUNewStealworkBatchPjS_S_S_S_S_PyS_S_S_S_S_E5Num_H;
	add.s32 	%r388, %r2444, %r2443;
	add.s64 	%rd54, %rd10, %rd341;
	max.u32 	%r389, %r385, 1;
	mov.b32 	%r11382, 0;
$L__BB2_328:
	setp.eq.s32 	%p7, %r7, 0;
	ld.global.u32 	%r2445, [%rd41];
	mul.wide.u32 	%rd342, %r2445, 4;
	add.s64 	%rd343, %rd9, %rd342;
	ld.global.u32 	%r2446, [%rd343];
	mad.lo.s32 	%r391, %r11382, 1048, %r2446;
	mov.u32 	%r11383, %r3;
	@%p7 bra 	$L__BB2_332;
	setp.eq.s32 	%p8, %r7, 1;
	add.s32 	%r392, %r3, %r391;
	mul.wide.u32 	%rd344, %r392, 4;
	add.s64 	%rd345, %rd8, %rd344;
	ld.global.u32 	%r2447, [%rd345];
	st.shared.u32 	[%r8+-128], %r2447;
	add.s64 	%rd346, %rd7, %rd344;
	ld.global.u32 	%r2448, [%rd346];
	st.shared.u32 	[%r9+-128], %r2448;
	mov.u32 	%r11383, %r2;
	@%p8 bra 	$L__BB2_332;
	setp.eq.s32 	%p9, %r7, 2;
	add.s32 	%r2449, %r2, %r391;
	mul.wide.u32 	%rd347, %r2449, 4;
	add.s64 	%rd348, %rd8, %rd347;
	ld.global.u32 	%r2450, [%rd348];
	st.shared.u32 	[%r8], %r2450;
	add.s64 	%rd349, %rd7, %rd347;
	ld.global.u32 	%r2451, [%rd349];
	st.shared.u32 	[%r9], %r2451;
	mov.u32 	%r11383, %r6;
	@%p9 bra 	$L__BB2_332;
	add.s32 	%r2452, %r392, 64;
	mul.wide.u32 	%rd350, %r2452, 4;
	add.s64 	%rd351, %rd8, %rd350;
	ld.global.u32 	%r2453, [%rd351];
	st.shared.u32 	[%r8+128], %r2453;
	add.s64 	%rd352, %rd7, %rd350;
	ld.global.u32 	%r2454, [%rd352];
	st.shared.u32 	[%r9+128], %r2454;
	mov.u32 	%r11383, %r10;
$L__BB2_332:
	setp.gt.u32 	%p10, %r2, 983;
	@%p10 bra 	$L__BB2_334;
$L__BB2_333:
	add.s32 	%r2455, %r11383, %r391;
	mul.wide.u32 	%rd353, %r2455, 4;
	add.s64 	%rd354, %rd8, %rd353;
	ld.global.u32 	%r2456, [%rd354];
	shl.b32 	%r2457, %r11383, 2;
	add.s32 	%r2459, %r2421, %r2457;
	st.shared.u32 	[%r2459], %r2456;
	add.s64 	%rd355, %rd7, %rd353;
	ld.global.u32 	%r2460, [%rd355];
	mov.u32 	%r2461, _ZZ30findCliqueGPUNewStealworkBatchPjS_S_S_S_S_PyS_S_S_S_S_E9Res_HBits;
	add.s32 	%r2462, %r2461, %r2457;
	st.shared.u32 	[%r2462], %r2460;
	add.s32 	%r2463, %r2455, 32;
	mul.wide.u32 	%rd356, %r2463, 4;
	add.s64 	%rd357, %rd8, %rd356;
	ld.global.u32 	%r2464, [%rd357];
	st.shared.u32 	[%r2459+128], %r2464;
	add.s64 	%rd358, %rd7, %rd356;
	ld.global.u32 	%r2465, [%rd358];
	st.shared.u32 	[%r2462+128], %r2465;
	add.s32 	%r2466, %r2455, 64;
	mul.wide.u32 	%rd359, %r2466, 4;
	add.s64 	%rd360, %rd8, %rd359;
	ld.global.u32 	%r2467, [%rd360];
	st.shared.u32 	[%r2459+256], %r2467;
	add.s64 	%rd361, %rd7, %rd359;
	ld.global.u32 	%r2468, [%rd361];
	st.shared.u32 	[%r2462+256], %r2468;
	add.s32 	%r2469, %r11383, 96;
	add.s32 	%r2470, %r2455, 96;
	mul.wide.u32 	%rd362, %r2470, 4;
	add.s64 	%rd363, %rd8, %rd362;
	ld.global.u32 	%r2471, [%rd363];
	st.shared.u32 	[%r2459+384], %r2471;
	add.s64 	%rd364, %rd7, %rd362;
	ld.global.u32 	%r2472, [%rd364];
	st.shared.u32 	[%r2462+384], %r2472;
	add.s32 	%r11383, %r11383, 128;
	setp.lt.u32 	%p11, %r2469, 1016;
	@%p11 bra 	$L__BB2_333;
$L__BB2_334:
	setp.gt.u32 	%p12, %r3, 1047;
	ld.global.u32 	%r2473, [%rd40];
	mul.wide.u32 	%rd365, %r2473, 4;
	add.s64 	%rd366, %rd9, %rd365;
	ld.global.u32 	%rd55, [%rd366];
	@%p12 bra 	$L__BB2_345;
	shl.b64 	%rd367, %rd55, 2;
	add.s64 	%rd56, %rd8, %rd367;
	setp.lt.s32 	%p13, %r262, 2;
	mov.u32 	%r11385, %r3;
	@%p13 bra 	$L__BB2_336;
	bra.uni 	$L__BB2_340;
$L__BB2_336:
	ld.global.u32 	%r396, [%rd56];
	mov.u32 	%r11389, %r3;
$L__BB2_337:
	setp.eq.s32 	%p14, %r387, 0;
	shl.b32 	%r2475, %r11389, 2;
	add.s32 	%r411, %r2421, %r2475;
	ld.shared.u32 	%r412, [%r411];
	setp.lt.u32 	%p15, %r396, %r412;
	selp.u64 	%rd58, 1, 0, %p15;
	add.s64 	%rd368, %rd58, %rd55;
	shl.b64 	%rd369, %rd368, 2;
	add.s64 	%rd370, %rd7, %rd369;
	ld.global.u32 	%r2477, [%rd370];
	mov.u32 	%r2478, _ZZ30findCliqueGPUNewStealworkBatchPjS_S_S_S_S_PyS_S_S_S_S_E9Res_HBits;
	add.s32 	%r413, %r2478, %r2475;
	ld.shared.u32 	%r2479, [%r413];
	and.b32  	%r414, %r2479, %r2477;
	and.pred  	%p16, %p14, %p15;
	mov.b32 	%r11390, -1;
	@%p16 bra 	$L__BB2_339;
	shl.b64 	%rd371, %rd58, 2;
	add.s64 	%rd372, %rd56, %rd371;
	ld.global.u32 	%r2480, [%rd372];
	setp.eq.s32 	%p17, %r2480, %r412;
	setp.eq.s32 	%p18, %r414, 0;
	selp.b32 	%r2481, -1, %r412, %p18;
	selp.b32 	%r11390, %r2481, -1, %p17;
$L__BB2_339:
	st.shared.u32 	[%r411], %r11390;
	st.shared.u32 	[%r413], %r414;
	add.s32 	%r11389, %r11389, %r5;
	setp.lt.u32 	%p19, %r11389, 1048;
	@%p19 bra 	$L__BB2_337;
	bra.uni 	$L__BB2_345;
$L__BB2_340:
	shl.b32 	%r2483, %r11385, 2;
	add.s32 	%r398, %r2421, %r2483;
	ld.shared.u32 	%r399, [%r398];
	mov.b32 	%r11387, 0;
	mov.u32 	%r11386, %r262;
$L__BB2_341:
	shr.u32 	%r2485, %r11386, 1;
	add.s32 	%r2486, %r2485, %r11387;
	mul.wide.u32 	%rd373, %r2486, 4;
	add.s64 	%rd374, %rd56, %rd373;
	ld.global.u32 	%r2487, [%rd374];
	setp.lt.s32 	%p20, %r2487, %r399;
	selp.b32 	%r2488, %r2485, 0, %p20;
	add.s32 	%r11387, %r2488, %r11387;
	sub.s32 	%r11386, %r11386, %r2485;
	setp.gt.s32 	%p21, %r11386, 1;
	@%p21 bra 	$L__BB2_341;
	mul.wide.u32 	%rd375, %r11387, 4;
	add.s64 	%rd57, %rd56, %rd375;
	ld.global.u32 	%r2490, [%rd57];
	setp.lt.u32 	%p22, %r2490, %r399;
	selp.u32 	%r404, 1, 0, %p22;
	add.s32 	%r2491, %r11387, %r404;
	cvt.u64.u32 	%rd376, %r2491;
	add.s64 	%rd377, %rd376, %rd55;
	shl.b64 	%rd378, %rd377, 2;
	add.s64 	%rd379, %rd7, %rd378;
	ld.global.u32 	%r2492, [%rd379];
	mov.u32 	%r2494, _ZZ30findCliqueGPUNewStealworkBatchPjS_S_S_S_S_PyS_S_S_S_S_E9Res_HBits;
	add.s32 	%r405, %r2494, %r2483;
	ld.shared.u32 	%r2495, [%r405];
	and.b32  	%r406, %r2495, %r2492;
	setp.gt.u32 	%p23, %r2491, %r387;
	mov.b32 	%r11388, -1;
	@%p23 bra 	$L__BB2_344;
	mul.wide.u32 	%rd380, %r404, 4;
	add.s64 	%rd381, %rd57, %rd380;
	ld.global.u32 	%r2496, [%rd381];
	setp.eq.s32 	%p24, %r2496, %r399;
	setp.eq.s32 	%p25, %r406, 0;
	selp.b32 	%r2497, -1, %r399, %p25;
	selp.b32 	%r11388, %r2497, -1, %p24;
$L__BB2_344:
	st.shared.u32 	[%r398], %r11388;
	st.shared.u32 	[%r405], %r406;
	add.s32 	%r11385, %r11385, %r5;
	setp.lt.u32 	%p26, %r11385, 1048;
	@%p26 bra 	$L__BB2_340;
$L__BB2_345:
	setp.ne.s32 	%p27, %r2, 32;
	@%p27 bra 	$L__BB2_364;
	mov.b32 	%r11391, 0;
$L__BB2_347:
	shl.b32 	%r2499, %r11391, 2;
	add.s32 	%r419, %r2421, %r2499;
	ld.shared.u32 	%r420, [%r419];
	setp.eq.s32 	%p28, %r420, -1;
	mov.u32 	%r2501, _ZZ30findCliqueGPUNewStealworkBatchPjS_S_S_S_S_PyS_S_S_S_S_E9Res_HBits;
	add.s32 	%r421, %r2501, %r2499;
	@%p28 bra 	$L__BB2_349;
	ld.shared.u32 	%r2502, [%r388];
	add.s32 	%r2503, %r2502, 1;
	st.shared.u32 	[%r388], %r2503;
	mul.wide.u32 	%rd382, %r2503, 4;
	add.s64 	%rd383, %rd53, %rd382;
	st.global.u32 	[%rd383], %r420;
	ld.shared.u32 	%r2504, [%r421];
	add.s64 	%rd384, %rd54, %rd382;
	st.global.u32 	[%rd384], %r2504;
$L__BB2_349:
	ld.shared.u32 	%r422, [%r419+4];
	setp.eq.s32 	%p29, %r422, -1;
	@%p29 bra 	$L__BB2_351;
	ld.shared.u32 	%r2505, [%r388];
	add.s32 	%r2506, %r2505, 1;
	st.shared.u32 	[%r388], %r2506;
	mul.wide.u32 	%rd385, %r2506, 4;
	add.s64 	%rd386, %rd53, %rd385;
	st.global.u32 	[%rd386], %r422;
	ld.shared.u32 	%r2507, [%r421+4];
	add.s64 	%rd387, %rd54, %rd385;
	st.global.u32 	[%rd387], %r2507;
$L__BB2_351:
	ld.shared.u32 	%r423, [%r419+8];
	setp.eq.s32 	%p30, %r423, -1;
	@%p30 bra 	$L__BB2_353;
	ld.shared.u32 	%r2508, [%r388];
	add.s32 	%r2509, %r2508, 1;
	st.shared.u32 	[%r388], %r2509;
	mul.wide.u32 	%rd388, %r2509, 4;
	add.s64 	%rd389, %rd53, %rd388;
	st.global.u32 	[%rd389], %r423;
	ld.shared.u32 	%r2510, [%r421+8];
	add.s64 	%rd390, %rd54, %rd388;
	st.global.u32 	[%rd390], %r2510;
$L__BB2_353:
	ld.shared.u32 	%r424, [%r419+12];
	setp.eq.s32 	%p31, %r424, -1;
	@%p31 bra 	$L__BB2_355;
	ld.shared.u32 	%r2511, [%r388];
	add.s32 	%r2512, %r2511, 1;
	st.shared.u32 	[%r388], %r2512;
	mul.wide.u32 	%rd391, %r2512, 4;
	add.s64 	%rd392, %rd53, %rd391;
	st.global.u32 	[%rd392], %r424;
	ld.shared.u32 	%r2513, [%r421+12];
	add.s64 	%rd393, %rd54, %rd391;
	st.global.u32 	[%rd393], %r2513;
$L__BB2_355:
	ld.shared.u32 	%r425, [%r419+16];
	setp.eq.s32 	%p32, %r425, -1;
	@%p32 bra 	$L__BB2_357;
	ld.shared.u32 	%r2514, [%r388];
	add.s32 	%r2515, %r2514, 1;
	st.shared.u32 	[%r388], %r2515;
	mul.wide.u32 	%rd394, %r2515, 4;
	add.s64 	%rd395, %rd53, %rd394;
	st.global.u32 	[%rd395], %r425;
	ld.shared.u32 	%r2516, [%r421+16];
	add.s64 	%rd396, %rd54, %rd394;
	st.global.u32 	[%rd396], %r2516;
$L__BB2_357:
	ld.shared.u32 	%r426, [%r419+20];
	setp.eq.s32 	%p33, %r426, -1;
	@%p33 bra 	$L__BB2_359;
	ld.shared.u32 	%r2517, [%r388];
	add.s32 	%r2518, %r2517, 1;
	st.shared.u32 	[%r388], %r2518;
	mul.wide.u32 	%rd397, %r2518, 4;
	add.s64 	%rd398, %rd53, %rd397;
	st.global.u32 	[%rd398], %r426;
	ld.shared.u32 	%r2519, [%r421+20];
	add.s64 	%rd399, %rd54, %rd397;
	st.global.u32 	[%rd399], %r2519;
$L__BB2_359:
	ld.shared.u32 	%r427, [%r419+24];
	setp.eq.s32 	%p34, %r427, -1;
	@%p34 bra 	$L__BB2_361;
	ld.shared.u32 	%r2520, [%r388];
	add.s32 	%r2521, %r2520, 1;
	st.shared.u32 	[%r388], %r2521;
	mul.wide.u32 	%rd400, %r2521, 4;
	add.s64 	%rd401, %rd53, %rd400;
	st.global.u32 	[%rd401], %r427;
	ld.shared.u32 	%r2522, [%r421+24];
	add.s64 	%rd402, %rd54, %rd400;
	st.global.u32 	[%rd402], %r2522;
$L__BB2_361:
	ld.shared.u32 	%r428, [%r419+28];
	setp.eq.s32 	%p35, %r428, -1;
	@%p35 bra 	$L__BB2_363;
	ld.shared.u32 	%r2523, [%r388];
	add.s32 	%r2524, %r2523, 1;
	st.shared.u32 	[%r388], %r2524;
	mul.wide.u32 	%rd403, %r2524, 4;
	add.s64 	%rd404, %rd53, %rd403;
	st.global.u32 	[%rd404], %r428;
	ld.shared.u32 	%r2525, [%r421+28];
	add.s64 	%rd405, %rd54, %rd403;
	st.global.u32 	[%rd405], %r2525;
$L__BB2_363:
	add.s32 	%r11391, %r11391, 8;
	setp.ne.s32 	%p36, %r11391, 1048;
	@%p36 bra 	$L__BB2_347;
$L__BB2_364:
	add.s32 	%r11382, %r11382, 1;
	setp.ne.s32 	%p37, %r11382, %r389;
	@%p37 bra 	$L__BB2_328;
$L__BB2_365:
	setp.ge.u32 	%p38, %r3, %r386;
	@%p38 bra 	$L__BB2_368;
	ld.global.u32 	%r2526, [%rd41];
	mul.wide.u32 	%rd406, %r2526, 4;
	add.s64 	%rd407, %rd9, %rd406;
	ld.global.u32 	%r2527, [%rd407];
	mad.lo.s32 	%r431, %r385, 1048, %r2527;
	mov.u32 	%r11392, %r3;
$L__BB2_367:
	add.s32 	%r2528, %r11392, %r431;
	mul.wide.u32 	%rd408, %r2528, 4;
	add.s64 	%rd409, %rd8, %rd408;
	ld.global.u32 	%r2529, [%rd409];
	shl.b32 	%r2530, %r11392, 2;
	add.s32 	%r2532, %r2421, %r2530;
	st.shared.u32 	[%r2532], %r2529;
	add.s64 	%rd410, %rd7, %rd408;
	ld.global.u32 	%r2533, [%rd410];
	mov.u32 	%r2534, _ZZ30findCliqueGPUNewStealworkBatchPjS_S_S_S_S_PyS_S_S_S_S_E9Res_HBits;
	add.s32 	%r2535, %r2534, %r2530;
	st.shared.u32 	[%r2535], %r2533;
	add.s32 	%r11392, %r11392, 32;
	setp.lt.u32 	%p39, %r11392, %r386;
	@%p39 bra 	$L__BB2_367;
$L__BB2_368:
	setp.ge.u32 	%p40, %r3, %r386;
	ld.global.u32 	%r2536, [%rd40];
	mul.wide.u32 	%rd411, %r2536, 4;
	add.s64 	%rd412, %rd9, %rd411;
	ld.global.u32 	%rd59, [%rd412];
	@%p40 bra 	$L__BB2_376;
	shl.b64 	%rd413, %rd59, 2;
	add.s64 	%rd60, %rd8, %rd413;
	add.s32 	%r434, %r262, -1;
	mov.u32 	%r11393, %r3;
$L__BB2_370:
	setp.lt.s32 	%p41, %r262, 2;
	shl.b32 	%r2538, %r11393, 2;
	add.s32 	%r436, %r2421, %r2538;
	ld.shared.u32 	%r437, [%r436];
	mov.b32 	%r11396, 0;
	@%p41 bra 	$L__BB2_373;
	mov.b32 	%r11396, 0;
	mov.u32 	%r11394, %r262;
$L__BB2_372:
	shr.u32 	%r2541, %r11394, 1;
	add.s32 	%r2542, %r2541, %r11396;
	mul.wide.u32 	%rd414, %r2542, 4;
	add.s64 	%rd415, %rd60, %rd414;
	ld.global.u32 	%r2543, [%rd415];
	setp.lt.s32 	%p42, %r2543, %r437;
	selp.b32 	%r2544, %r2541, 0, %p42;
	add.s32 	%r11396, %r2544, %r11396;
	sub.s32 	%r11394, %r11394, %r2541;
	setp.gt.s32 	%p43, %r11394, 1;
	@%p43 bra 	$L__BB2_372;
$L__BB2_373:
	mul.wide.u32 	%rd416, %r11396, 4;
	add.s64 	%rd417, %rd60, %rd416;
	ld.global.u32 	%r2546, [%rd417];
	setp.lt.u32 	%p44, %r2546, %r437;
	selp.u32 	%r2547, 1, 0, %p44;
	add.s32 	%r2548, %r11396, %r2547;
	cvt.u64.u32 	%rd61, %r2548;
	add.s64 	%rd418, %rd61, %rd59;
	shl.b64 	%rd419, %rd418, 2;
	add.s64 	%rd420, %rd7, %rd419;
	ld.global.u32 	%r2549, [%rd420];
	mov.u32 	%r2551, _ZZ30findCliqueGPUNewStealworkBatchPjS_S_S_S_S_PyS_S_S_S_S_E9Res_HBits;
	add.s32 	%r443, %r2551, %r2538;
	ld.shared.u32 	%r2552, [%r443];
	and.b32  	%r444, %r2552, %r2549;
	setp.gt.u32 	%p45, %r2548, %r434;
	mov.b32 	%r11397, -1;
	@%p45 bra 	$L__BB2_375;
	shl.b64 	%rd421, %rd61, 2;
	add.s64 	%rd422, %rd60, %rd421;
	ld.global.u32 	%r2553, [%rd422];
	setp.eq.s32 	%p46, %r2553, %r437;
	setp.eq.s32 	%p47, %r444, 0;
	selp.b32 	%r2554, -1, %r437, %p47;
	selp.b32 	%r11397, %r2554, -1, %p46;
$L__BB2_375:
	st.shared.u32 	[%r436], %r11397;
	st.shared.u32 	[%r443], %r444;
	add.s32 	%r11393, %r11393, %r5;
	setp.lt.u32 	%p48, %r11393, %r386;
	@%p48 bra 	$L__BB2_370;
$L__BB2_376:
	setp.ne.s32 	%p49, %r2, 32;
	@%p49 bra 	$L__BB2_431;
	setp.eq.s32 	%p50, %r386, 0;
	ld.shared.u32 	%r448, [_ZZ30findCliqueGPUNewStealworkBatchPjS_S_S_S_S_PyS_S_S_S_S_E5level];
	shl.b32 	%r2555, %r448, 8;
	mov.u32 	%r2556, _ZZ30findCliqueGPUNewStealworkBatchPjS_S_S_S_S_PyS_S_S_S_S_E5Num_H;
	add.s32 	%r449, %r2556, %r2555;
	@%p50 bra 	$L__BB2_418;
	mul.wide.s32 	%rd426, %r448, 240000;
	add.s64 	%rd62, %rd39, %rd426;
	add.s64 	%rd63, %rd10, %rd426;
	and.b32  	%r450, %r265, 7;
	sub.s32 	%r2559, %r264, %r263;
	mad.lo.s32 	%r2560, %r385, 1048, %r2559;
	setp.gt.u32 	%p51, %r2560, -8;
	mov.b32 	%r11400, 0;
	@%p51 bra 	$L__BB2_397;
	sub.s32 	%r11400, %r386, %r450;
	mov.b32 	%r11398, 0;
$L__BB2_380:
	.pragma "nounroll";
	shl.b32 	%r2562, %r11398, 2;
	add.s32 	%r453, %r2421, %r2562;
	ld.shared.u32 	%r454, [%r453];
	setp.eq.s32 	%p52, %r454, -1;
	mov.u32 	%r2564, _ZZ30findCliqueGPUNewStealworkBatchPjS_S_S_S_S_PyS_S_S_S_S_E9Res_HBits;
	add.s32 	%r455, %r2564, %r2562;
	@%p52 bra 	$L__BB2_382;
	ld.shared.u32 	%r2565, [%r449];
	add.s32 	%r2566, %r2565, 1;
	st.shared.u32 	[%r449], %r2566;
	mul.wide.u32 	%rd427, %r2566, 4;
	add.s64 	%rd428, %rd62, %rd427;
	st.global.u32 	[%rd428], %r454;
	ld.shared.u32 	%r2567, [%r455];
	add.s64 	%rd429, %rd63, %rd427;
	st.global.u32 	[%rd429], %r2567;
$L__BB2_382:
	ld.shared.u32 	%r456, [%r453+4];
	setp.eq.s32 	%p53, %r456, -1;
	@%p53 bra 	$L__BB2_384;
	ld.shared.u32 	%r2568, [%r449];
	add.s32 	%r2569, %r2568, 1;
	st.shared.u32 	[%r449], %r2569;
	mul.wide.u32 	%rd430, %r2569, 4;
	add.s64 	%rd431, %rd62, %rd430;
	st.global.u32 	[%rd431], %r456;
	ld.shared.u32 	%r2570, [%r455+4];
	add.s64 	%rd432, %rd63, %rd430;
	st.global.u32 	[%rd432], %r2570;
$L__BB2_384:
	ld.shared.u32 	%r457, [%r453+8];
	setp.eq.s32 	%p54, %r457, -1;
	@%p54 bra 	$L__BB2_386;
	ld.shared.u32 	%r2571, [%r449];
	add.s32 	%r2572, %r2571, 1;
	st.shared.u32 	[%r449], %r2572;
	mul.wide.u32 	%rd433, %r2572, 4;
	add.s64 	%rd434, %rd62, %rd433;
	st.global.u32 	[%rd434], %r457;
	ld.shared.u32 	%r2573, [%r455+8];
	add.s64 	%rd435, %rd63, %rd433;
	st.global.u32 	[%rd435], %r2573;
$L__BB2_386:
	ld.shared.u32 	%r458, [%r453+12];
	setp.eq.s32 	%p55, %r458, -1;
	@%p55 bra 	$L__BB2_388;
	ld.shared.u32 	%r2574, [%r449];
	add.s32 	%r2575, %r2574, 1;
	st.shared.u32 	[%r449], %r2575;
	mul.wide.u32 	%rd436, %r2575, 4;
	add.s64 	%rd437, %rd62, %rd436;
	st.global.u32 	[%rd437], %r458;
	ld.shared.u32 	%r2576, [%r455+12];
	add.s64 	%rd438, %rd63, %rd436;
	st.global.u32 	[%rd438], %r2576;
$L__BB2_388:
	ld.shared.u32 	%r459, [%r453+16];
	setp.eq.s32 	%p56, %r459, -1;
	@%p56 bra 	$L__BB2_390;
	ld.shared.u32 	%r2577, [%r449];
	add.s32 	%r2578, %r2577, 1;
	st.shared.u32 	[%r449], %r2578;
	mul.wide.u32 	%rd439, %r2578, 4;
	add.s64 	%rd440, %rd62, %rd439;
	st.global.u32 	[%rd440], %r459;
	ld.shared.u32 	%r2579, [%r455+16];
	add.s64 	%rd441, %rd63, %rd439;
	st.global.u32 	[%rd441], %r2579;
$L__BB2_390:
	ld.shared.u32 	%r460, [%r453+20];
	setp.eq.s32 	%p57, %r460, -1;
	@%p57 bra 	$L__BB2_392;
	ld.shared.u32 	%r2580, [%r449];
	add.s32 	%r2581, %r2580, 1;
	st.shared.u32 	[%r449], %r2581;
	mul.wide.u32 	%rd442, %r2581, 4;
	add.s64 	%rd443, %rd62, %rd442;
	st.global.u32 	[%rd443], %r460;
	ld.shared.u32 	%r2582, [%r455+20];
	add.s64 	%rd444, %rd63, %rd442;
	st.global.u32 	[%rd444], %r2582;
$L__BB2_392:
	ld.shared.u32 	%r461, [%r453+24];
	setp.eq.s32 	%p58, %r461, -1;
	@%p58 bra 	$L__BB2_394;
	ld.shared.u32 	%r2583, [%r449];
	add.s32 	%r2584, %r2583, 1;
	st.shared.u32 	[%r449], %r2584;
	mul.wide.u32 	%rd445, %r2584, 4;
	add.s64 	%rd446, %rd62, %rd445;
	st.global.u32 	[%rd446], %r461;
	ld.shared.u32 	%r2585, [%r455+24];
	add.s64 	%rd447, %rd63, %rd445;
	st.global.u32 	[%rd447], %r2585;
$L__BB2_394:
	ld.shared.u32 	%r462, [%r453+28];
	setp.eq.s32 	%p59, %r462, -1;
	@%p59 bra 	$L__BB2_396;
	ld.shared.u32 	%r2586, [%r449];
	add.s32 	%r2587, %r2586, 1;
	st.shared.u32 	[%r449], %r2587;
	mul.wide.u32 	%rd448, %r2587, 4;
	add.s64 	%rd449, %rd62, %rd448;
	st.global.u32 	[%rd449], %r462;
	ld.shared.u32 	%r2588, [%r455+28];
	add.s64 	%rd450, %rd63, %rd448;
	st.global.u32 	[%rd450], %r2588;
$L__BB2_396:
	add.s32 	%r11398, %r11398, 8;
	setp.ne.s32 	%p60, %r11398, %r11400;
	@%p60 bra 	$L__BB2_380;
$L__BB2_397:
	setp.eq.s32 	%p61, %r450, 0;
	@%p61 bra 	$L__BB2_418;
	and.b32  	%r465, %r265, 3;
	setp.lt.u32 	%p62, %r450, 4;
	@%p62 bra 	$L__BB2_408;
	shl.b32 	%r2589, %r11400, 2;
	add.s32 	%r466, %r2421, %r2589;
	ld.shared.u32 	%r467, [%r466];
	setp.eq.s32 	%p63, %r467, -1;
	mov.u32 	%r2591, _ZZ30findCliqueGPUNewStealworkBatchPjS_S_S_S_S_PyS_S_S_S_S_E9Res_HBits;
	add.s32 	%r468, %r2591, %r2589;
	@%p63 bra 	$L__BB2_401;
	ld.shared.u32 	%r2592, [%r449];
	add.s32 	%r2593, %r2592, 1;
	st.shared.u32 	[%r449], %r2593;
	mul.wide.u32 	%rd451, %r2593, 4;
	add.s64 	%rd452, %rd62, %rd451;
	st.global.u32 	[%rd452], %r467;
	ld.shared.u32 	%r2594, [%r468];
	add.s64 	%rd453, %rd63, %rd451;
	st.global.u32 	[%rd453], %r2594;
$L__BB2_401:
	ld.shared.u32 	%r469, [%r466+4];
	setp.eq.s32 	%p64, %r469, -1;
	@%p64 bra 	$L__BB2_403;
	ld.shared.u32 	%r2595, [%r449];
	add.s32 	%r2596, %r2595, 1;
	st.shared.u32 	[%r449], %r2596;
	mul.wide.u32 	%rd454, %r2596, 4;
	add.s64 	%rd455, %rd62, %rd454;
	st.global.u32 	[%rd455], %r469;
	ld.shared.u32 	%r2597, [%r468+4];
	add.s64 	%rd456, %rd63, %rd454;
	st.global.u32 	[%rd456], %r2597;
$L__BB2_403:
	ld.shared.u32 	%r470, [%r466+8];
	setp.eq.s32 	%p65, %r470, -1;
	@%p65 bra 	$L__BB2_405;
	ld.shared.u32 	%r2598, [%r449];
	add.s32 	%r2599, %r2598, 1;
	st.shared.u32 	[%r449], %r2599;
	mul.wide.u32 	%rd457, %r2599, 4;
	add.s64 	%rd458, %rd62, %rd457;
	st.global.u32 	[%rd458], %r470;
	ld.shared.u32 	%r2600, [%r468+8];
	add.s64 	%rd459, %rd63, %rd457;
	st.global.u32 	[%rd459], %r2600;
$L__BB2_405:
	ld.shared.u32 	%r471, [%r466+12];
	setp.eq.s32 	%p66, %r471, -1;
	@%p66 bra 	$L__BB2_407;
	ld.shared.u32 	%r2601, [%r449];
	add.s32 	%r2602, %r2601, 1;
	st.shared.u32 	[%r449], %r2602;
	mul.wide.u32 	%rd460, %r2602, 4;
	add.s64 	%rd461, %rd62, %rd460;
	st.global.u32 	[%rd461], %r471;
	ld.shared.u32 	%r2603, [%r468+12];
	add.s64 	%rd462, %rd63, %rd460;
	st.global.u32 	[%rd462], %r2603;
$L__BB2_407:
	add.s32 	%r11400, %r11400, 4;
$L__BB2_408:
	setp.eq.s32 	%p67, %r465, 0;
	@%p67 bra 	$L__BB2_418;
	setp.eq.s32 	%p68, %r465, 1;
	@%p68 bra 	$L__BB2_415;
	shl.b32 	%r2604, %r11400, 2;
	add.s32 	%r474, %r2421, %r2604;
	ld.shared.u32 	%r475, [%r474];
	setp.eq.s32 	%p69, %r475, -1;
	mov.u32 	%r2606, _ZZ30findCliqueGPUNewStealworkBatchPjS_S_S_S_S_PyS_S_S_S_S_E9Res_HBits;
	add.s32 	%r476, %r2606, %r2604;
	@%p69 bra 	$L__BB2_412;
	ld.shared.u32 	%r2607, [%r449];
	add.s32 	%r2608, %r2607, 1;
	st.shared.u32 	[%r449], %r2608;
	mul.wide.u32 	%rd463, %r2608, 4;
	add.s64 	%rd464, %rd62, %rd463;
	st.global.u32 	[%rd464], %r475;
	ld.shared.u32 	%r2609, [%r476];
	add.s64 	%rd465, %rd63, %rd463;
	st.global.u32 	[%rd465], %r2609;
$L__BB2_412:
	ld.shared.u32 	%r477, [%r474+4];
	setp.eq.s32 	%p70, %r477, -1;
	@%p70 bra 	$L__BB2_414;
	ld.shared.u32 	%r2610, [%r449];
	add.s32 	%r2611, %r2610, 1;
	st.shared.u32 	[%r449], %r2611;
	mul.wide.u32 	%rd466, %r2611, 4;
	add.s64 	%rd467, %rd62, %rd466;
	st.global.u32 	[%rd467], %r477;
	ld.shared.u32 	%r2612, [%r476+4];
	add.s64 	%rd468, %rd63, %rd466;
	st.global.u32 	[%rd468], %r2612;
$L__BB2_414:
	add.s32 	%r11400, %r11400, 2;
$L__BB2_415:
	and.b32  	%r2613, %r265, 1;
	setp.eq.b32 	%p71, %r2613, 1;
	not.pred 	%p72, %p71;
	@%p72 bra 	$L__BB2_418;
	shl.b32 	%r2614, %r11400, 2;
	add.s32 	%r2616, %r2421, %r2614;
	ld.shared.u32 	%r480, [%r2616];
	setp.eq.s32 	%p73, %r480, -1;
	@%p73 bra 	$L__BB2_418;
	ld.shared.u32 	%r2617, [%r449];
	add.s32 	%r2618, %r2617, 1;
	st.shared.u32 	[%r449], %r2618;
	mul.wide.u32 	%rd469, %r2618, 4;
	add.s64 	%rd470, %rd62, %rd469;
	st.global.u32 	[%rd470], %r480;
	mov.u32 	%r2620, _ZZ30findCliqueGPUNewStealworkBatchPjS_S_S_S_S_PyS_S_S_S_S_E9Res_HBits;
	add.s32 	%r2621, %r2620, %r2614;
	ld.shared.u32 	%r2622, [%r2621];
	add.s64 	%rd471, %rd63, %rd469;
	st.global.u32 	[%rd471], %r2622;
$L__BB2_418:
	ld.shared.u32 	%r481, [%r449];
	setp.eq.s32 	%p74, %r481, 0;
	mov.b32 	%r11413, 0;
	@%p74 bra 	$L__BB2_430;
	and.b32  	%r482, %r481, 7;
	setp.lt.u32 	%p75, %r481, 8;
	mov.b32 	%r11408, 0;
	mov.u32 	%r11413, %r11408;
	@%p75 bra 	$L__BB2_422;
	and.b32  	%r11408, %r481, -8;
	mov.b32 	%r11402, 0;
	mov.u32 	%r11413, %r11402;
$L__BB2_421:
	.pragma "nounroll";
	mul.wide.s32 	%rd472, %r448, 240000;
	add.s64 	%rd473, %rd10, %rd472;
	mul.wide.u32 	%rd474, %r11402, 4;
	add.s64 	%rd475, %rd473, %rd474;
	ld.global.u32 	%r2627, [%rd475+4];
	shr.u32 	%r2628, %r2627, 1;
	and.b32  	%r2629, %r2628, 1431655765;
	sub.s32 	%r2630, %r2627, %r2629;
	and.b32  	%r2631, %r2630, 858993459;
	shr.u32 	%r2632, %r2630, 2;
	and.b32  	%r2633, %r2632, 858993459;
	add.s32 	%r2634, %r2633, %r2631;
	shr.u32 	%r2635, %r2634, 4;
	add.s32 	%r2636, %r2635, %r2634;
	and.b32  	%r2637, %r2636, 252645135;
	shr.u32 	%r2638, %r2637, 8;
	add.s32 	%r2639, %r2638, %r2637;
	shr.u32 	%r2640, %r2639, 16;
	add.s32 	%r2641, %r2640, %r2639;
	and.b32  	%r2642, %r2641, 63;
	add.s32 	%r2643, %r2642, %r11413;
	ld.global.u32 	%r2644, [%rd475+8];
	shr.u32 	%r2645, %r2644, 1;
	and.b32  	%r2646, %r2645, 1431655765;
	sub.s32 	%r2647, %r2644, %r2646;
	and.b32  	%r2648, %r2647, 858993459;
	shr.u32 	%r2649, %r2647, 2;
	and.b32  	%r2650, %r2649, 858993459;
	add.s32 	%r2651, %r2650, %r2648;
	shr.u32 	%r2652, %r2651, 4;
	add.s32 	%r2653, %r2652, %r2651;
	and.b32  	%r2654, %r2653, 252645135;
	shr.u32 	%r2655, %r2654, 8;
	add.s32 	%r2656, %r2655, %r2654;
	shr.u32 	%r2657, %r2656, 16;
	add.s32 	%r2658, %r2657, %r2656;
	and.b32  	%r2659, %r2658, 63;
	add.s32 	%r2660, %r2659, %r2643;
	ld.global.u32 	%r2661, [%rd475+12];
	shr.u32 	%r2662, %r2661, 1;
	and.b32  	%r2663, %r2662, 1431655765;
	sub.s32 	%r2664, %r2661, %r2663;
	and.b32  	%r2665, %r2664, 858993459;
	shr.u32 	%r2666, %r2664, 2;
	and.b32  	%r2667, %r2666, 858993459;
	add.s32 	%r2668, %r2667, %r2665;
	shr.u32 	%r2669, %r2668, 4;
	add.s32 	%r2670, %r2669, %r2668;
	and.b32  	%r2671, %r2670, 252645135;
	shr.u32 	%r2672, %r2671, 8;
	add.s32 	%r2673, %r2672, %r2671;
	shr.u32 	%r2674, %r2673, 16;
	add.s32 	%r2675, %r2674, %r2673;
	and.b32  	%r2676, %r2675, 63;
	add.s32 	%r2677, %r2676, %r2660;
	ld.global.u32 	%r2678, [%rd475+16];
	shr.u32 	%r2679, %r2678, 1;
	and.b32  	%r2680, %r2679, 1431655765;
	sub.s32 	%r2681, %r2678, %r2680;
	and.b32  	%r2682, %r2681, 858993459;
	shr.u32 	%r2683, %r2681, 2;
	and.b32  	%r2684, %r2683, 858993459;
	add.s32 	%r2685, %r2684, %r2682;
	shr.u32 	%r2686, %r2685, 4;
	add.s32 	%r2687, %r2686, %r2685;
	and.b32  	%r2688, %r2687, 252645135;
	shr.u32 	%r2689, %r2688, 8;
	add.s32 	%r2690, %r2689, %r2688;
	shr.u32 	%r2691, %r2690, 16;
	add.s32 	%r2692, %r2691, %r2690;
	and.b32  	%r2693, %r2692, 63;
	add.s32 	%r2694, %r2693, %r2677;
	ld.global.u32 	%r2695, [%rd475+20];
	shr.u32 	%r2696, %r2695, 1;
	and.b32  	%r2697, %r2696, 1431655765;
	sub.s32 	%r2698, %r2695, %r2697;
	and.b32  	%r2699, %r2698, 858993459;
	shr.u32 	%r2700, %r2698, 2;
	and.b32  	%r2701, %r2700, 858993459;
	add.s32 	%r2702, %r2701, %r2699;
	shr.u32 	%r2703, %r2702, 4;
	add.s32 	%r2704, %r2703, %r2702;
	and.b32  	%r2705, %r2704, 252645135;
	shr.u32 	%r2706, %r2705, 8;
	add.s32 	%r2707, %r2706, %r2705;
	shr.u32 	%r2708, %r2707, 16;
	add.s32 	%r2709, %r2708, %r2707;
	and.b32  	%r2710, %r2709, 63;
	add.s32 	%r2711, %r2710, %r2694;
	ld.global.u32 	%r2712, [%rd475+24];
	shr.u32 	%r2713, %r2712, 1;
	and.b32  	%r2714, %r2713, 1431655765;
	sub.s32 	%r2715, %r2712, %r2714;
	and.b32  	%r2716, %r2715, 858993459;
	shr.u32 	%r2717, %r2715, 2;
	and.b32  	%r2718, %r2717, 858993459;
	add.s32 	%r2719, %r2718, %r2716;
	shr.u32 	%r2720, %r2719, 4;
	add.s32 	%r2721, %r2720, %r2719;
	and.b32  	%r2722, %r2721, 252645135;
	shr.u32 	%r2723, %r2722, 8;
	add.s32 	%r2724, %r2723, %r2722;
	shr.u32 	%r2725, %r2724, 16;
	add.s32 	%r2726, %r2725, %r2724;
	and.b32  	%r2727, %r2726, 63;
	add.s32 	%r2728, %r2727, %r2711;
	ld.global.u32 	%r2729, [%rd475+28];
	shr.u32 	%r2730, %r2729, 1;
	and.b32  	%r2731, %r2730, 1431655765;
	sub.s32 	%r2732, %r2729, %r2731;
	and.b32  	%r2733, %r2732, 858993459;
	shr.u32 	%r2734, %r2732, 2;
	and.b32  	%r2735, %r2734, 858993459;
	add.s32 	%r2736, %r2735, %r2733;
	shr.u32 	%r2737, %r2736, 4;
	add.s32 	%r2738, %r2737, %r2736;
	and.b32  	%r2739, %r2738, 252645135;
	shr.u32 	%r2740, %r2739, 8;
	add.s32 	%r2741, %r2740, %r2739;
	shr.u32 	%r2742, %r2741, 16;
	add.s32 	%r2743, %r2742, %r2741;
	and.b32  	%r2744, %r2743, 63;
	add.s32 	%r2745, %r2744, %r2728;
	ld.global.u32 	%r2746, [%rd475+32];
	shr.u32 	%r2747, %r2746, 1;
	and.b32  	%r2748, %r2747, 1431655765;
	sub.s32 	%r2749, %r2746, %r2748;
	and.b32  	%r2750, %r2749, 858993459;
	shr.u32 	%r2751, %r2749, 2;
	and.b32  	%r2752, %r2751, 858993459;
	add.s32 	%r2753, %r2752, %r2750;
	shr.u32 	%r2754, %r2753, 4;
	add.s32 	%r2755, %r2754, %r2753;
	and.b32  	%r2756, %r2755, 252645135;
	shr.u32 	%r2757, %r2756, 8;
	add.s32 	%r2758, %r2757, %r2756;
	shr.u32 	%r2759, %r2758, 16;
	add.s32 	%r2760, %r2759, %r2758;
	and.b32  	%r2761, %r2760, 63;
	add.s32 	%r11413, %r2761, %r2745;
	add.s32 	%r11402, %r11402, 8;
	setp.ne.s32 	%p76, %r11402, %r11408;
	@%p76 bra 	$L__BB2_421;
$L__BB2_422:
	setp.eq.s32 	%p77, %r482, 0;
	@%p77 bra 	$L__BB2_430;
	and.b32  	%r491, %r481, 3;
	setp.lt.u32 	%p78, %r482, 4;
	@%p78 bra 	$L__BB2_425;
	mul.wide.s32 	%rd476, %r448, 240000;
	add.s64 	%rd477, %rd10, %rd476;
	mul.wide.u32 	%rd478, %r11408, 4;
	add.s64 	%rd479, %rd477, %rd478;
	ld.global.u32 	%r2763, [%rd479+4];
	shr.u32 	%r2764, %r2763, 1;
	and.b32  	%r2765, %r2764, 1431655765;
	sub.s32 	%r2766, %r2763, %r2765;
	and.b32  	%r2767, %r2766, 858993459;
	shr.u32 	%r2768, %r2766, 2;
	and.b32  	%r2769, %r2768, 858993459;
	add.s32 	%r2770, %r2769, %r2767;
	shr.u32 	%r2771, %r2770, 4;
	add.s32 	%r2772, %r2771, %r2770;
	and.b32  	%r2773, %r2772, 252645135;
	shr.u32 	%r2774, %r2773, 8;
	add.s32 	%r2775, %r2774, %r2773;
	shr.u32 	%r2776, %r2775, 16;
	add.s32 	%r2777, %r2776, %r2775;
	and.b32  	%r2778, %r2777, 63;
	add.s32 	%r2779, %r2778, %r11413;
	ld.global.u32 	%r2780, [%rd479+8];
	shr.u32 	%r2781, %r2780, 1;
	and.b32  	%r2782, %r2781, 1431655765;
	sub.s32 	%r2783, %r2780, %r2782;
	and.b32  	%r2784, %r2783, 858993459;
	shr.u32 	%r2785, %r2783, 2;
	and.b32  	%r2786, %r2785, 858993459;
	add.s32 	%r2787, %r2786, %r2784;
	shr.u32 	%r2788, %r2787, 4;
	add.s32 	%r2789, %r2788, %r2787;
	and.b32  	%r2790, %r2789, 252645135;
	shr.u32 	%r2791, %r2790, 8;
	add.s32 	%r2792, %r2791, %r2790;
	shr.u32 	%r2793, %r2792, 16;
	add.s32 	%r2794, %r2793, %r2792;
	and.b32  	%r2795, %r2794, 63;
	add.s32 	%r2796, %r2795, %r2779;
	ld.global.u32 	%r2797, [%rd479+12];
	shr.u32 	%r2798, %r2797, 1;
	and.b32  	%r2799, %r2798, 1431655765;
	sub.s32 	%r2800, %r2797, %r2799;
	and.b32  	%r2801, %r2800, 858993459;
	shr.u32 	%r2802, %r2800, 2;
	and.b32  	%r2803, %r2802, 858993459;
	add.s32 	%r2804, %r2803, %r2801;
	shr.u32 	%r2805, %r2804, 4;
	add.s32 	%r2806, %r2805, %r2804;
	and.b32  	%r2807, %r2806, 252645135;
	shr.u32 	%r2808, %r2807, 8;
	add.s32 	%r2809, %r2808, %r2807;
	shr.u32 	%r2810, %r2809, 16;
	add.s32 	%r2811, %r2810, %r2809;
	and.b32  	%r2812, %r2811, 63;
	add.s32 	%r2813, %r2812, %r2796;
	ld.global.u32 	%r2814, [%rd479+16];
	shr.u32 	%r2815, %r2814, 1;
	and.b32  	%r2816, %r2815, 1431655765;
	sub.s32 	%r2817, %r2814, %r2816;
	and.b32  	%r2818, %r2817, 858993459;
	shr.u32 	%r2819, %r2817, 2;
	and.b32  	%r2820, %r2819, 858993459;
	add.s32 	%r2821, %r2820, %r2818;
	shr.u32 	%r2822, %r2821, 4;
	add.s32 	%r2823, %r2822, %r2821;
	and.b32  	%r2824, %r2823, 252645135;
	shr.u32 	%r2825, %r2824, 8;
	add.s32 	%r2826, %r2825, %r2824;
	shr.u32 	%r2827, %r2826, 16;
	add.s32 	%r2828, %r2827, %r2826;
	and.b32  	%r2829, %r2828, 63;
	add.s32 	%r11413, %r2829, %r2813;
	add.s32 	%r11408, %r11408, 4;
$L__BB2_425:
	setp.eq.s32 	%p79, %r491, 0;
	@%p79 bra 	$L__BB2_430;
	setp.eq.s32 	%p80, %r491, 1;
	@%p80 bra 	$L__BB2_428;
	mul.wide.s32 	%rd480, %r448, 240000;
	add.s64 	%rd481, %rd10, %rd480;
	mul.wide.u32 	%rd482, %r11408, 4;
	add.s64 	%rd483, %rd481, %rd482;
	ld.global.u32 	%r2831, [%rd483+4];
	shr.u32 	%r2832, %r2831, 1;
	and.b32  	%r2833, %r2832, 1431655765;
	sub.s32 	%r2834, %r2831, %r2833;
	and.b32  	%r2835, %r2834, 858993459;
	shr.u32 	%r2836, %r2834, 2;
	and.b32  	%r2837, %r2836, 858993459;
	add.s32 	%r2838, %r2837, %r2835;
	shr.u32 	%r2839, %r2838, 4;
	add.s32 	%r2840, %r2839, %r2838;
	and.b32  	%r2841, %r2840, 252645135;
	shr.u32 	%r2842, %r2841, 8;
	add.s32 	%r2843, %r2842, %r2841;
	shr.u32 	%r2844, %r2843, 16;
	add.s32 	%r2845, %r2844, %r2843;
	and.b32  	%r2846, %r2845, 63;
	add.s32 	%r2847, %r2846, %r11413;
	ld.global.u32 	%r2848, [%rd483+8];
	shr.u32 	%r2849, %r2848, 1;
	and.b32  	%r2850, %r2849, 1431655765;
	sub.s32 	%r2851, %r2848, %r2850;
	and.b32  	%r2852, %r2851, 858993459;
	shr.u32 	%r2853, %r2851, 2;
	and.b32  	%r2854, %r2853, 858993459;
	add.s32 	%r2855, %r2854, %r2852;
	shr.u32 	%r2856, %r2855, 4;
	add.s32 	%r2857, %r2856, %r2855;
	and.b32  	%r2858, %r2857, 252645135;
	shr.u32 	%r2859, %r2858, 8;
	add.s32 	%r2860, %r2859, %r2858;
	shr.u32 	%r2861, %r2860, 16;
	add.s32 	%r2862, %r2861, %r2860;
	and.b32  	%r2863, %r2862, 63;
	add.s32 	%r11413, %r2863, %r2847;
	add.s32 	%r11408, %r11408, 2;
$L__BB2_428:
	and.b32  	%r2864, %r481, 1;
	setp.eq.b32 	%p81, %r2864, 1;
	not.pred 	%p82, %p81;
	@%p82 bra 	$L__BB2_430;
	mul.wide.s32 	%rd484, %r448, 240000;
	add.s64 	%rd485, %rd10, %rd484;
	mul.wide.u32 	%rd486, %r11408, 4;
	add.s64 	%rd487, %rd485, %rd486;
	ld.global.u32 	%r2865, [%rd487+4];
	shr.u32 	%r2866, %r2865, 1;
	and.b32  	%r2867, %r2866, 1431655765;
	sub.s32 	%r2868, %r2865, %r2867;
	and.b32  	%r2869, %r2868, 858993459;
	shr.u32 	%r2870, %r2868, 2;
	and.b32  	%r2871, %r2870, 858993459;
	add.s32 	%r2872, %r2871, %r2869;
	shr.u32 	%r2873, %r2872, 4;
	add.s32 	%r2874, %r2873, %r2872;
	and.b32  	%r2875, %r2874, 252645135;
	shr.u32 	%r2876, %r2875, 8;
	add.s32 	%r2877, %r2876, %r2875;
	shr.u32 	%r2878, %r2877, 16;
	add.s32 	%r2879, %r2878, %r2877;
	and.b32  	%r2880, %r2879, 63;
	add.s32 	%r11413, %r2880, %r11413;
$L__BB2_430:
	mov.u32 	%r2882, _ZZ30findCliqueGPUNewStealworkBatchPjS_S_S_S_S_PyS_S_S_S_S_E10Num_H_Bits;
	add.s32 	%r2883, %r2882, %r2555;
	st.shared.u32 	[%r2883], %r11413;
$L__BB2_431:
	bar.sync 	0;
	ld.shared.u32 	%r504, [_ZZ30findCliqueGPUNewStealworkBatchPjS_S_S_S_S_PyS_S_S_S_S_E5level];
	shl.b32 	%r4236, %r504, 8;
	mov.u32 	%r4237, _ZZ30findCliqueGPUNewStealworkBatchPjS_S_S_S_S_PyS_S_S_S_S_E10Num_L_Bits;
	add.s32 	%r4238, %r4237, %r4236;
	ld.shared.u32 	%r4239, [%r4238];
	ld.global.u32 	%r4240, [%rd3];
	setp.lt.u32 	%p314, %r4239, %r4240;
	@%p314 bra 	$L__BB2_436;
	mov.u32 	%r4242, _ZZ30findCliqueGPUNewStealworkBatchPjS_S_S_S_S_PyS_S_S_S_S_E10Num_H_Bits;
	add.s32 	%r4243, %r4242, %r4236;
	ld.shared.u32 	%r4244, [%r4243];
	ld.global.u32 	%r4245, [%rd2];
	sub.s32 	%r4246, %r4245, %r504;
	add.s32 	%r4247, %r4246, -2;
	setp.lt.u32 	%p315, %r4244, %r4247;
	@%p315 bra 	$L__BB2_436;
	setp.ne.s32 	%p316, %r2, 0;
	bar.sync 	0;
	@%p316 bra 	$L__BB2_435;
	ld.shared.u32 	%r4248, [_ZZ30findCliqueGPUNewStealworkBatchPjS_S_S_S_S_PyS_S_S_S_S_E5level];
	add.s32 	%r4249, %r4248, 1;
	st.shared.u32 	[_ZZ30findCliqueGPUNewStealworkBatchPjS_S_S_S_S_PyS_S_S_S_S_E5level], %r4249;
	ld.shared.u32 	%r4250, [_ZZ30findCliqueGPUNewStealworkBatchPjS_S_S_S_S_PyS_S_S_S_S_E3top];
	add.s32 	%r4251, %r4250, 1;
	st.shared.u32 	[_ZZ30findCliqueGPUNewStealworkBatchPjS_S_S_S_S_PyS_S_S_S_S_E3top], %r4251;
$L__BB2_435:
	bar.sync 	0;
$L__BB2_436:
	bar.sync 	0;
	ld.shared.u32 	%r4252, [_ZZ30findCliqueGPUNewStealworkBatchPjS_S_S_S_S_PyS_S_S_S_S_E3top];
	setp.eq.s32 	%p317, %r4252, 0;
	@%p317 bra 	$L__BB2_1015;
$L__BB2_437:
	mul.wide.u32 	%rd940, %r1, 1920000;
	mov.u64 	%rd941, S;
	add.s64 	%rd64, %rd941, %rd940;
	mov.u64 	%rd942, subH;
	add.s64 	%rd65, %rd942, %rd940;
	setp.ne.s32 	%p318, %r2, 0;
	bar.sync 	0;
	ld.shared.u32 	%r506, [_ZZ30findCliqueGPUNewStealworkBatchPjS_S_S_S_S_PyS_S_S_S_S_E5level];
	mul.wide.u32 	%rd943, %r1, 96;
	mov.u64 	%rd944, batch_info;
	add.s64 	%rd66, %rd944, %rd943;
	mul.wide.s32 	%rd945, %r506, 12;
	add.s64 	%rd67, %rd66, %rd945;
	ld.global.u32 	%r507, [%rd67];
	@%p318 bra 	$L__BB2_451;
	setp.eq.s32 	%p319, %r507, 0;
	mul.wide.s32 	%rd946, %r506, 240000;
	add.s64 	%rd68, %rd10, %rd946;
	add.s64 	%rd69, %rd65, %rd946;
	@%p319 bra 	$L__BB2_440;
	ld.global.u32 	%r11414, [%rd67+4];
	bra.uni 	$L__BB2_441;
$L__BB2_440:
	shl.b32 	%r4253, %r506, 8;
	mov.u32 	%r4254, _ZZ30findCliqueGPUNewStealworkBatchPjS_S_S_S_S_PyS_S_S_S_S_E10Num_H_Bits;
	add.s32 	%r4255, %r4254, %r4253;
	ld.shared.u32 	%r4256, [_ZZ30findCliqueGPUNewStealworkBatchPjS_S_S_S_S_PyS_S_S_S_S_E6next_k];
	shl.b32 	%r4257, %r4256, 2;
	add.s32 	%r4258, %r4255, %r4257;
	ld.shared.u32 	%r4259, [%r4258+-256];
	add.s64 	%rd948, %rd11, %rd946;
	st.global.u32 	[%rd948], %r4259;
	st.global.u32 	[%rd68], %r4259;
	mov.u32 	%r4260, _ZZ30findCliqueGPUNewStealworkBatchPjS_S_S_S_S_PyS_S_S_S_S_E5Num_H;
	add.s32 	%r4261, %r4260, %r4253;
	add.s32 	%r4262, %r4261, %r4257;
	ld.shared.u32 	%r4263, [%r4262+-256];
	add.s64 	%rd949, %rd64, %rd946;
	st.global.u32 	[%rd949], %r4263;
	st.global.u32 	[%rd69], %r4263;
	shr.s32 	%r4264, %r4259, 31;
	shr.u32 	%r4265, %r4264, 26;
	add.s32 	%r4266, %r4259, %r4265;
	shr.s32 	%r11414, %r4266, 6;
	st.global.u32 	[%rd67+4], %r11414;
$L__BB2_441:
	setp.lt.u32 	%p320, %r507, %r11414;
	mov.b32 	%r11415, 64;
	@%p320 bra 	$L__BB2_443;
	ld.global.u32 	%r4268, [%rd68];
	shl.b32 	%r4269, %r11414, 6;
	sub.s32 	%r11415, %r4268, %r4269;
$L__BB2_443:
	st.shared.u32 	[_ZZ30findCliqueGPUNewStealworkBatchPjS_S_S_S_S_PyS_S_S_S_S_E10batch_size], %r11415;
	mul.wide.u32 	%rd950, %r1, 64;
	mov.u64 	%rd951, stack_bitmap;
	add.s64 	%rd952, %rd951, %rd950;
	mul.wide.s32 	%rd953, %r506, 8;
	add.s64 	%rd70, %rd952, %rd953;
	ld.global.u32 	%r11417, [%rd70];
	ld.global.u32 	%r514, [%rd69];
	setp.ge.u32 	%p321, %r11417, %r514;
	@%p321 bra 	$L__BB2_451;
	mov.u64 	%rd955, offset_H;
	add.s64 	%rd956, %rd955, %rd940;
	add.s64 	%rd958, %rd956, %rd946;
	ld.global.u32 	%r4271, [%rd67+-4];
	mul.wide.u32 	%rd959, %r4271, 4;
	add.s64 	%rd960, %rd958, %rd959;
	ld.global.u32 	%r4272, [%rd960+-240000];
	add.s32 	%r515, %r4272, 1;
	ld.global.u32 	%r11419, [%rd70+4];
	mov.b32 	%r11421, 0;
$L__BB2_445:
	setp.gt.s32 	%p322, %r11419, 31;
	@%p322 bra 	$L__BB2_450;
	add.s32 	%r4273, %r11417, %r515;
	mul.wide.u32 	%rd961, %r4273, 4;
	add.s64 	%rd962, %rd68, %rd961;
	ld.global.u32 	%r520, [%rd962+-240000];
	add.s64 	%rd963, %rd69, %rd961;
	ld.global.u32 	%r4274, [%rd963+-240000];
	shl.b32 	%r521, %r4274, 5;
$L__BB2_447:
	shr.u32 	%r4275, %r520, %r11419;
	and.b32  	%r4276, %r4275, 1;
	setp.eq.b32 	%p323, %r4276, 1;
	not.pred 	%p324, %p323;
	@%p324 bra 	$L__BB2_449;
	add.s32 	%r4277, %r11419, %r521;
	add.s32 	%r4278, %r4277, 1;
	mul.wide.u32 	%rd964, %r4278, 4;
	add.s64 	%rd965, %rd6, %rd964;
	ld.global.u32 	%r4279, [%rd965];
	shl.b32 	%r4280, %r11421, 2;
	mov.u32 	%r4281, _ZZ30findCliqueGPUNewStealworkBatchPjS_S_S_S_S_PyS_S_S_S_S_E5end_L;
	add.s32 	%r4282, %r4281, %r4280;
	st.shared.u32 	[%r4282], %r4279;
	mul.wide.u32 	%rd966, %r4277, 4;
	add.s64 	%rd967, %rd6, %rd966;
	ld.global.u32 	%r4283, [%rd967];
	mov.u32 	%r4284, _ZZ30findCliqueGPUNewStealworkBatchPjS_S_S_S_S_PyS_S_S_S_S_E7begin_L;
	add.s32 	%r4285, %r4284, %r4280;
	st.shared.u32 	[%r4285], %r4283;
	add.s64 	%rd968, %rd9, %rd964;
	ld.global.u32 	%r4286, [%rd968];
	mov.u32 	%r4287, _ZZ30findCliqueGPUNewStealworkBatchPjS_S_S_S_S_PyS_S_S_S_S_E5end_H;
	add.s32 	%r4288, %r4287, %r4280;
	st.shared.u32 	[%r4288], %r4286;
	add.s64 	%rd969, %rd9, %rd966;
	ld.global.u32 	%r4289, [%rd969];
	mov.u32 	%r4290, _ZZ30findCliqueGPUNewStealworkBatchPjS_S_S_S_S_PyS_S_S_S_S_E7begin_H;
	add.s32 	%r4291, %r4290, %r4280;
	st.shared.u32 	[%r4291], %r4289;
	add.s32 	%r11421, %r11421, 1;
	setp.eq.s32 	%p325, %r11421, %r11415;
	@%p325 bra 	$L__BB2_2058;
$L__BB2_449:
	add.s32 	%r11419, %r11419, 1;
	setp.eq.s32 	%p326, %r11419, 32;
	@%p326 bra 	$L__BB2_450;
	bra.uni 	$L__BB2_447;
$L__BB2_450:
	mov.b32 	%r11419, 0;
	st.global.u32 	[%rd70+4], %r11419;
	add.s32 	%r11417, %r11417, 1;
	setp.lt.u32 	%p327, %r11417, %r514;
	@%p327 bra 	$L__BB2_445;
$L__BB2_451:
	setp.gt.u32 	%p328, %r2, 31;
	bar.sync 	0;
	@%p328 bra 	$L__BB2_703;
	ld.shared.u32 	%r529, [_ZZ30findCliqueGPUNewStealworkBatchPjS_S_S_S_S_PyS_S_S_S_S_E5level];
	cvt.s64.s32 	%rd71, %r529;
	mul.wide.s32 	%rd1295, %r529, 12;
	add.s64 	%rd1296, %rd66, %rd1295;
	ld.global.u32 	%r5523, [%rd1296+-4];
	mov.u64 	%rd1298, offset_L;
	add.s64 	%rd1299, %rd1298, %rd940;
	mul.wide.s32 	%rd1300, %r529, 240000;
	add.s64 	%rd72, %rd1299, %rd1300;
	mul.wide.u32 	%rd1301, %r5523, 4;
	add.s64 	%rd1302, %rd72, %rd1301;
	ld.global.u32 	%r5524, [%rd1302+-240000];
	add.s64 	%rd73, %rd64, %rd1300;
	add.s32 	%r5525, %r5524, 1;
	cvt.u64.u32 	%rd74, %r5525;
	shl.b32 	%r5526, %r529, 8;
	mov.u32 	%r5527, _ZZ30findCliqueGPUNewStealworkBatchPjS_S_S_S_S_PyS_S_S_S_S_E5Num_L;
	add.s32 	%r530, %r5527, %r5526;
	shl.b32 	%r5528, %r5523, 2;
	add.s32 	%r5529, %r530, %r5528;
	ld.shared.u32 	%r531, [%r5529+-256];
	ld.shared.u32 	%r532, [_ZZ30findCliqueGPUNewStealworkBatchPjS_S_S_S_S_PyS_S_S_S_S_E10batch_size];
	setp.ge.u32 	%p516, %r2, %r532;
	@%p516 bra 	$L__BB2_464;
	max.u32 	%r5530, %r532, %r6;
	not.b32 	%r5531, %r2;
	add.s32 	%r533, %r5530, %r5531;
	shr.u32 	%r5532, %r533, 5;
	add.s32 	%r534, %r5532, 1;
	and.b32  	%r535, %r534, 7;
	setp.lt.u32 	%p517, %r533, 224;
	mov.u32 	%r11425, %r2;
	@%p517 bra 	$L__BB2_456;
	and.b32  	%r536, %r534, 268435448;
	mov.b32 	%r11424, 0;
	mov.u32 	%r11425, %r2;
$L__BB2_455:
	.pragma "nounroll";
	mul.lo.s32 	%r5534, %r11425, %r531;
	mul.wide.u32 	%rd1303, %r11425, 4;
	add.s64 	%rd1304, %rd72, %rd1303;
	st.global.u32 	[%rd1304], %r5534;
	shl.b32 	%r5535, %r531, 5;
	add.s32 	%r5536, %r5534, %r5535;
	st.global.u32 	[%rd1304+128], %r5536;
	shl.b32 	%r5537, %r531, 6;
	add.s32 	%r5538, %r5537, %r5534;
	st.global.u32 	[%rd1304+256], %r5538;
	add.s32 	%r5539, %r5538, %r5535;
	st.global.u32 	[%rd1304+384], %r5539;
	shl.b32 	%r5540, %r531, 7;
	add.s32 	%r5541, %r5540, %r5534;
	st.global.u32 	[%rd1304+512], %r5541;
	add.s32 	%r5542, %r5541, %r5535;
	st.global.u32 	[%rd1304+640], %r5542;
	add.s32 	%r5543, %r5537, %r5541;
	st.global.u32 	[%rd1304+768], %r5543;
	add.s32 	%r5544, %r5543, %r5535;
	st.global.u32 	[%rd1304+896], %r5544;
	add.s32 	%r11425, %r11425, 256;
	add.s32 	%r11424, %r11424, 8;
	setp.ne.s32 	%p518, %r11424, %r536;
	@%p518 bra 	$L__BB2_455;
$L__BB2_456:
	setp.eq.s32 	%p519, %r535, 0;
	@%p519 bra 	$L__BB2_464;
	setp.lt.u32 	%p520, %r535, 4;
	@%p520 bra 	$L__BB2_459;
	mul.lo.s32 	%r5545, %r11425, %r531;
	mul.wide.u32 	%rd1305, %r11425, 4;
	add.s64 	%rd1306, %rd72, %rd1305;
	st.global.u32 	[%rd1306], %r5545;
	shl.b32 	%r5546, %r531, 5;
	add.s32 	%r5547, %r5545, %r5546;
	st.global.u32 	[%rd1306+128], %r5547;
	shl.b32 	%r5548, %r531, 6;
	add.s32 	%r5549, %r5548, %r5545;
	st.global.u32 	[%rd1306+256], %r5549;
	add.s32 	%r5550, %r5549, %r5546;
	st.global.u32 	[%rd1306+384], %r5550;
	add.s32 	%r11425, %r11425, 128;
$L__BB2_459:
	and.b32  	%r5551, %r534, 3;
	setp.eq.s32 	%p521, %r5551, 0;
	@%p521 bra 	$L__BB2_464;
	setp.eq.s32 	%p522, %r5551, 1;
	@%p522 bra 	$L__BB2_462;
	mul.lo.s32 	%r5552, %r11425, %r531;
	mul.wide.u32 	%rd1307, %r11425, 4;
	add.s64 	%rd1308, %rd72, %rd1307;
	st.global.u32 	[%rd1308], %r5552;
	shl.b32 	%r5553, %r531, 5;
	add.s32 	%r5554, %r5552, %r5553;
	st.global.u32 	[%rd1308+128], %r5554;
	add.s32 	%r11425, %r11425, 64;
$L__BB2_462:
	and.b32  	%r5555, %r533, 32;
	setp.ne.s32 	%p523, %r5555, 0;
	@%p523 bra 	$L__BB2_464;
	mul.lo.s32 	%r5556, %r11425, %r531;
	mul.wide.u32 	%rd1309, %r11425, 4;
	add.s64 	%rd1310, %rd72, %rd1309;
	st.global.u32 	[%rd1310], %r5556;
$L__BB2_464:
	shl.b64 	%rd1311, %rd74, 2;
	add.s64 	%rd75, %rd73, %rd1311;
	mad.lo.s64 	%rd76, %rd71, 240000, %rd11;
	add.s64 	%rd77, %rd76, %rd1311;
	mul.lo.s32 	%r546, %r532, %r531;
	setp.lt.u32 	%p524, %r546, 2096;
	@%p524 bra 	$L__BB2_477;
	setp.eq.s32 	%p525, %r532, 0;
	@%p525 bra 	$L__BB2_928;
	add.s32 	%r547, %r531, -1;
	mov.u32 	%r5559, _ZZ30findCliqueGPUNewStealworkBatchPjS_S_S_S_S_PyS_S_S_S_S_E10Num_L_Bits;
	add.s32 	%r548, %r5559, %r5526;
	mul.hi.u32 	%r5560, %r531, -98358029;
	shr.u32 	%r549, %r5560, 11;
	mad.lo.s32 	%r550, %r549, -2096, %r531;
	mul.lo.s32 	%r551, %r549, 2096;
	and.b32  	%r552, %r531, 3;
	sub.s32 	%r553, %r550, %r552;
	mov.b32 	%r11459, 0;
$L__BB2_467:
	shl.b32 	%r5561, %r11459, 2;
	mov.u32 	%r5562, _ZZ30findCliqueGPUNewStealworkBatchPjS_S_S_S_S_PyS_S_S_S_S_E5end_L;
	add.s32 	%r5563, %r5562, %r5561;
	ld.shared.u32 	%r636, [%r5563];
	mov.u32 	%r5564, _ZZ30findCliqueGPUNewStealworkBatchPjS_S_S_S_S_PyS_S_S_S_S_E7begin_L;
	add.s32 	%r5565, %r5564, %r5561;
	ld.shared.u32 	%r5566, [%r5565];
	cvt.u64.u32 	%rd79, %r5566;
	sub.s32 	%r637, %r636, %r5566;
	setp.ge.u32 	%p526, %r531, %r637;
	@%p526 bra 	$L__BB2_601;
	setp.ne.s32 	%p596, %r2, 0;
	add.s32 	%r638, %r530, %r5561;
	@%p596 bra 	$L__BB2_470;
	mov.b32 	%r6019, 0;
	st.shared.u32 	[%r638], %r6019;
$L__BB2_470:
	setp.lt.u32 	%p597, %r531, 2096;
	@%p597 bra 	$L__BB2_556;
	shl.b64 	%rd1450, %rd79, 2;
	add.s64 	%rd80, %rd5, %rd1450;
	add.s32 	%r639, %r637, -1;
	mul.lo.s32 	%r640, %r11459, %r531;
	mov.b32 	%r11460, 0;
$L__BB2_472:
	setp.eq.s32 	%p598, %r11, 0;
	mul.lo.s32 	%r642, %r11460, 2096;
	mov.u32 	%r11461, %r2;
	@%p598 bra 	$L__BB2_476;
	setp.eq.s32 	%p599, %r11, 1;
	add.s32 	%r6021, %r2, %r642;
	mul.wide.u32 	%rd1451, %r6021, 4;
	add.s64 	%rd81, %rd75, %rd1451;
	ld.global.u32 	%r6022, [%rd81+-240000];
	st.shared.u32 	[%r12], %r6022;
	add.s64 	%rd82, %rd77, %rd1451;
	ld.global.u32 	%r6023, [%rd82+-240000];
	st.shared.u32 	[%r13], %r6023;
	mov.u32 	%r11461, %r6;
	@%p599 bra 	$L__BB2_476;
	setp.eq.s32 	%p600, %r11, 2;
	ld.global.u32 	%r6024, [%rd81+-239872];
	st.shared.u32 	[%r12+128], %r6024;
	ld.global.u32 	%r6025, [%rd82+-239872];
	st.shared.u32 	[%r13+128], %r6025;
	mov.u32 	%r11461, %r10;
	@%p600 bra 	$L__BB2_476;
	ld.global.u32 	%r6026, [%rd81+-239744];
	st.shared.u32 	[%r12+256], %r6026;
	ld.global.u32 	%r6027, [%rd82+-239744];
	st.shared.u32 	[%r13+256], %r6027;
	mov.u32 	%r11461, %r14;
$L__BB2_476:
	add.s32 	%r6028, %r11461, %r642;
	mul.wide.u32 	%rd1452, %r6028, 4;
	add.s64 	%rd1453, %rd75, %rd1452;
	ld.global.u32 	%r6029, [%rd1453+-240000];
	shl.b32 	%r6030, %r11461, 2;
	mov.u32 	%r6031, _ZZ30findCliqueGPUNewStealworkBatchPjS_S_S_S_S_PyS_S_S_S_S_E5Res_S;
	add.s32 	%r6032, %r6031, %r6030;
	st.shared.u32 	[%r6032], %r6029;
	add.s64 	%rd1454, %rd77, %rd1452;
	ld.global.u32 	%r6033, [%rd1454+-240000];
	mov.u32 	%r6034, _ZZ30findCliqueGPUNewStealworkBatchPjS_S_S_S_S_PyS_S_S_S_S_E9Res_SBits;
	add.s32 	%r6035, %r6034, %r6030;
	st.shared.u32 	[%r6035], %r6033;
	ld.global.u32 	%r6036, [%rd1453+-239872];
	st.shared.u32 	[%r6032+128], %r6036;
	ld.global.u32 	%r6037, [%rd1454+-239872];
	st.shared.u32 	[%r6035+128], %r6037;
	ld.global.u32 	%r6038, [%rd1453+-239744];
	st.shared.u32 	[%r6032+256], %r6038;
	ld.global.u32 	%r6039, [%rd1454+-239744];
	st.shared.u32 	[%r6035+256], %r6039;
	ld.global.u32 	%r6040, [%rd1453+-239616];
	st.shared.u32 	[%r6032+384], %r6040;
	ld.global.u32 	%r6041, [%rd1454+-239616];
	st.shared.u32 	[%r6035+384], %r6041;
	add.s32 	%r645, %r11461, 128;
	setp.lt.u32 	%p601, %r11461, 1968;
	mov.u32 	%r11461, %r645;
	@%p601 bra 	$L__BB2_476;
	bra.uni 	$L__BB2_526;
$L__BB2_477:
	setp.eq.s32 	%p662, %r532, 0;
	@%p662 bra 	$L__BB2_483;
	mov.b32 	%r11428, 0;
$L__BB2_479:
	setp.ge.u32 	%p663, %r2, %r531;
	@%p663 bra 	$L__BB2_482;
	mul.lo.s32 	%r555, %r11428, %r531;
	mov.u32 	%r11429, %r2;
$L__BB2_481:
	mul.wide.u32 	%rd1556, %r11429, 4;
	add.s64 	%rd1557, %rd75, %rd1556;
	ld.global.u32 	%r6427, [%rd1557+-240000];
	add.s32 	%r6428, %r11429, %r555;
	shl.b32 	%r6429, %r6428, 2;
	mov.u32 	%r6430, _ZZ30findCliqueGPUNewStealworkBatchPjS_S_S_S_S_PyS_S_S_S_S_E5Res_S;
	add.s32 	%r6431, %r6430, %r6429;
	st.shared.u32 	[%r6431], %r6427;
	add.s64 	%rd1558, %rd77, %rd1556;
	ld.global.u32 	%r6432, [%rd1558+-240000];
	mov.u32 	%r6433, _ZZ30findCliqueGPUNewStealworkBatchPjS_S_S_S_S_PyS_S_S_S_S_E9Res_SBits;
	add.s32 	%r6434, %r6433, %r6429;
	st.shared.u32 	[%r6434], %r6432;
	add.s32 	%r11429, %r11429, 32;
	setp.lt.u32 	%p664, %r11429, %r531;
	@%p664 bra 	$L__BB2_481;
$L__BB2_482:
	add.s32 	%r11428, %r11428, 1;
	setp.ne.s32 	%p665, %r11428, %r532;
	@%p665 bra 	$L__BB2_479;
$L__BB2_483:
	setp.ge.u32 	%p666, %r2, %r546;
	mov.u32 	%r11430, %r2;
	@%p666 bra 	$L__BB2_484;
	bra.uni 	$L__BB2_520;
$L__BB2_484:
	setp.ge.u32 	%p675, %r2, %r532;
	@%p675 bra 	$L__BB2_928;
	mov.u32 	%r6463, _ZZ30findCliqueGPUNewStealworkBatchPjS_S_S_S_S_PyS_S_S_S_S_E10Num_L_Bits;
	add.s32 	%r559, %r6463, %r5526;
	add.s32 	%r560, %r531, -1;
	and.b32  	%r561, %r531, 3;
	and.b32  	%r562, %r531, -4;
	mov.u32 	%r11435, %r2;
$L__BB2_486:
	setp.eq.s32 	%p676, %r531, 0;
	mul.lo.s32 	%r580, %r11435, %r531;
	shl.b32 	%r6465, %r11435, 2;
	add.s32 	%r581, %r530, %r6465;
	mov.b32 	%r11438, 0;
	st.shared.u32 	[%r581], %r11438;
	@%p676 bra 	$L__BB2_507;
	setp.lt.u32 	%p677, %r560, 3;
	mov.b32 	%r11438, 0;
	mov.u32 	%r11443, %r11438;
	@%p677 bra 	$L__BB2_498;
	mov.b32 	%r11438, 0;
	mov.u32 	%r11437, %r11438;
$L__BB2_489:
	add.s32 	%r6468, %r11437, %r580;
	shl.b32 	%r6469, %r6468, 2;
	mov.u32 	%r6470, _ZZ30findCliqueGPUNewStealworkBatchPjS_S_S_S_S_PyS_S_S_S_S_E5Res_S;
	add.s32 	%r584, %r6470, %r6469;
	ld.shared.u32 	%r585, [%r584];
	setp.eq.s32 	%p678, %r585, -1;
	mov.u32 	%r6471, _ZZ30findCliqueGPUNewStealworkBatchPjS_S_S_S_S_PyS_S_S_S_S_E9Res_SBits;
	add.s32 	%r586, %r6471, %r6469;
	@%p678 bra 	$L__BB2_491;
	add.s32 	%r11438, %r11438, 1;
	st.shared.u32 	[%r581], %r11438;
	add.s32 	%r6472, %r11438, %r580;
	mul.wide.u32 	%rd1567, %r6472, 4;
	add.s64 	%rd1568, %rd73, %rd1567;
	st.global.u32 	[%rd1568], %r585;
	ld.shared.u32 	%r6473, [%r586];
	add.s64 	%rd1569, %rd76, %rd1567;
	st.global.u32 	[%rd1569], %r6473;
$L__BB2_491:
	ld.shared.u32 	%r589, [%r584+4];
	setp.eq.s32 	%p679, %r589, -1;
	@%p679 bra 	$L__BB2_493;
	add.s32 	%r11438, %r11438, 1;
	st.shared.u32 	[%r581], %r11438;
	add.s32 	%r6474, %r11438, %r580;
	mul.wide.u32 	%rd1570, %r6474, 4;
	add.s64 	%rd1571, %rd73, %rd1570;
	st.global.u32 	[%rd1571], %r589;
	ld.shared.u32 	%r6475, [%r586+4];
	add.s64 	%rd1572, %rd76, %rd1570;
	st.global.u32 	[%rd1572], %r6475;
$L__BB2_493:
	ld.shared.u32 	%r592, [%r584+8];
	setp.eq.s32 	%p680, %r592, -1;
	@%p680 bra 	$L__BB2_495;
	add.s32 	%r11438, %r11438, 1;
	st.shared.u32 	[%r581], %r11438;
	add.s32 	%r6476, %r11438, %r580;
	mul.wide.u32 	%rd1573, %r6476, 4;
	add.s64 	%rd1574, %rd73, %rd1573;
	st.global.u32 	[%rd1574], %r592;
	ld.shared.u32 	%r6477, [%r586+8];
	add.s64 	%rd1575, %rd76, %rd1573;
	st.global.u32 	[%rd1575], %r6477;
$L__BB2_495:
	ld.shared.u32 	%r595, [%r584+12];
	setp.eq.s32 	%p681, %r595, -1;
	@%p681 bra 	$L__BB2_497;
	add.s32 	%r11438, %r11438, 1;
	st.shared.u32 	[%r581], %r11438;
	add.s32 	%r6478, %r11438, %r580;
	mul.wide.u32 	%rd1576, %r6478, 4;
	add.s64 	%rd1577, %rd73, %rd1576;
	st.global.u32 	[%rd1577], %r595;
	ld.shared.u32 	%r6479, [%r586+12];
	add.s64 	%rd1578, %rd76, %rd1576;
	st.global.u32 	[%rd1578], %r6479;
$L__BB2_497:
	add.s32 	%r11437, %r11437, 4;
	setp.ne.s32 	%p682, %r11437, %r562;
	mov.u32 	%r11443, %r562;
	@%p682 bra 	$L__BB2_489;
$L__BB2_498:
	setp.eq.s32 	%p683, %r561, 0;
	@%p683 bra 	$L__BB2_507;
	add.s32 	%r6480, %r11443, %r580;
	shl.b32 	%r6481, %r6480, 2;
	mov.u32 	%r6482, _ZZ30findCliqueGPUNewStealworkBatchPjS_S_S_S_S_PyS_S_S_S_S_E5Res_S;
	add.s32 	%r601, %r6482, %r6481;
	ld.shared.u32 	%r602, [%r601];
	setp.eq.s32 	%p684, %r602, -1;
	mov.u32 	%r6483, _ZZ30findCliqueGPUNewStealworkBatchPjS_S_S_S_S_PyS_S_S_S_S_E9Res_SBits;
	add.s32 	%r603, %r6483, %r6481;
	@%p684 bra 	$L__BB2_501;
	add.s32 	%r11438, %r11438, 1;
	st.shared.u32 	[%r581], %r11438;
	add.s32 	%r6484, %r11438, %r580;
	mul.wide.u32 	%rd1579, %r6484, 4;
	add.s64 	%rd1580, %rd73, %rd1579;
	st.global.u32 	[%rd1580], %r602;
	ld.shared.u32 	%r6485, [%r603];
	add.s64 	%rd1581, %rd76, %rd1579;
	st.global.u32 	[%rd1581], %r6485;
$L__BB2_501:
	setp.eq.s32 	%p685, %r561, 1;
	@%p685 bra 	$L__BB2_507;
	ld.shared.u32 	%r606, [%r601+4];
	setp.eq.s32 	%p686, %r606, -1;
	@%p686 bra 	$L__BB2_504;
	add.s32 	%r11438, %r11438, 1;
	st.shared.u32 	[%r581], %r11438;
	add.s32 	%r6486, %r11438, %r580;
	mul.wide.u32 	%rd1582, %r6486, 4;
	add.s64 	%rd1583, %rd73, %rd1582;
	st.global.u32 	[%rd1583], %r606;
	ld.shared.u32 	%r6487, [%r603+4];
	add.s64 	%rd1584, %rd76, %rd1582;
	st.global.u32 	[%rd1584], %r6487;
$L__BB2_504:
	setp.eq.s32 	%p687, %r561, 2;
	@%p687 bra 	$L__BB2_507;
	ld.shared.u32 	%r609, [%r601+8];
	setp.eq.s32 	%p688, %r609, -1;
	@%p688 bra 	$L__BB2_507;
	add.s32 	%r11438, %r11438, 1;
	st.shared.u32 	[%r581], %r11438;
	add.s32 	%r6488, %r11438, %r580;
	mul.wide.u32 	%rd1585, %r6488, 4;
	add.s64 	%rd1586, %rd73, %rd1585;
	st.global.u32 	[%rd1586], %r609;
	ld.shared.u32 	%r6489, [%r603+8];
	add.s64 	%rd1587, %rd76, %rd1585;
	st.global.u32 	[%rd1587], %r6489;
$L__BB2_507:
	add.s32 	%r6491, %r580, 1;
	cvt.s64.s32 	%rd78, %r6491;
	setp.eq.s32 	%p689, %r11438, 0;
	mov.b32 	%r11458, 0;
	@%p689 bra 	$L__BB2_519;
	and.b32  	%r612, %r11438, 7;
	setp.lt.u32 	%p690, %r11438, 8;
	mov.b32 	%r11453, 0;
	mov.u32 	%r11458, %r11453;
	@%p690 bra 	$L__BB2_511;
	and.b32  	%r11453, %r11438, -8;
	mov.b32 	%r11447, 0;
	mov.u32 	%r11458, %r11447;
$L__BB2_510:
	.pragma "nounroll";
	cvt.u64.u32 	%rd1588, %r11447;
	cvt.s64.s32 	%rd1589, %r580;
	add.s64 	%rd1590, %rd1588, %rd1589;
	shl.b64 	%rd1591, %rd1590, 2;
	add.s64 	%rd1592, %rd76, %rd1591;
	ld.global.u32 	%r6495, [%rd1592+4];
	shr.u32 	%r6496, %r6495, 1;
	and.b32  	%r6497, %r6496, 1431655765;
	sub.s32 	%r6498, %r6495, %r6497;
	and.b32  	%r6499, %r6498, 858993459;
	shr.u32 	%r6500, %r6498, 2;
	and.b32  	%r6501, %r6500, 858993459;
	add.s32 	%r6502, %r6501, %r6499;
	shr.u32 	%r6503, %r6502, 4;
	add.s32 	%r6504, %r6503, %r6502;
	and.b32  	%r6505, %r6504, 252645135;
	shr.u32 	%r6506, %r6505, 8;
	add.s32 	%r6507, %r6506, %r6505;
	shr.u32 	%r6508, %r6507, 16;
	add.s32 	%r6509, %r6508, %r6507;
	and.b32  	%r6510, %r6509, 63;
	add.s32 	%r6511, %r6510, %r11458;
	add.s64 	%rd1593, %rd1588, %rd78;
	shl.b64 	%rd1594, %rd1593, 2;
	add.s64 	%rd1595, %rd76, %rd1594;
	ld.global.u32 	%r6512, [%rd1595+4];
	shr.u32 	%r6513, %r6512, 1;
	and.b32  	%r6514, %r6513, 1431655765;
	sub.s32 	%r6515, %r6512, %r6514;
	and.b32  	%r6516, %r6515, 858993459;
	shr.u32 	%r6517, %r6515, 2;
	and.b32  	%r6518, %r6517, 858993459;
	add.s32 	%r6519, %r6518, %r6516;
	shr.u32 	%r6520, %r6519, 4;
	add.s32 	%r6521, %r6520, %r6519;
	and.b32  	%r6522, %r6521, 252645135;
	shr.u32 	%r6523, %r6522, 8;
	add.s32 	%r6524, %r6523, %r6522;
	shr.u32 	%r6525, %r6524, 16;
	add.s32 	%r6526, %r6525, %r6524;
	and.b32  	%r6527, %r6526, 63;
	add.s32 	%r6528, %r6527, %r6511;
	ld.global.u32 	%r6529, [%rd1595+8];
	shr.u32 	%r6530, %r6529, 1;
	and.b32  	%r6531, %r6530, 1431655765;
	sub.s32 	%r6532, %r6529, %r6531;
	and.b32  	%r6533, %r6532, 858993459;
	shr.u32 	%r6534, %r6532, 2;
	and.b32  	%r6535, %r6534, 858993459;
	add.s32 	%r6536, %r6535, %r6533;
	shr.u32 	%r6537, %r6536, 4;
	add.s32 	%r6538, %r6537, %r6536;
	and.b32  	%r6539, %r6538, 252645135;
	shr.u32 	%r6540, %r6539, 8;
	add.s32 	%r6541, %r6540, %r6539;
	shr.u32 	%r6542, %r6541, 16;
	add.s32 	%r6543, %r6542, %r6541;
	and.b32  	%r6544, %r6543, 63;
	add.s32 	%r6545, %r6544, %r6528;
	ld.global.u32 	%r6546, [%rd1595+12];
	shr.u32 	%r6547, %r6546, 1;
	and.b32  	%r6548, %r6547, 1431655765;
	sub.s32 	%r6549, %r6546, %r6548;
	and.b32  	%r6550, %r6549, 858993459;
	shr.u32 	%r6551, %r6549, 2;
	and.b32  	%r6552, %r6551, 858993459;
	add.s32 	%r6553, %r6552, %r6550;
	shr.u32 	%r6554, %r6553, 4;
	add.s32 	%r6555, %r6554, %r6553;
	and.b32  	%r6556, %r6555, 252645135;
	shr.u32 	%r6557, %r6556, 8;
	add.s32 	%r6558, %r6557, %r6556;
	shr.u32 	%r6559, %r6558, 16;
	add.s32 	%r6560, %r6559, %r6558;
	and.b32  	%r6561, %r6560, 63;
	add.s32 	%r6562, %r6561, %r6545;
	ld.global.u32 	%r6563, [%rd1595+16];
	shr.u32 	%r6564, %r6563, 1;
	and.b32  	%r6565, %r6564, 1431655765;
	sub.s32 	%r6566, %r6563, %r6565;
	and.b32  	%r6567, %r6566, 858993459;
	shr.u32 	%r6568, %r6566, 2;
	and.b32  	%r6569, %r6568, 858993459;
	add.s32 	%r6570, %r6569, %r6567;
	shr.u32 	%r6571, %r6570, 4;
	add.s32 	%r6572, %r6571, %r6570;
	and.b32  	%r6573, %r6572, 252645135;
	shr.u32 	%r6574, %r6573, 8;
	add.s32 	%r6575, %r6574, %r6573;
	shr.u32 	%r6576, %r6575, 16;
	add.s32 	%r6577, %r6576, %r6575;
	and.b32  	%r6578, %r6577, 63;
	add.s32 	%r6579, %r6578, %r6562;
	ld.global.u32 	%r6580, [%rd1595+20];
	shr.u32 	%r6581, %r6580, 1;
	and.b32  	%r6582, %r6581, 1431655765;
	sub.s32 	%r6583, %r6580, %r6582;
	and.b32  	%r6584, %r6583, 858993459;
	shr.u32 	%r6585, %r6583, 2;
	and.b32  	%r6586, %r6585, 858993459;
	add.s32 	%r6587, %r6586, %r6584;
	shr.u32 	%r6588, %r6587, 4;
	add.s32 	%r6589, %r6588, %r6587;
	and.b32  	%r6590, %r6589, 252645135;
	shr.u32 	%r6591, %r6590, 8;
	add.s32 	%r6592, %r6591, %r6590;
	shr.u32 	%r6593, %r6592, 16;
	add.s32 	%r6594, %r6593, %r6592;
	and.b32  	%r6595, %r6594, 63;
	add.s32 	%r6596, %r6595, %r6579;
	ld.global.u32 	%r6597, [%rd1595+24];
	shr.u32 	%r6598, %r6597, 1;
	and.b32  	%r6599, %r6598, 1431655765;
	sub.s32 	%r6600, %r6597, %r6599;
	and.b32  	%r6601, %r6600, 858993459;
	shr.u32 	%r6602, %r6600, 2;
	and.b32  	%r6603, %r6602, 858993459;
	add.s32 	%r6604, %r6603, %r6601;
	shr.u32 	%r6605, %r6604, 4;
	add.s32 	%r6606, %r6605, %r6604;
	and.b32  	%r6607, %r6606, 252645135;
	shr.u32 	%r6608, %r6607, 8;
	add.s32 	%r6609, %r6608, %r6607;
	shr.u32 	%r6610, %r6609, 16;
	add.s32 	%r6611, %r6610, %r6609;
	and.b32  	%r6612, %r6611, 63;
	add.s32 	%r6613, %r6612, %r6596;
	ld.global.u32 	%r6614, [%rd1595+28];
	shr.u32 	%r6615, %r6614, 1;
	and.b32  	%r6616, %r6615, 1431655765;
	sub.s32 	%r6617, %r6614, %r6616;
	and.b32  	%r6618, %r6617, 858993459;
	shr.u32 	%r6619, %r6617, 2;
	and.b32  	%r6620, %r6619, 858993459;
	add.s32 	%r6621, %r6620, %r6618;
	shr.u32 	%r6622, %r6621, 4;
	add.s32 	%r6623, %r6622, %r6621;
	and.b32  	%r6624, %r6623, 252645135;
	shr.u32 	%r6625, %r6624, 8;
	add.s32 	%r6626, %r6625, %r6624;
	shr.u32 	%r6627, %r6626, 16;
	add.s32 	%r6628, %r6627, %r6626;
	and.b32  	%r6629, %r6628, 63;
	add.s32 	%r11458, %r6629, %r6613;
	add.s32 	%r11447, %r11447, 8;
	setp.ne.s32 	%p691, %r11447, %r11453;
	@%p691 bra 	$L__BB2_510;
$L__BB2_511:
	setp.eq.s32 	%p692, %r612, 0;
	@%p692 bra 	$L__BB2_519;
	and.b32  	%r621, %r11438, 3;
	setp.lt.u32 	%p693, %r612, 4;
	@%p693 bra 	$L__BB2_514;
	cvt.u64.u32 	%rd1596, %r11453;
	cvt.s64.s32 	%rd1597, %r580;
	add.s64 	%rd1598, %rd1596, %rd1597;
	shl.b64 	%rd1599, %rd1598, 2;
	add.s64 	%rd1600, %rd76, %rd1599;
	ld.global.u32 	%r6631, [%rd1600+4];
	shr.u32 	%r6632, %r6631, 1;
	and.b32  	%r6633, %r6632, 1431655765;
	sub.s32 	%r6634, %r6631, %r6633;
	and.b32  	%r6635, %r6634, 858993459;
	shr.u32 	%r6636, %r6634, 2;
	and.b32  	%r6637, %r6636, 858993459;
	add.s32 	%r6638, %r6637, %r6635;
	shr.u32 	%r6639, %r6638, 4;
	add.s32 	%r6640, %r6639, %r6638;
	and.b32  	%r6641, %r6640, 252645135;
	shr.u32 	%r6642, %r6641, 8;
	add.s32 	%r6643, %r6642, %r6641;
	shr.u32 	%r6644, %r6643, 16;
	add.s32 	%r6645, %r6644, %r6643;
	and.b32  	%r6646, %r6645, 63;
	add.s32 	%r6647, %r6646, %r11458;
	add.s64 	%rd1601, %rd1596, %rd78;
	shl.b64 	%rd1602, %rd1601, 2;
	add.s64 	%rd1603, %rd76, %rd1602;
	ld.global.u32 	%r6648, [%rd1603+4];
	shr.u32 	%r6649, %r6648, 1;
	and.b32  	%r6650, %r6649, 1431655765;
	sub.s32 	%r6651, %r6648, %r6650;
	and.b32  	%r6652, %r6651, 858993459;
	shr.u32 	%r6653, %r6651, 2;
	and.b32  	%r6654, %r6653, 858993459;
	add.s32 	%r6655, %r6654, %r6652;
	shr.u32 	%r6656, %r6655, 4;
	add.s32 	%r6657, %r6656, %r6655;
	and.b32  	%r6658, %r6657, 252645135;
	shr.u32 	%r6659, %r6658, 8;
	add.s32 	%r6660, %r6659, %r6658;
	shr.u32 	%r6661, %r6660, 16;
	add.s32 	%r6662, %r6661, %r6660;
	and.b32  	%r6663, %r6662, 63;
	add.s32 	%r6664, %r6663, %r6647;
	ld.global.u32 	%r6665, [%rd1603+8];
	shr.u32 	%r6666, %r6665, 1;
	and.b32  	%r6667, %r6666, 1431655765;
	sub.s32 	%r6668, %r6665, %r6667;
	and.b32  	%r6669, %r6668, 858993459;
	shr.u32 	%r6670, %r6668, 2;
	and.b32  	%r6671, %r6670, 858993459;
	add.s32 	%r6672, %r6671, %r6669;
	shr.u32 	%r6673, %r6672, 4;
	add.s32 	%r6674, %r6673, %r6672;
	and.b32  	%r6675, %r6674, 252645135;
	shr.u32 	%r6676, %r6675, 8;
	add.s32 	%r6677, %r6676, %r6675;
	shr.u32 	%r6678, %r6677, 16;
	add.s32 	%r6679, %r6678, %r6677;
	and.b32  	%r6680, %r6679, 63;
	add.s32 	%r6681, %r6680, %r6664;
	ld.global.u32 	%r6682, [%rd1603+12];
	shr.u32 	%r6683, %r6682, 1;
	and.b32  	%r6684, %r6683, 1431655765;
	sub.s32 	%r6685, %r6682, %r6684;
	and.b32  	%r6686, %r6685, 858993459;
	shr.u32 	%r6687, %r6685, 2;
	and.b32  	%r6688, %r6687, 858993459;
	add.s32 	%r6689, %r6688, %r6686;
	shr.u32 	%r6690, %r6689, 4;
	add.s32 	%r6691, %r6690, %r6689;
	and.b32  	%r6692, %r6691, 252645135;
	shr.u32 	%r6693, %r6692, 8;
	add.s32 	%r6694, %r6693, %r6692;
	shr.u32 	%r6695, %r6694, 16;
	add.s32 	%r6696, %r6695, %r6694;
	and.b32  	%r6697, %r6696, 63;
	add.s32 	%r11458, %r6697, %r6681;
	add.s32 	%r11453, %r11453, 4;
$L__BB2_514:
	setp.eq.s32 	%p694, %r621, 0;
	@%p694 bra 	$L__BB2_519;
	setp.eq.s32 	%p695, %r621, 1;
	@%p695 bra 	$L__BB2_517;
	cvt.u64.u32 	%rd1604, %r11453;
	cvt.s64.s32 	%rd1605, %r580;
	add.s64 	%rd1606, %rd1604, %rd1605;
	shl.b64 	%rd1607, %rd1606, 2;
	add.s64 	%rd1608, %rd76, %rd1607;
	ld.global.u32 	%r6699, [%rd1608+4];
	shr.u32 	%r6700, %r6699, 1;
	and.b32  	%r6701, %r6700, 1431655765;
	sub.s32 	%r6702, %r6699, %r6701;
	and.b32  	%r6703, %r6702, 858993459;
	shr.u32 	%r6704, %r6702, 2;
	and.b32  	%r6705, %r6704, 858993459;
	add.s32 	%r6706, %r6705, %r6703;
	shr.u32 	%r6707, %r6706, 4;
	add.s32 	%r6708, %r6707, %r6706;
	and.b32  	%r6709, %r6708, 252645135;
	shr.u32 	%r6710, %r6709, 8;
	add.s32 	%r6711, %r6710, %r6709;
	shr.u32 	%r6712, %r6711, 16;
	add.s32 	%r6713, %r6712, %r6711;
	and.b32  	%r6714, %r6713, 63;
	add.s32 	%r6715, %r6714, %r11458;
	add.s64 	%rd1609, %rd1604, %rd78;
	shl.b64 	%rd1610, %rd1609, 2;
	add.s64 	%rd1611, %rd76, %rd1610;
	ld.global.u32 	%r6716, [%rd1611+4];
	shr.u32 	%r6717, %r6716, 1;
	and.b32  	%r6718, %r6717, 1431655765;
	sub.s32 	%r6719, %r6716, %r6718;
	and.b32  	%r6720, %r6719, 858993459;
	shr.u32 	%r6721, %r6719, 2;
	and.b32  	%r6722, %r6721, 858993459;
	add.s32 	%r6723, %r6722, %r6720;
	shr.u32 	%r6724, %r6723, 4;
	add.s32 	%r6725, %r6724, %r6723;
	and.b32  	%r6726, %r6725, 252645135;
	shr.u32 	%r6727, %r6726, 8;
	add.s32 	%r6728, %r6727, %r6726;
	shr.u32 	%r6729, %r6728, 16;
	add.s32 	%r6730, %r6729, %r6728;
	and.b32  	%r6731, %r6730, 63;
	add.s32 	%r11458, %r6731, %r6715;
	add.s32 	%r11453, %r11453, 2;
$L__BB2_517:
	and.b32  	%r6732, %r11438, 1;
	setp.eq.b32 	%p696, %r6732, 1;
	not.pred 	%p697, %p696;
	@%p697 bra 	$L__BB2_519;
	cvt.u64.u32 	%rd1612, %r11453;
	cvt.s64.s32 	%rd1613, %r580;
	add.s64 	%rd1614, %rd1612, %rd1613;
	shl.b64 	%rd1615, %rd1614, 2;
	add.s64 	%rd1616, %rd76, %rd1615;
	ld.global.u32 	%r6733, [%rd1616+4];
	shr.u32 	%r6734, %r6733, 1;
	and.b32  	%r6735, %r6734, 1431655765;
	sub.s32 	%r6736, %r6733, %r6735;
	and.b32  	%r6737, %r6736, 858993459;
	shr.u32 	%r6738, %r6736, 2;
	and.b32  	%r6739, %r6738, 858993459;
	add.s32 	%r6740, %r6739, %r6737;
	shr.u32 	%r6741, %r6740, 4;
	add.s32 	%r6742, %r6741, %r6740;
	and.b32  	%r6743, %r6742, 252645135;
	shr.u32 	%r6744, %r6743, 8;
	add.s32 	%r6745, %r6744, %r6743;
	shr.u32 	%r6746, %r6745, 16;
	add.s32 	%r6747, %r6746, %r6745;
	and.b32  	%r6748, %r6747, 63;
	add.s32 	%r11458, %r6748, %r11458;
$L__BB2_519:
	add.s32 	%r6750, %r559, %r6465;
	st.shared.u32 	[%r6750], %r11458;
	add.s32 	%r11435, %r11435, 32;
	setp.lt.u32 	%p698, %r11435, %r532;
	@%p698 bra 	$L__BB2_486;
	bra.uni 	$L__BB2_928;
$L__BB2_520:
	div.s32 	%r6436, %r11430, %r531;
	shl.b32 	%r6437, %r6436, 2;
	mov.u32 	%r6438, _ZZ30findCliqueGPUNewStealworkBatchPjS_S_S_S_S_PyS_S_S_S_S_E5end_L;
	add.s32 	%r6439, %r6438, %r6437;
	ld.shared.u32 	%r6440, [%r6439];
	mov.u32 	%r6441, _ZZ30findCliqueGPUNewStealworkBatchPjS_S_S_S_S_PyS_S_S_S_S_E7begin_L;
	add.s32 	%r6442, %r6441, %r6437;
	ld.shared.u32 	%r564, [%r6442];
	sub.s32 	%r565, %r6440, %r564;
	shl.b32 	%r6443, %r11430, 2;
	mov.u32 	%r6444, _ZZ30findCliqueGPUNewStealworkBatchPjS_S_S_S_S_PyS_S_S_S_S_E5Res_S;
	add.s32 	%r566, %r6444, %r6443;
	ld.shared.u32 	%r567, [%r566];
	setp.lt.s32 	%p667, %r565, 2;
	mov.b32 	%r11433, 0;
	@%p667 bra 	$L__BB2_523;
	mov.b32 	%r11433, 0;
	mov.u32 	%r11431, %r565;
$L__BB2_522:
	shr.u32 	%r6446, %r11431, 1;
	add.s32 	%r6447, %r6446, %r11433;
	add.s32 	%r6448, %r6447, %r564;
	mul.wide.u32 	%rd1559, %r6448, 4;
	add.s64 	%rd1560, %rd5, %rd1559;
	ld.global.u32 	%r6449, [%rd1560];
	setp.lt.s32 	%p668, %r6449, %r567;
	selp.b32 	%r6450, %r6446, 0, %p668;
	add.s32 	%r11433, %r6450, %r11433;
	sub.s32 	%r11431, %r11431, %r6446;
	setp.gt.s32 	%p669, %r11431, 1;
	@%p669 bra 	$L__BB2_522;
$L__BB2_523:
	add.s32 	%r6452, %r564, %r11433;
	mul.wide.u32 	%rd1561, %r6452, 4;
	add.s64 	%rd1562, %rd5, %rd1561;
	ld.global.u32 	%r6453, [%rd1562];
	setp.lt.u32 	%p670, %r6453, %r567;
	selp.u32 	%r6454, 1, 0, %p670;
	add.s32 	%r6455, %r11433, %r6454;
	add.s32 	%r573, %r6452, %r6454;
	mul.wide.u32 	%rd1563, %r573, 4;
	add.s64 	%rd1564, %rd4, %rd1563;
	ld.global.u32 	%r6456, [%rd1564];
	mov.u32 	%r6458, _ZZ30findCliqueGPUNewStealworkBatchPjS_S_S_S_S_PyS_S_S_S_S_E9Res_SBits;
	add.s32 	%r574, %r6458, %r6443;
	ld.shared.u32 	%r6459, [%r574];
	and.b32  	%r575, %r6459, %r6456;
	setp.ge.s32 	%p671, %r6455, %r565;
	mov.b32 	%r11434, -1;
	@%p671 bra 	$L__BB2_525;
	add.s64 	%rd1566, %rd5, %rd1563;
	ld.global.u32 	%r6460, [%rd1566];
	setp.eq.s32 	%p672, %r6460, %r567;
	setp.eq.s32 	%p673, %r575, 0;
	selp.b32 	%r6461, -1, %r567, %p673;
	selp.b32 	%r11434, %r6461, -1, %p672;
$L__BB2_525:
	st.shared.u32 	[%r566], %r11434;
	st.shared.u32 	[%r574], %r575;
	add.s32 	%r11430, %r11430, %r5;
	setp.lt.u32 	%p674, %r11430, %r546;
	@%p674 bra 	$L__BB2_520;
	bra.uni 	$L__BB2_484;
$L__BB2_526:
	setp.lt.s32 	%p602, %r637, 2;
	mov.u32 	%r11463, %r2;
	@%p602 bra 	$L__BB2_527;
	bra.uni 	$L__BB2_531;
$L__BB2_527:
	ld.global.u32 	%r646, [%rd80];
	mov.u32 	%r11467, %r2;
$L__BB2_528:
	setp.eq.s32 	%p603, %r639, 0;
	shl.b32 	%r6043, %r11467, 2;
	add.s32 	%r661, %r6031, %r6043;
	ld.shared.u32 	%r662, [%r661];
	setp.lt.u32 	%p604, %r646, %r662;
	selp.u64 	%rd84, 1, 0, %p604;
	add.s64 	%rd1455, %rd84, %rd79;
	shl.b64 	%rd1456, %rd1455, 2;
	add.s64 	%rd1457, %rd4, %rd1456;
	ld.global.u32 	%r6045, [%rd1457];
	add.s32 	%r663, %r6034, %r6043;
	ld.shared.u32 	%r6047, [%r663];
	and.b32  	%r664, %r6047, %r6045;
	and.pred  	%p605, %p603, %p604;
	mov.b32 	%r11468, -1;
	@%p605 bra 	$L__BB2_530;
	shl.b64 	%rd1458, %rd84, 2;
	add.s64 	%rd1459, %rd80, %rd1458;
	ld.global.u32 	%r6048, [%rd1459];
	setp.eq.s32 	%p606, %r6048, %r662;
	setp.eq.s32 	%p607, %r664, 0;
	selp.b32 	%r6049, -1, %r662, %p607;
	selp.b32 	%r11468, %r6049, -1, %p606;
$L__BB2_530:
	st.shared.u32 	[%r661], %r11468;
	st.shared.u32 	[%r663], %r664;
	add.s32 	%r11467, %r11467, %r5;
	setp.lt.u32 	%p608, %r11467, 2096;
	@%p608 bra 	$L__BB2_528;
	bra.uni 	$L__BB2_536;
$L__BB2_531:
	shl.b32 	%r6051, %r11463, 2;
	add.s32 	%r648, %r6031, %r6051;
	ld.shared.u32 	%r649, [%r648];
	mov.b32 	%r11465, 0;
	mov.u32 	%r11464, %r637;
$L__BB2_532:
	shr.u32 	%r6053, %r11464, 1;
	add.s32 	%r6054, %r6053, %r11465;
	mul.wide.u32 	%rd1460, %r6054, 4;
	add.s64 	%rd1461, %rd80, %rd1460;
	ld.global.u32 	%r6055, [%rd1461];
	setp.lt.s32 	%p609, %r6055, %r649;
	selp.b32 	%r6056, %r6053, 0, %p609;
	add.s32 	%r11465, %r6056, %r11465;
	sub.s32 	%r11464, %r11464, %r6053;
	setp.gt.s32 	%p610, %r11464, 1;
	@%p610 bra 	$L__BB2_532;
	mul.wide.u32 	%rd1462, %r11465, 4;
	add.s64 	%rd83, %rd80, %rd1462;
	ld.global.u32 	%r6058, [%rd83];
	setp.lt.u32 	%p611, %r6058, %r649;
	selp.u32 	%r654, 1, 0, %p611;
	add.s32 	%r6059, %r11465, %r654;
	cvt.u64.u32 	%rd1463, %r6059;
	add.s64 	%rd1464, %rd1463, %rd79;
	shl.b64 	%rd1465, %rd1464, 2;
	add.s64 	%rd1466, %rd4, %rd1465;
	ld.global.u32 	%r6060, [%rd1466];
	add.s32 	%r655, %r6034, %r6051;
	ld.shared.u32 	%r6063, [%r655];
	and.b32  	%r656, %r6063, %r6060;
	setp.gt.u32 	%p612, %r6059, %r639;
	mov.b32 	%r11466, -1;
	@%p612 bra 	$L__BB2_535;
	mul.wide.u32 	%rd1467, %r654, 4;
	add.s64 	%rd1468, %rd83, %rd1467;
	ld.global.u32 	%r6064, [%rd1468];
	setp.eq.s32 	%p613, %r6064, %r649;
	setp.eq.s32 	%p614, %r656, 0;
	selp.b32 	%r6065, -1, %r649, %p614;
	selp.b32 	%r11466, %r6065, -1, %p613;
$L__BB2_535:
	st.shared.u32 	[%r648], %r11466;
	st.shared.u32 	[%r655], %r656;
	add.s32 	%r11463, %r11463, %r5;
	setp.lt.u32 	%p615, %r11463, 2096;
	@%p615 bra 	$L__BB2_531;
$L__BB2_536:
	setp.ne.s32 	%p616, %r2, 0;
	@%p616 bra 	$L__BB2_555;
	mov.b32 	%r11469, 0;
$L__BB2_538:
	shl.b32 	%r6067, %r11469, 2;
	add.s32 	%r669, %r6031, %r6067;
	ld.shared.u32 	%r670, [%r669];
	setp.eq.s32 	%p617, %r670, -1;
	add.s32 	%r671, %r6034, %r6067;
	@%p617 bra 	$L__BB2_540;
	ld.shared.u32 	%r6070, [%r638];
	add.s32 	%r6071, %r6070, 1;
	st.shared.u32 	[%r638], %r6071;
	add.s32 	%r6072, %r6071, %r640;
	mul.wide.u32 	%rd1469, %r6072, 4;
	add.s64 	%rd1470, %rd73, %rd1469;
	st.global.u32 	[%rd1470], %r670;
	ld.shared.u32 	%r6073, [%r671];
	add.s64 	%rd1471, %rd76, %rd1469;
	st.global.u32 	[%rd1471], %r6073;
$L__BB2_540:
	ld.shared.u32 	%r672, [%r669+4];
	setp.eq.s32 	%p618, %r672, -1;
	@%p618 bra 	$L__BB2_542;
	ld.shared.u32 	%r6074, [%r638];
	add.s32 	%r6075, %r6074, 1;
	st.shared.u32 	[%r638], %r6075;
	add.s32 	%r6076, %r6075, %r640;
	mul.wide.u32 	%rd1472, %r6076, 4;
	add.s64 	%rd1473, %rd73, %rd1472;
	st.global.u32 	[%rd1473], %r672;
	ld.shared.u32 	%r6077, [%r671+4];
	add.s64 	%rd1474, %rd76, %rd1472;
	st.global.u32 	[%rd1474], %r6077;
$L__BB2_542:
	ld.shared.u32 	%r673, [%r669+8];
	setp.eq.s32 	%p619, %r673, -1;
	@%p619 bra 	$L__BB2_544;
	ld.shared.u32 	%r6078, [%r638];
	add.s32 	%r6079, %r6078, 1;
	st.shared.u32 	[%r638], %r6079;
	add.s32 	%r6080, %r6079, %r640;
	mul.wide.u32 	%rd1475, %r6080, 4;
	add.s64 	%rd1476, %rd73, %rd1475;
	st.global.u32 	[%rd1476], %r673;
	ld.shared.u32 	%r6081, [%r671+8];
	add.s64 	%rd1477, %rd76, %rd1475;
	st.global.u32 	[%rd1477], %r6081;
$L__BB2_544:
	ld.shared.u32 	%r674, [%r669+12];
	setp.eq.s32 	%p620, %r674, -1;
	@%p620 bra 	$L__BB2_546;
	ld.shared.u32 	%r6082, [%r638];
	add.s32 	%r6083, %r6082, 1;
	st.shared.u32 	[%r638], %r6083;
	add.s32 	%r6084, %r6083, %r640;
	mul.wide.u32 	%rd1478, %r6084, 4;
	add.s64 	%rd1479, %rd73, %rd1478;
	st.global.u32 	[%rd1479], %r674;
	ld.shared.u32 	%r6085, [%r671+12];
	add.s64 	%rd1480, %rd76, %rd1478;
	st.global.u32 	[%rd1480], %r6085;
$L__BB2_546:
	ld.shared.u32 	%r675, [%r669+16];
	setp.eq.s32 	%p621, %r675, -1;
	@%p621 bra 	$L__BB2_548;
	ld.shared.u32 	%r6086, [%r638];
	add.s32 	%r6087, %r6086, 1;
	st.shared.u32 	[%r638], %r6087;
	add.s32 	%r6088, %r6087, %r640;
	mul.wide.u32 	%rd1481, %r6088, 4;
	add.s64 	%rd1482, %rd73, %rd1481;
	st.global.u32 	[%rd1482], %r675;
	ld.shared.u32 	%r6089, [%r671+16];
	add.s64 	%rd1483, %rd76, %rd1481;
	st.global.u32 	[%rd1483], %r6089;
$L__BB2_548:
	ld.shared.u32 	%r676, [%r669+20];
	setp.eq.s32 	%p622, %r676, -1;
	@%p622 bra 	$L__BB2_550;
	ld.shared.u32 	%r6090, [%r638];
	add.s32 	%r6091, %r6090, 1;
	st.shared.u32 	[%r638], %r6091;
	add.s32 	%r6092, %r6091, %r640;
	mul.wide.u32 	%rd1484, %r6092, 4;
	add.s64 	%rd1485, %rd73, %rd1484;
	st.global.u32 	[%rd1485], %r676;
	ld.shared.u32 	%r6093, [%r671+20];
	add.s64 	%rd1486, %rd76, %rd1484;
	st.global.u32 	[%rd1486], %r6093;
$L__BB2_550:
	ld.shared.u32 	%r677, [%r669+24];
	setp.eq.s32 	%p623, %r677, -1;
	@%p623 bra 	$L__BB2_552;
	ld.shared.u32 	%r6094, [%r638];
	add.s32 	%r6095, %r6094, 1;
	st.shared.u32 	[%r638], %r6095;
	add.s32 	%r6096, %r6095, %r640;
	mul.wide.u32 	%rd1487, %r6096, 4;
	add.s64 	%rd1488, %rd73, %rd1487;
	st.global.u32 	[%rd1488], %r677;
	ld.shared.u32 	%r6097, [%r671+24];
	add.s64 	%rd1489, %rd76, %rd1487;
	st.global.u32 	[%rd1489], %r6097;
$L__BB2_552:
	ld.shared.u32 	%r678, [%r669+28];
	setp.eq.s32 	%p624, %r678, -1;
	@%p624 bra 	$L__BB2_554;
	ld.shared.u32 	%r6098, [%r638];
	add.s32 	%r6099, %r6098, 1;
	st.shared.u32 	[%r638], %r6099;
	add.s32 	%r6100, %r6099, %r640;
	mul.wide.u32 	%rd1490, %r6100, 4;
	add.s64 	%rd1491, %rd73, %rd1490;
	st.global.u32 	[%rd1491], %r678;
	ld.shared.u32 	%r6101, [%r671+28];
	add.s64 	%rd1492, %rd76, %rd1490;
	st.global.u32 	[%rd1492], %r6101;
$L__BB2_554:
	add.s32 	%r11469, %r11469, 8;
	setp.ne.s32 	%p625, %r11469, 2096;
	@%p625 bra 	$L__BB2_538;
$L__BB2_555:
	add.s32 	%r11460, %r11460, 1;
	setp.eq.s32 	%p626, %r11460, %r549;
	@%p626 bra 	$L__BB2_556;
	bra.uni 	$L__BB2_472;
$L__BB2_556:
	setp.ge.u32 	%p627, %r2, %r550;
	mov.u32 	%r11470, %r2;
	@%p627 bra 	$L__BB2_558;
$L__BB2_557:
	add.s32 	%r6102, %r11470, %r551;
	mul.wide.u32 	%rd1493, %r6102, 4;
	add.s64 	%rd1494, %rd75, %rd1493;
	ld.global.u32 	%r6103, [%rd1494+-240000];
	shl.b32 	%r6104, %r11470, 2;
	mov.u32 	%r6105, _ZZ30findCliqueGPUNewStealworkBatchPjS_S_S_S_S_PyS_S_S_S_S_E5Res_S;
	add.s32 	%r6106, %r6105, %r6104;
	st.shared.u32 	[%r6106], %r6103;
	add.s64 	%rd1495, %rd77, %rd1493;
	ld.global.u32 	%r6107, [%rd1495+-240000];
	mov.u32 	%r6108, _ZZ30findCliqueGPUNewStealworkBatchPjS_S_S_S_S_PyS_S_S_S_S_E9Res_SBits;
	add.s32 	%r6109, %r6108, %r6104;
	st.shared.u32 	[%r6109], %r6107;
	add.s32 	%r11470, %r11470, 32;
	setp.lt.u32 	%p628, %r11470, %r550;
	@%p628 bra 	$L__BB2_557;
$L__BB2_558:
	setp.ge.u32 	%p629, %r2, %r550;
	@%p629 bra 	$L__BB2_566;
	shl.b64 	%rd1496, %rd79, 2;
	add.s64 	%rd86, %rd5, %rd1496;
	add.s32 	%r683, %r637, -1;
	mov.u32 	%r11471, %r2;
$L__BB2_560:
	setp.lt.s32 	%p630, %r637, 2;
	shl.b32 	%r6111, %r11471, 2;
	mov.u32 	%r6112, _ZZ30findCliqueGPUNewStealworkBatchPjS_S_S_S_S_PyS_S_S_S_S_E5Res_S;
	add.s32 	%r685, %r6112, %r6111;
	ld.shared.u32 	%r686, [%r685];
	mov.b32 	%r11474, 0;
	@%p630 bra 	$L__BB2_563;
	mov.b32 	%r11474, 0;
	mov.u32 	%r11472, %r637;
$L__BB2_562:
	shr.u32 	%r6114, %r11472, 1;
	add.s32 	%r6115, %r6114, %r11474;
	mul.wide.u32 	%rd1497, %r6115, 4;
	add.s64 	%rd1498, %rd86, %rd1497;
	ld.global.u32 	%r6116, [%rd1498];
	setp.lt.s32 	%p631, %r6116, %r686;
	selp.b32 	%r6117, %r6114, 0, %p631;
	add.s32 	%r11474, %r6117, %r11474;
	sub.s32 	%r11472, %r11472, %r6114;
	setp.gt.s32 	%p632, %r11472, 1;
	@%p632 bra 	$L__BB2_562;
$L__BB2_563:
	mul.wide.u32 	%rd1499, %r11474, 4;
	add.s64 	%rd1500, %rd86, %rd1499;
	ld.global.u32 	%r6119, [%rd1500];
	setp.lt.u32 	%p633, %r6119, %r686;
	selp.u32 	%r6120, 1, 0, %p633;
	add.s32 	%r6121, %r11474, %r6120;
	cvt.u64.u32 	%rd87, %r6121;
	add.s64 	%rd1501, %rd87, %rd79;
	shl.b64 	%rd1502, %rd1501, 2;
	add.s64 	%rd1503, %rd4, %rd1502;
	ld.global.u32 	%r6122, [%rd1503];
	mov.u32 	%r6124, _ZZ30findCliqueGPUNewStealworkBatchPjS_S_S_S_S_PyS_S_S_S_S_E9Res_SBits;
	add.s32 	%r692, %r6124, %r6111;
	ld.shared.u32 	%r6125, [%r692];
	and.b32  	%r693, %r6125, %r6122;
	setp.gt.u32 	%p634, %r6121, %r683;
	mov.b32 	%r11475, -1;
	@%p634 bra 	$L__BB2_565;
	shl.b64 	%rd1504, %rd87, 2;
	add.s64 	%rd1505, %rd86, %rd1504;
	ld.global.u32 	%r6126, [%rd1505];
	setp.eq.s32 	%p635, %r6126, %r686;
	setp.eq.s32 	%p636, %r693, 0;
	selp.b32 	%r6127, -1, %r686, %p636;
	selp.b32 	%r11475, %r6127, -1, %p635;
$L__BB2_565:
	st.shared.u32 	[%r685], %r11475;
	st.shared.u32 	[%r692], %r693;
	add.s32 	%r11471, %r11471, %r5;
	setp.lt.u32 	%p637, %r11471, %r550;
	@%p637 bra 	$L__BB2_560;
$L__BB2_566:
	setp.ne.s32 	%p638, %r2, 0;
	@%p638 bra 	$L__BB2_702;
	setp.eq.s32 	%p639, %r550, 0;
	mul.lo.s32 	%r697, %r11459, %r531;
	@%p639 bra 	$L__BB2_588;
	sub.s32 	%r6129, %r551, %r531;
	setp.gt.u32 	%p640, %r6129, -4;
	mov.b32 	%r11477, 0;
	@%p640 bra 	$L__BB2_579;
	mov.b32 	%r11476, 0;
$L__BB2_570:
	shl.b32 	%r6131, %r11476, 2;
	mov.u32 	%r6132, _ZZ30findCliqueGPUNewStealworkBatchPjS_S_S_S_S_PyS_S_S_S_S_E5Res_S;
	add.s32 	%r699, %r6132, %r6131;
	ld.shared.u32 	%r700, [%r699];
	setp.eq.s32 	%p641, %r700, -1;
	mov.u32 	%r6133, _ZZ30findCliqueGPUNewStealworkBatchPjS_S_S_S_S_PyS_S_S_S_S_E9Res_SBits;
	add.s32 	%r701, %r6133, %r6131;
	@%p641 bra 	$L__BB2_572;
	ld.shared.u32 	%r6134, [%r638];
	add.s32 	%r6135, %r6134, 1;
	st.shared.u32 	[%r638], %r6135;
	add.s32 	%r6136, %r6135, %r697;
	mul.wide.u32 	%rd1506, %r6136, 4;
	add.s64 	%rd1507, %rd73, %rd1506;
	st.global.u32 	[%rd1507], %r700;
	ld.shared.u32 	%r6137, [%r701];
	add.s64 	%rd1508, %rd76, %rd1506;
	st.global.u32 	[%rd1508], %r6137;
$L__BB2_572:
	ld.shared.u32 	%r702, [%r699+4];
	setp.eq.s32 	%p642, %r702, -1;
	@%p642 bra 	$L__BB2_574;
	ld.shared.u32 	%r6138, [%r638];
	add.s32 	%r6139, %r6138, 1;
	st.shared.u32 	[%r638], %r6139;
	add.s32 	%r6140, %r6139, %r697;
	mul.wide.u32 	%rd1509, %r6140, 4;
	add.s64 	%rd1510, %rd73, %rd1509;
	st.global.u32 	[%rd1510], %r702;
	ld.shared.u32 	%r6141, [%r701+4];
	add.s64 	%rd1511, %rd76, %rd1509;
	st.global.u32 	[%rd1511], %r6141;
$L__BB2_574:
	ld.shared.u32 	%r703, [%r699+8];
	setp.eq.s32 	%p643, %r703, -1;
	@%p643 bra 	$L__BB2_576;
	ld.shared.u32 	%r6142, [%r638];
	add.s32 	%r6143, %r6142, 1;
	st.shared.u32 	[%r638], %r6143;
	add.s32 	%r6144, %r6143, %r697;
	mul.wide.u32 	%rd1512, %r6144, 4;
	add.s64 	%rd1513, %rd73, %rd1512;
	st.global.u32 	[%rd1513], %r703;
	ld.shared.u32 	%r6145, [%r701+8];
	add.s64 	%rd1514, %rd76, %rd1512;
	st.global.u32 	[%rd1514], %r6145;
$L__BB2_576:
	ld.shared.u32 	%r704, [%r699+12];
	setp.eq.s32 	%p644, %r704, -1;
	@%p644 bra 	$L__BB2_578;
	ld.shared.u32 	%r6146, [%r638];
	add.s32 	%r6147, %r6146, 1;
	st.shared.u32 	[%r638], %r6147;
	add.s32 	%r6148, %r6147, %r697;
	mul.wide.u32 	%rd1515, %r6148, 4;
	add.s64 	%rd1516, %rd73, %rd1515;
	st.global.u32 	[%rd1516], %r704;
	ld.shared.u32 	%r6149, [%r701+12];
	add.s64 	%rd1517, %rd76, %rd1515;
	st.global.u32 	[%rd1517], %r6149;
$L__BB2_578:
	add.s32 	%r11476, %r11476, 4;
	setp.ne.s32 	%p645, %r11476, %r553;
	mov.u32 	%r11477, %r553;
	@%p645 bra 	$L__BB2_570;
$L__BB2_579:
	setp.eq.s32 	%p646, %r552, 0;
	@%p646 bra 	$L__BB2_588;
	shl.b32 	%r6150, %r11477, 2;
	mov.u32 	%r6151, _ZZ30findCliqueGPUNewStealworkBatchPjS_S_S_S_S_PyS_S_S_S_S_E5Res_S;
	add.s32 	%r707, %r6151, %r6150;
	ld.shared.u32 	%r708, [%r707];
	setp.eq.s32 	%p647, %r708, -1;
	mov.u32 	%r6152, _ZZ30findCliqueGPUNewStealworkBatchPjS_S_S_S_S_PyS_S_S_S_S_E9Res_SBits;
	add.s32 	%r709, %r6152, %r6150;
	@%p647 bra 	$L__BB2_582;
	ld.shared.u32 	%r6153, [%r638];
	add.s32 	%r6154, %r6153, 1;
	st.shared.u32 	[%r638], %r6154;
	add.s32 	%r6155, %r6154, %r697;
	mul.wide.u32 	%rd1518, %r6155, 4;
	add.s64 	%rd1519, %rd73, %rd1518;
	st.global.u32 	[%rd1519], %r708;
	ld.shared.u32 	%r6156, [%r709];
	add.s64 	%rd1520, %rd76, %rd1518;
	st.global.u32 	[%rd1520], %r6156;
$L__BB2_582:
	setp.eq.s32 	%p648, %r552, 1;
	@%p648 bra 	$L__BB2_588;
	ld.shared.u32 	%r710, [%r707+4];
	setp.eq.s32 	%p649, %r710, -1;
	@%p649 bra 	$L__BB2_585;
	ld.shared.u32 	%r6157, [%r638];
	add.s32 	%r6158, %r6157, 1;
	st.shared.u32 	[%r638], %r6158;
	add.s32 	%r6159, %r6158, %r697;
	mul.wide.u32 	%rd1521, %r6159, 4;
	add.s64 	%rd1522, %rd73, %rd1521;
	st.global.u32 	[%rd1522], %r710;
	ld.shared.u32 	%r6160, [%r709+4];
	add.s64 	%rd1523, %rd76, %rd1521;
	st.global.u32 	[%rd1523], %r6160;
$L__BB2_585:
	setp.eq.s32 	%p650, %r552, 2;
	@%p650 bra 	$L__BB2_588;
	ld.shared.u32 	%r711, [%r707+8];
	setp.eq.s32 	%p651, %r711, -1;
	@%p651 bra 	$L__BB2_588;
	ld.shared.u32 	%r6161, [%r638];
	add.s32 	%r6162, %r6161, 1;
	st.shared.u32 	[%r638], %r6162;
	add.s32 	%r6163, %r6162, %r697;
	mul.wide.u32 	%rd1524, %r6163, 4;
	add.s64 	%rd1525, %rd73, %rd1524;
	st.global.u32 	[%rd1525], %r711;
	ld.shared.u32 	%r6164, [%r709+8];
	add.s64 	%rd1526, %rd76, %rd1524;
	st.global.u32 	[%rd1526], %r6164;
$L__BB2_588:
	add.s32 	%r6166, %r697, 1;
	cvt.s64.s32 	%rd88, %r6166;
	ld.shared.u32 	%r712, [%r638];
	setp.eq.s32 	%p652, %r712, 0;
	mov.b32 	%r11489, 0;
	@%p652 bra 	$L__BB2_600;
	and.b32  	%r713, %r712, 7;
	setp.lt.u32 	%p653, %r712, 8;
	mov.b32 	%r11484, 0;
	mov.u32 	%r11489, %r11484;
	@%p653 bra 	$L__BB2_592;
	and.b32  	%r11484, %r712, -8;
	mov.b32 	%r11478, 0;
	mov.u32 	%r11489, %r11478;
$L__BB2_591:
	.pragma "nounroll";
	cvt.u64.u32 	%rd1527, %r11478;
	cvt.s64.s32 	%rd1528, %r697;
	add.s64 	%rd1529, %rd1527, %rd1528;
	shl.b64 	%rd1530, %rd1529, 2;
	add.s64 	%rd1531, %rd76, %rd1530;
	ld.global.u32 	%r6170, [%rd1531+4];
	shr.u32 	%r6171, %r6170, 1;
	and.b32  	%r6172, %r6171, 1431655765;
	sub.s32 	%r6173, %r6170, %r6172;
	and.b32  	%r6174, %r6173, 858993459;
	shr.u32 	%r6175, %r6173, 2;
	and.b32  	%r6176, %r6175, 858993459;
	add.s32 	%r6177, %r6176, %r6174;
	shr.u32 	%r6178, %r6177, 4;
	add.s32 	%r6179, %r6178, %r6177;
	and.b32  	%r6180, %r6179, 252645135;
	shr.u32 	%r6181, %r6180, 8;
	add.s32 	%r6182, %r6181, %r6180;
	shr.u32 	%r6183, %r6182, 16;
	add.s32 	%r6184, %r6183, %r6182;
	and.b32  	%r6185, %r6184, 63;
	add.s32 	%r6186, %r6185, %r11489;
	add.s64 	%rd1532, %rd1527, %rd88;
	shl.b64 	%rd1533, %rd1532, 2;
	add.s64 	%rd1534, %rd76, %rd1533;
	ld.global.u32 	%r6187, [%rd1534+4];
	shr.u32 	%r6188, %r6187, 1;
	and.b32  	%r6189, %r6188, 1431655765;
	sub.s32 	%r6190, %r6187, %r6189;
	and.b32  	%r6191, %r6190, 858993459;
	shr.u32 	%r6192, %r6190, 2;
	and.b32  	%r6193, %r6192, 858993459;
	add.s32 	%r6194, %r6193, %r6191;
	shr.u32 	%r6195, %r6194, 4;
	add.s32 	%r6196, %r6195, %r6194;
	and.b32  	%r6197, %r6196, 252645135;
	shr.u32 	%r6198, %r6197, 8;
	add.s32 	%r6199, %r6198, %r6197;
	shr.u32 	%r6200, %r6199, 16;
	add.s32 	%r6201, %r6200, %r6199;
	and.b32  	%r6202, %r6201, 63;
	add.s32 	%r6203, %r6202, %r6186;
	ld.global.u32 	%r6204, [%rd1534+8];
	shr.u32 	%r6205, %r6204, 1;
	and.b32  	%r6206, %r6205, 1431655765;
	sub.s32 	%r6207, %r6204, %r6206;
	and.b32  	%r6208, %r6207, 858993459;
	shr.u32 	%r6209, %r6207, 2;
	and.b32  	%r6210, %r6209, 858993459;
	add.s32 	%r6211, %r6210, %r6208;
	shr.u32 	%r6212, %r6211, 4;
	add.s32 	%r6213, %r6212, %r6211;
	and.b32  	%r6214, %r6213, 252645135;
	shr.u32 	%r6215, %r6214, 8;
	add.s32 	%r6216, %r6215, %r6214;
	shr.u32 	%r6217, %r6216, 16;
	add.s32 	%r6218, %r6217, %r6216;
	and.b32  	%r6219, %r6218, 63;
	add.s32 	%r6220, %r6219, %r6203;
	ld.global.u32 	%r6221, [%rd1534+12];
	shr.u32 	%r6222, %r6221, 1;
	and.b32  	%r6223, %r6222, 1431655765;
	sub.s32 	%r6224, %r6221, %r6223;
	and.b32  	%r6225, %r6224, 858993459;
	shr.u32 	%r6226, %r6224, 2;
	and.b32  	%r6227, %r6226, 858993459;
	add.s32 	%r6228, %r6227, %r6225;
	shr.u32 	%r6229, %r6228, 4;
	add.s32 	%r6230, %r6229, %r6228;
	and.b32  	%r6231, %r6230, 252645135;
	shr.u32 	%r6232, %r6231, 8;
	add.s32 	%r6233, %r6232, %r6231;
	shr.u32 	%r6234, %r6233, 16;
	add.s32 	%r6235, %r6234, %r6233;
	and.b32  	%r6236, %r6235, 63;
	add.s32 	%r6237, %r6236, %r6220;
	ld.global.u32 	%r6238, [%rd1534+16];
	shr.u32 	%r6239, %r6238, 1;
	and.b32  	%r6240, %r6239, 1431655765;
	sub.s32 	%r6241, %r6238, %r6240;
	and.b32  	%r6242, %r6241, 858993459;
	shr.u32 	%r6243, %r6241, 2;
	and.b32  	%r6244, %r6243, 858993459;
	add.s32 	%r6245, %r6244, %r6242;
	shr.u32 	%r6246, %r6245, 4;
	add.s32 	%r6247, %r6246, %r6245;
	and.b32  	%r6248, %r6247, 252645135;
	shr.u32 	%r6249, %r6248, 8;
	add.s32 	%r6250, %r6249, %r6248;
	shr.u32 	%r6251, %r6250, 16;
	add.s32 	%r6252, %r6251, %r6250;
	and.b32  	%r6253, %r6252, 63;
	add.s32 	%r6254, %r6253, %r6237;
	ld.global.u32 	%r6255, [%rd1534+20];
	shr.u32 	%r6256, %r6255, 1;
	and.b32  	%r6257, %r6256, 1431655765;
	sub.s32 	%r6258, %r6255, %r6257;
	and.b32  	%r6259, %r6258, 858993459;
	shr.u32 	%r6260, %r6258, 2;
	and.b32  	%r6261, %r6260, 858993459;
	add.s32 	%r6262, %r6261, %r6259;
	shr.u32 	%r6263, %r6262, 4;
	add.s32 	%r6264, %r6263, %r6262;
	and.b32  	%r6265, %r6264, 252645135;
	shr.u32 	%r6266, %r6265, 8;
	add.s32 	%r6267, %r6266, %r6265;
	shr.u32 	%r6268, %r6267, 16;
	add.s32 	%r6269, %r6268, %r6267;
	and.b32  	%r6270, %r6269, 63;
	add.s32 	%r6271, %r6270, %r6254;
	ld.global.u32 	%r6272, [%rd1534+24];
	shr.u32 	%r6273, %r6272, 1;
	and.b32  	%r6274, %r6273, 1431655765;
	sub.s32 	%r6275, %r6272, %r6274;
	and.b32  	%r6276, %r6275, 858993459;
	shr.u32 	%r6277, %r6275, 2;
	and.b32  	%r6278, %r6277, 858993459;
	add.s32 	%r6279, %r6278, %r6276;
	shr.u32 	%r6280, %r6279, 4;
	add.s32 	%r6281, %r6280, %r6279;
	and.b32  	%r6282, %r6281, 252645135;
	shr.u32 	%r6283, %r6282, 8;
	add.s32 	%r6284, %r6283, %r6282;
	shr.u32 	%r6285, %r6284, 16;
	add.s32 	%r6286, %r6285, %r6284;
	and.b32  	%r6287, %r6286, 63;
	add.s32 	%r6288, %r6287, %r6271;
	ld.global.u32 	%r6289, [%rd1534+28];
	shr.u32 	%r6290, %r6289, 1;
	and.b32  	%r6291, %r6290, 1431655765;
	sub.s32 	%r6292, %r6289, %r6291;
	and.b32  	%r6293, %r6292, 858993459;
	shr.u32 	%r6294, %r6292, 2;
	and.b32  	%r6295, %r6294, 858993459;
	add.s32 	%r6296, %r6295, %r6293;
	shr.u32 	%r6297, %r6296, 4;
	add.s32 	%r6298, %r6297, %r6296;
	and.b32  	%r6299, %r6298, 252645135;
	shr.u32 	%r6300, %r6299, 8;
	add.s32 	%r6301, %r6300, %r6299;
	shr.u32 	%r6302, %r6301, 16;
	add.s32 	%r6303, %r6302, %r6301;
	and.b32  	%r6304, %r6303, 63;
	add.s32 	%r11489, %r6304, %r6288;
	add.s32 	%r11478, %r11478, 8;
	setp.ne.s32 	%p654, %r11478, %r11484;
	@%p654 bra 	$L__BB2_591;
$L__BB2_592:
	setp.eq.s32 	%p655, %r713, 0;
	@%p655 bra 	$L__BB2_600;
	and.b32  	%r722, %r712, 3;
	setp.lt.u32 	%p656, %r713, 4;
	@%p656 bra 	$L__BB2_595;
	cvt.u64.u32 	%rd1535, %r11484;
	cvt.s64.s32 	%rd1536, %r697;
	add.s64 	%rd1537, %rd1535, %rd1536;
	shl.b64 	%rd1538, %rd1537, 2;
	add.s64 	%rd1539, %rd76, %rd1538;
	ld.global.u32 	%r6306, [%rd1539+4];
	shr.u32 	%r6307, %r6306, 1;
	and.b32  	%r6308, %r6307, 1431655765;
	sub.s32 	%r6309, %r6306, %r6308;
	and.b32  	%r6310, %r6309, 858993459;
	shr.u32 	%r6311, %r6309, 2;
	and.b32  	%r6312, %r6311, 858993459;
	add.s32 	%r6313, %r6312, %r6310;
	shr.u32 	%r6314, %r6313, 4;
	add.s32 	%r6315, %r6314, %r6313;
	and.b32  	%r6316, %r6315, 252645135;
	shr.u32 	%r6317, %r6316, 8;
	add.s32 	%r6318, %r6317, %r6316;
	shr.u32 	%r6319, %r6318, 16;
	add.s32 	%r6320, %r6319, %r6318;
	and.b32  	%r6321, %r6320, 63;
	add.s32 	%r6322, %r6321, %r11489;
	add.s64 	%rd1540, %rd1535, %rd88;
	shl.b64 	%rd1541, %rd1540, 2;
	add.s64 	%rd1542, %rd76, %rd1541;
	ld.global.u32 	%r6323, [%rd1542+4];
	shr.u32 	%r6324, %r6323, 1;
	and.b32  	%r6325, %r6324, 1431655765;
	sub.s32 	%r6326, %r6323, %r6325;
	and.b32  	%r6327, %r6326, 858993459;
	shr.u32 	%r6328, %r6326, 2;
	and.b32  	%r6329, %r6328, 858993459;
	add.s32 	%r6330, %r6329, %r6327;
	shr.u32 	%r6331, %r6330, 4;
	add.s32 	%r6332, %r6331, %r6330;
	and.b32  	%r6333, %r6332, 252645135;
	shr.u32 	%r6334, %r6333, 8;
	add.s32 	%r6335, %r6334, %r6333;
	shr.u32 	%r6336, %r6335, 16;
	add.s32 	%r6337, %r6336, %r6335;
	and.b32  	%r6338, %r6337, 63;
	add.s32 	%r6339, %r6338, %r6322;
	ld.global.u32 	%r6340, [%rd1542+8];
	shr.u32 	%r6341, %r6340, 1;
	and.b32  	%r6342, %r6341, 1431655765;
	sub.s32 	%r6343, %r6340, %r6342;
	and.b32  	%r6344, %r6343, 858993459;
	shr.u32 	%r6345, %r6343, 2;
	and.b32  	%r6346, %r6345, 858993459;
	add.s32 	%r6347, %r6346, %r6344;
	shr.u32 	%r6348, %r6347, 4;
	add.s32 	%r6349, %r6348, %r6347;
	and.b32  	%r6350, %r6349, 252645135;
	shr.u32 	%r6351, %r6350, 8;
	add.s32 	%r6352, %r6351, %r6350;
	shr.u32 	%r6353, %r6352, 16;
	add.s32 	%r6354, %r6353, %r6352;
	and.b32  	%r6355, %r6354, 63;
	add.s32 	%r6356, %r6355, %r6339;
	ld.global.u32 	%r6357, [%rd1542+12];
	shr.u32 	%r6358, %r6357, 1;
	and.b32  	%r6359, %r6358, 1431655765;
	sub.s32 	%r6360, %r6357, %r6359;
	and.b32  	%r6361, %r6360, 858993459;
	shr.u32 	%r6362, %r6360, 2;
	and.b32  	%r6363, %r6362, 858993459;
	add.s32 	%r6364, %r6363, %r6361;
	shr.u32 	%r6365, %r6364, 4;
	add.s32 	%r6366, %r6365, %r6364;
	and.b32  	%r6367, %r6366, 252645135;
	shr.u32 	%r6368, %r6367, 8;
	add.s32 	%r6369, %r6368, %r6367;
	shr.u32 	%r6370, %r6369, 16;
	add.s32 	%r6371, %r6370, %r6369;
	and.b32  	%r6372, %r6371, 63;
	add.s32 	%r11489, %r6372, %r6356;
	add.s32 	%r11484, %r11484, 4;
$L__BB2_595:
	setp.eq.s32 	%p657, %r722, 0;
	@%p657 bra 	$L__BB2_600;
	setp.eq.s32 	%p658, %r722, 1;
	@%p658 bra 	$L__BB2_598;
	cvt.u64.u32 	%rd1543, %r11484;
	cvt.s64.s32 	%rd1544, %r697;
	add.s64 	%rd1545, %rd1543, %rd1544;
	shl.b64 	%rd1546, %rd1545, 2;
	add.s64 	%rd1547, %rd76, %rd1546;
	ld.global.u32 	%r6374, [%rd1547+4];
	shr.u32 	%r6375, %r6374, 1;
	and.b32  	%r6376, %r6375, 1431655765;
	sub.s32 	%r6377, %r6374, %r6376;
	and.b32  	%r6378, %r6377, 858993459;
	shr.u32 	%r6379, %r6377, 2;
	and.b32  	%r6380, %r6379, 858993459;
	add.s32 	%r6381, %r6380, %r6378;
	shr.u32 	%r6382, %r6381, 4;
	add.s32 	%r6383, %r6382, %r6381;
	and.b32  	%r6384, %r6383, 252645135;
	shr.u32 	%r6385, %r6384, 8;
	add.s32 	%r6386, %r6385, %r6384;
	shr.u32 	%r6387, %r6386, 16;
	add.s32 	%r6388, %r6387, %r6386;
	and.b32  	%r6389, %r6388, 63;
	add.s32 	%r6390, %r6389, %r11489;
	add.s64 	%rd1548, %rd1543, %rd88;
	shl.b64 	%rd1549, %rd1548, 2;
	add.s64 	%rd1550, %rd76, %rd1549;
	ld.global.u32 	%r6391, [%rd1550+4];
	shr.u32 	%r6392, %r6391, 1;
	and.b32  	%r6393, %r6392, 1431655765;
	sub.s32 	%r6394, %r6391, %r6393;
	and.b32  	%r6395, %r6394, 858993459;
	shr.u32 	%r6396, %r6394, 2;
	and.b32  	%r6397, %r6396, 858993459;
	add.s32 	%r6398, %r6397, %r6395;
	shr.u32 	%r6399, %r6398, 4;
	add.s32 	%r6400, %r6399, %r6398;
	and.b32  	%r6401, %r6400, 252645135;
	shr.u32 	%r6402, %r6401, 8;
	add.s32 	%r6403, %r6402, %r6401;
	shr.u32 	%r6404, %r6403, 16;
	add.s32 	%r6405, %r6404, %r6403;
	and.b32  	%r6406, %r6405, 63;
	add.s32 	%r11489, %r6406, %r6390;
	add.s32 	%r11484, %r11484, 2;
$L__BB2_598:
	and.b32  	%r6407, %r712, 1;
	setp.eq.b32 	%p659, %r6407, 1;
	not.pred 	%p660, %p659;
	@%p660 bra 	$L__BB2_600;
	cvt.u64.u32 	%rd1551, %r11484;
	cvt.s64.s32 	%rd1552, %r697;
	add.s64 	%rd1553, %rd1551, %rd1552;
	shl.b64 	%rd1554, %rd1553, 2;
	add.s64 	%rd1555, %rd76, %rd1554;
	ld.global.u32 	%r6408, [%rd1555+4];
	shr.u32 	%r6409, %r6408, 1;
	and.b32  	%r6410, %r6409, 1431655765;
	sub.s32 	%r6411, %r6408, %r6410;
	and.b32  	%r6412, %r6411, 858993459;
	shr.u32 	%r6413, %r6411, 2;
	and.b32  	%r6414, %r6413, 858993459;
	add.s32 	%r6415, %r6414, %r6412;
	shr.u32 	%r6416, %r6415, 4;
	add.s32 	%r6417, %r6416, %r6415;
	and.b32  	%r6418, %r6417, 252645135;
	shr.u32 	%r6419, %r6418, 8;
	add.s32 	%r6420, %r6419, %r6418;
	shr.u32 	%r6421, %r6420, 16;
	add.s32 	%r6422, %r6421, %r6420;
	and.b32  	%r6423, %r6422, 63;
	add.s32 	%r11489, %r6423, %r11489;
$L__BB2_600:
	add.s32 	%r6425, %r548, %r5561;
	st.shared.u32 	[%r6425], %r11489;
	bra.uni 	$L__BB2_702;
$L__BB2_601:
	setp.ne.s32 	%p527, %r2, 0;
	mul.hi.u32 	%r5567, %r637, -98358029;
	shr.u32 	%r735, %r5567, 11;
	mad.lo.s32 	%r736, %r735, -2096, %r637;
	add.s32 	%r737, %r530, %r5561;
	@%p527 bra 	$L__BB2_603;
	mov.b32 	%r5569, 0;
	st.shared.u32 	[%r737], %r5569;
$L__BB2_603:
	setp.lt.u32 	%p528, %r637, 2096;
	@%p528 bra 	$L__BB2_637;
	mul.lo.s32 	%r738, %r11459, %r531;
	max.u32 	%r739, %r735, 1;
	mov.b32 	%r11490, 0;
$L__BB2_605:
	cvt.u32.u64 	%r5571, %rd79;
	setp.eq.s32 	%p529, %r11, 0;
	mad.lo.s32 	%r742, %r11490, 2096, %r5571;
	mov.u32 	%r11491, %r2;
	@%p529 bra 	$L__BB2_609;
	setp.eq.s32 	%p530, %r11, 1;
	add.s32 	%r743, %r2, %r742;
	mul.wide.u32 	%rd1312, %r743, 4;
	add.s64 	%rd1313, %rd5, %rd1312;
	ld.global.u32 	%r5572, [%rd1313];
	st.shared.u32 	[%r12], %r5572;
	add.s64 	%rd1314, %rd4, %rd1312;
	ld.global.u32 	%r5573, [%rd1314];
	st.shared.u32 	[%r13], %r5573;
	mov.u32 	%r11491, %r6;
	@%p530 bra 	$L__BB2_609;
	setp.eq.s32 	%p531, %r11, 2;
	add.s32 	%r5574, %r743, 32;
	mul.wide.u32 	%rd1315, %r5574, 4;
	add.s64 	%rd1316, %rd5, %rd1315;
	ld.global.u32 	%r5575, [%rd1316];
	st.shared.u32 	[%r12+128], %r5575;
	add.s64 	%rd1317, %rd4, %rd1315;
	ld.global.u32 	%r5576, [%rd1317];
	st.shared.u32 	[%r13+128], %r5576;
	mov.u32 	%r11491, %r10;
	@%p531 bra 	$L__BB2_609;
	add.s32 	%r5577, %r743, 64;
	mul.wide.u32 	%rd1318, %r5577, 4;
	add.s64 	%rd1319, %rd5, %rd1318;
	ld.global.u32 	%r5578, [%rd1319];
	st.shared.u32 	[%r12+256], %r5578;
	add.s64 	%rd1320, %rd4, %rd1318;
	ld.global.u32 	%r5579, [%rd1320];
	st.shared.u32 	[%r13+256], %r5579;
	mov.u32 	%r11491, %r14;
$L__BB2_609:
	add.s32 	%r5580, %r11491, %r742;
	mul.wide.u32 	%rd1321, %r5580, 4;
	add.s64 	%rd1322, %rd5, %rd1321;
	ld.global.u32 	%r5581, [%rd1322];
	shl.b32 	%r5582, %r11491, 2;
	mov.u32 	%r5583, _ZZ30findCliqueGPUNewStealworkBatchPjS_S_S_S_S_PyS_S_S_S_S_E5Res_S;
	add.s32 	%r5584, %r5583, %r5582;
	st.shared.u32 	[%r5584], %r5581;
	add.s64 	%rd1323, %rd4, %rd1321;
	ld.global.u32 	%r5585, [%rd1323];
	mov.u32 	%r5586, _ZZ30findCliqueGPUNewStealworkBatchPjS_S_S_S_S_PyS_S_S_S_S_E9Res_SBits;
	add.s32 	%r5587, %r5586, %r5582;
	st.shared.u32 	[%r5587], %r5585;
	add.s32 	%r5588, %r5580, 32;
	mul.wide.u32 	%rd1324, %r5588, 4;
	add.s64 	%rd1325, %rd5, %rd1324;
	ld.global.u32 	%r5589, [%rd1325];
	st.shared.u32 	[%r5584+128], %r5589;
	add.s64 	%rd1326, %rd4, %rd1324;
	ld.global.u32 	%r5590, [%rd1326];
	st.shared.u32 	[%r5587+128], %r5590;
	add.s32 	%r5591, %r5580, 64;
	mul.wide.u32 	%rd1327, %r5591, 4;
	add.s64 	%rd1328, %rd5, %rd1327;
	ld.global.u32 	%r5592, [%rd1328];
	st.shared.u32 	[%r5584+256], %r5592;
	add.s64 	%rd1329, %rd4, %rd1327;
	ld.global.u32 	%r5593, [%rd1329];
	st.shared.u32 	[%r5587+256], %r5593;
	add.s32 	%r5594, %r5580, 96;
	mul.wide.u32 	%rd1330, %r5594, 4;
	add.s64 	%rd1331, %rd5, %rd1330;
	ld.global.u32 	%r5595, [%rd1331];
	st.shared.u32 	[%r5584+384], %r5595;
	add.s64 	%rd1332, %rd4, %rd1330;
	ld.global.u32 	%r5596, [%rd1332];
	st.shared.u32 	[%r5587+384], %r5596;
	add.s32 	%r746, %r11491, 128;
	setp.lt.u32 	%p532, %r11491, 1968;
	mov.u32 	%r11491, %r746;
	@%p532 bra 	$L__BB2_609;
	mov.u32 	%r11493, %r2;
$L__BB2_611:
	setp.lt.s32 	%p533, %r531, 2;
	shl.b32 	%r5598, %r11493, 2;
	add.s32 	%r748, %r5583, %r5598;
	ld.shared.u32 	%r749, [%r748];
	mov.b32 	%r11496, 0;
	@%p533 bra 	$L__BB2_614;
	mov.b32 	%r11496, 0;
	mov.u32 	%r11494, %r531;
$L__BB2_613:
	shr.u32 	%r5601, %r11494, 1;
	add.s32 	%r5602, %r5601, %r11496;
	mul.wide.u32 	%rd1333, %r5602, 4;
	add.s64 	%rd1334, %rd75, %rd1333;
	ld.global.u32 	%r5603, [%rd1334+-240000];
	setp.lt.s32 	%p534, %r5603, %r749;
	selp.b32 	%r5604, %r5601, 0, %p534;
	add.s32 	%r11496, %r5604, %r11496;
	sub.s32 	%r11494, %r11494, %r5601;
	setp.gt.s32 	%p535, %r11494, 1;
	@%p535 bra 	$L__BB2_613;
$L__BB2_614:
	mul.wide.u32 	%rd1335, %r11496, 4;
	add.s64 	%rd1336, %rd75, %rd1335;
	ld.global.u32 	%r5606, [%rd1336+-240000];
	setp.lt.u32 	%p536, %r5606, %r749;
	selp.u32 	%r5607, 1, 0, %p536;
	add.s32 	%r755, %r11496, %r5607;
	mul.wide.u32 	%rd1337, %r755, 4;
	add.s64 	%rd1338, %rd77, %rd1337;
	ld.global.u32 	%r5608, [%rd1338+-240000];
	add.s32 	%r756, %r5586, %r5598;
	ld.shared.u32 	%r5611, [%r756];
	and.b32  	%r757, %r5611, %r5608;
	setp.gt.u32 	%p537, %r755, %r547;
	mov.b32 	%r11497, -1;
	@%p537 bra 	$L__BB2_616;
	add.s64 	%rd1340, %rd75, %rd1337;
	ld.global.u32 	%r5612, [%rd1340+-240000];
	setp.eq.s32 	%p538, %r5612, %r749;
	setp.eq.s32 	%p539, %r757, 0;
	selp.b32 	%r5613, -1, %r749, %p539;
	selp.b32 	%r11497, %r5613, -1, %p538;
$L__BB2_616:
	st.shared.u32 	[%r748], %r11497;
	st.shared.u32 	[%r756], %r757;
	add.s32 	%r11493, %r11493, %r5;
	setp.lt.u32 	%p540, %r11493, 2096;
	@%p540 bra 	$L__BB2_611;
	setp.ne.s32 	%p541, %r2, 0;
	@%p541 bra 	$L__BB2_636;
	mov.b32 	%r11498, 0;
$L__BB2_619:
	shl.b32 	%r5615, %r11498, 2;
	add.s32 	%r762, %r5583, %r5615;
	ld.shared.u32 	%r763, [%r762];
	setp.eq.s32 	%p542, %r763, -1;
	add.s32 	%r764, %r5586, %r5615;
	@%p542 bra 	$L__BB2_621;
	ld.shared.u32 	%r5618, [%r737];
	add.s32 	%r5619, %r5618, 1;
	st.shared.u32 	[%r737], %r5619;
	add.s32 	%r5620, %r5619, %r738;
	mul.wide.u32 	%rd1341, %r5620, 4;
	add.s64 	%rd1342, %rd73, %rd1341;
	st.global.u32 	[%rd1342], %r763;
	ld.shared.u32 	%r5621, [%r764];
	add.s64 	%rd1343, %rd76, %rd1341;
	st.global.u32 	[%rd1343], %r5621;
$L__BB2_621:
	ld.shared.u32 	%r765, [%r762+4];
	setp.eq.s32 	%p543, %r765, -1;
	@%p543 bra 	$L__BB2_623;
	ld.shared.u32 	%r5622, [%r737];
	add.s32 	%r5623, %r5622, 1;
	st.shared.u32 	[%r737], %r5623;
	add.s32 	%r5624, %r5623, %r738;
	mul.wide.u32 	%rd1344, %r5624, 4;
	add.s64 	%rd1345, %rd73, %rd1344;
	st.global.u32 	[%rd1345], %r765;
	ld.shared.u32 	%r5625, [%r764+4];
	add.s64 	%rd1346, %rd76, %rd1344;
	st.global.u32 	[%rd1346], %r5625;
$L__BB2_623:
	ld.shared.u32 	%r766, [%r762+8];
	setp.eq.s32 	%p544, %r766, -1;
	@%p544 bra 	$L__BB2_625;
	ld.shared.u32 	%r5626, [%r737];
	add.s32 	%r5627, %r5626, 1;
	st.shared.u32 	[%r737], %r5627;
	add.s32 	%r5628, %r5627, %r738;
	mul.wide.u32 	%rd1347, %r5628, 4;
	add.s64 	%rd1348, %rd73, %rd1347;
	st.global.u32 	[%rd1348], %r766;
	ld.shared.u32 	%r5629, [%r764+8];
	add.s64 	%rd1349, %rd76, %rd1347;
	st.global.u32 	[%rd1349], %r5629;
$L__BB2_625:
	ld.shared.u32 	%r767, [%r762+12];
	setp.eq.s32 	%p545, %r767, -1;
	@%p545 bra 	$L__BB2_627;
	ld.shared.u32 	%r5630, [%r737];
	add.s32 	%r5631, %r5630, 1;
	st.shared.u32 	[%r737], %r5631;
	add.s32 	%r5632, %r5631, %r738;
	mul.wide.u32 	%rd1350, %r5632, 4;
	add.s64 	%rd1351, %rd73, %rd1350;
	st.global.u32 	[%rd1351], %r767;
	ld.shared.u32 	%r5633, [%r764+12];
	add.s64 	%rd1352, %rd76, %rd1350;
	st.global.u32 	[%rd1352], %r5633;
$L__BB2_627:
	ld.shared.u32 	%r768, [%r762+16];
	setp.eq.s32 	%p546, %r768, -1;
	@%p546 bra 	$L__BB2_629;
	ld.shared.u32 	%r5634, [%r737];
	add.s32 	%r5635, %r5634, 1;
	st.shared.u32 	[%r737], %r5635;
	add.s32 	%r5636, %r5635, %r738;
	mul.wide.u32 	%rd1353, %r5636, 4;
	add.s64 	%rd1354, %rd73, %rd1353;
	st.global.u32 	[%rd1354], %r768;
	ld.shared.u32 	%r5637, [%r764+16];
	add.s64 	%rd1355, %rd76, %rd1353;
	st.global.u32 	[%rd1355], %r5637;
$L__BB2_629:
	ld.shared.u32 	%r769, [%r762+20];
	setp.eq.s32 	%p547, %r769, -1;
	@%p547 bra 	$L__BB2_631;
	ld.shared.u32 	%r5638, [%r737];
	add.s32 	%r5639, %r5638, 1;
	st.shared.u32 	[%r737], %r5639;
	add.s32 	%r5640, %r5639, %r738;
	mul.wide.u32 	%rd1356, %r5640, 4;
	add.s64 	%rd1357, %rd73, %rd1356;
	st.global.u32 	[%rd1357], %r769;
	ld.shared.u32 	%r5641, [%r764+20];
	add.s64 	%rd1358, %rd76, %rd1356;
	st.global.u32 	[%rd1358], %r5641;
$L__BB2_631:
	ld.shared.u32 	%r770, [%r762+24];
	setp.eq.s32 	%p548, %r770, -1;
	@%p548 bra 	$L__BB2_633;
	ld.shared.u32 	%r5642, [%r737];
	add.s32 	%r5643, %r5642, 1;
	st.shared.u32 	[%r737], %r5643;
	add.s32 	%r5644, %r5643, %r738;
	mul.wide.u32 	%rd1359, %r5644, 4;
	add.s64 	%rd1360, %rd73, %rd1359;
	st.global.u32 	[%rd1360], %r770;
	ld.shared.u32 	%r5645, [%r764+24];
	add.s64 	%rd1361, %rd76, %rd1359;
	st.global.u32 	[%rd1361], %r5645;
$L__BB2_633:
	ld.shared.u32 	%r771, [%r762+28];
	setp.eq.s32 	%p549, %r771, -1;
	@%p549 bra 	$L__BB2_635;
	ld.shared.u32 	%r5646, [%r737];
	add.s32 	%r5647, %r5646, 1;
	st.shared.u32 	[%r737], %r5647;
	add.s32 	%r5648, %r5647, %r738;
	mul.wide.u32 	%rd1362, %r5648, 4;
	add.s64 	%rd1363, %rd73, %rd1362;
	st.global.u32 	[%rd1363], %r771;
	ld.shared.u32 	%r5649, [%r764+28];
	add.s64 	%rd1364, %rd76, %rd1362;
	st.global.u32 	[%rd1364], %r5649;
$L__BB2_635:
	add.s32 	%r11498, %r11498, 8;
	setp.ne.s32 	%p550, %r11498, 2096;
	@%p550 bra 	$L__BB2_619;
$L__BB2_636:
	add.s32 	%r11490, %r11490, 1;
	setp.eq.s32 	%p551, %r11490, %r739;
	@%p551 bra 	$L__BB2_637;
	bra.uni 	$L__BB2_605;
$L__BB2_637:
	setp.ge.u32 	%p552, %r2, %r736;
	@%p552 bra 	$L__BB2_647;
	cvt.u32.u64 	%r5650, %rd79;
	mad.lo.s32 	%r740, %r735, 2096, %r5650;
	mov.u32 	%r11499, %r2;
$L__BB2_639:
	add.s32 	%r5651, %r11499, %r740;
	mul.wide.u32 	%rd1365, %r5651, 4;
	add.s64 	%rd1366, %rd5, %rd1365;
	ld.global.u32 	%r5652, [%rd1366];
	shl.b32 	%r5653, %r11499, 2;
	mov.u32 	%r5654, _ZZ30findCliqueGPUNewStealworkBatchPjS_S_S_S_S_PyS_S_S_S_S_E5Res_S;
	add.s32 	%r5655, %r5654, %r5653;
	st.shared.u32 	[%r5655], %r5652;
	add.s64 	%rd1367, %rd4, %rd1365;
	ld.global.u32 	%r5656, [%rd1367];
	mov.u32 	%r5657, _ZZ30findCliqueGPUNewStealworkBatchPjS_S_S_S_S_PyS_S_S_S_S_E9Res_SBits;
	add.s32 	%r5658, %r5657, %r5653;
	st.shared.u32 	[%r5658], %r5656;
	add.s32 	%r11499, %r11499, 32;
	setp.lt.u32 	%p553, %r11499, %r736;
	@%p553 bra 	$L__BB2_639;
	mov.u32 	%r11500, %r2;
$L__BB2_641:
	setp.lt.s32 	%p554, %r531, 2;
	shl.b32 	%r5660, %r11500, 2;
	add.s32 	%r777, %r5654, %r5660;
	ld.shared.u32 	%r778, [%r777];
	mov.b32 	%r11503, 0;
	@%p554 bra 	$L__BB2_644;
	mov.b32 	%r11503, 0;
	mov.u32 	%r11501, %r531;
$L__BB2_643:
	shr.u32 	%r5663, %r11501, 1;
	add.s32 	%r5664, %r5663, %r11503;
	mul.wide.u32 	%rd1368, %r5664, 4;
	add.s64 	%rd1369, %rd75, %rd1368;
	ld.global.u32 	%r5665, [%rd1369+-240000];
	setp.lt.s32 	%p555, %r5665, %r778;
	selp.b32 	%r5666, %r5663, 0, %p555;
	add.s32 	%r11503, %r5666, %r11503;
	sub.s32 	%r11501, %r11501, %r5663;
	setp.gt.s32 	%p556, %r11501, 1;
	@%p556 bra 	$L__BB2_643;
$L__BB2_644:
	mul.wide.u32 	%rd1370, %r11503, 4;
	add.s64 	%rd1371, %rd75, %rd1370;
	ld.global.u32 	%r5668, [%rd1371+-240000];
	setp.lt.u32 	%p557, %r5668, %r778;
	selp.u32 	%r5669, 1, 0, %p557;
	add.s32 	%r784, %r11503, %r5669;
	mul.wide.u32 	%rd1372, %r784, 4;
	add.s64 	%rd1373, %rd77, %rd1372;
	ld.global.u32 	%r5670, [%rd1373+-240000];
	add.s32 	%r785, %r5657, %r5660;
	ld.shared.u32 	%r5673, [%r785];
	and.b32  	%r786, %r5673, %r5670;
	setp.gt.u32 	%p558, %r784, %r547;
	mov.b32 	%r11504, -1;
	@%p558 bra 	$L__BB2_646;
	add.s64 	%rd1375, %rd75, %rd1372;
	ld.global.u32 	%r5674, [%rd1375+-240000];
	setp.eq.s32 	%p559, %r5674, %r778;
	setp.eq.s32 	%p560, %r786, 0;
	selp.b32 	%r5675, -1, %r778, %p560;
	selp.b32 	%r11504, %r5675, -1, %p559;
$L__BB2_646:
	st.shared.u32 	[%r777], %r11504;
	st.shared.u32 	[%r785], %r786;
	add.s32 	%r11500, %r11500, %r5;
	setp.lt.u32 	%p561, %r11500, %r736;
	@%p561 bra 	$L__BB2_641;
$L__BB2_647:
	setp.ne.s32 	%p562, %r2, 0;
	@%p562 bra 	$L__BB2_702;
	mul.lo.s32 	%r790, %r11459, %r531;
	setp.eq.s32 	%p563, %r736, 0;
	@%p563 bra 	$L__BB2_689;
	cvt.u32.u64 	%r5677, %rd79;
	and.b32  	%r791, %r637, 7;
	sub.s32 	%r5678, %r5677, %r636;
	mad.lo.s32 	%r5679, %r735, 2096, %r5678;
	setp.gt.u32 	%p564, %r5679, -8;
	mov.b32 	%r11507, 0;
	@%p564 bra 	$L__BB2_668;
	sub.s32 	%r11507, %r736, %r791;
	mov.b32 	%r11505, 0;
$L__BB2_651:
	.pragma "nounroll";
	shl.b32 	%r5681, %r11505, 2;
	mov.u32 	%r5682, _ZZ30findCliqueGPUNewStealworkBatchPjS_S_S_S_S_PyS_S_S_S_S_E5Res_S;
	add.s32 	%r794, %r5682, %r5681;
	ld.shared.u32 	%r795, [%r794];
	setp.eq.s32 	%p565, %r795, -1;
	mov.u32 	%r5683, _ZZ30findCliqueGPUNewStealworkBatchPjS_S_S_S_S_PyS_S_S_S_S_E9Res_SBits;
	add.s32 	%r796, %r5683, %r5681;
	@%p565 bra 	$L__BB2_653;
	ld.shared.u32 	%r5684, [%r737];
	add.s32 	%r5685, %r5684, 1;
	st.shared.u32 	[%r737], %r5685;
	add.s32 	%r5686, %r5685, %r790;
	mul.wide.u32 	%rd1376, %r5686, 4;
	add.s64 	%rd1377, %rd73, %rd1376;
	st.global.u32 	[%rd1377], %r795;
	ld.shared.u32 	%r5687, [%r796];
	add.s64 	%rd1378, %rd76, %rd1376;
	st.global.u32 	[%rd1378], %r5687;
$L__BB2_653:
	ld.shared.u32 	%r797, [%r794+4];
	setp.eq.s32 	%p566, %r797, -1;
	@%p566 bra 	$L__BB2_655;
	ld.shared.u32 	%r5688, [%r737];
	add.s32 	%r5689, %r5688, 1;
	st.shared.u32 	[%r737], %r5689;
	add.s32 	%r5690, %r5689, %r790;
	mul.wide.u32 	%rd1379, %r5690, 4;
	add.s64 	%rd1380, %rd73, %rd1379;
	st.global.u32 	[%rd1380], %r797;
	ld.shared.u32 	%r5691, [%r796+4];
	add.s64 	%rd1381, %rd76, %rd1379;
	st.global.u32 	[%rd1381], %r5691;
$L__BB2_655:
	ld.shared.u32 	%r798, [%r794+8];
	setp.eq.s32 	%p567, %r798, -1;
	@%p567 bra 	$L__BB2_657;
	ld.shared.u32 	%r5692, [%r737];
	add.s32 	%r5693, %r5692, 1;
	st.shared.u32 	[%r737], %r5693;
	add.s32 	%r5694, %r5693, %r790;
	mul.wide.u32 	%rd1382, %r5694, 4;
	add.s64 	%rd1383, %rd73, %rd1382;
	st.global.u32 	[%rd1383], %r798;
	ld.shared.u32 	%r5695, [%r796+8];
	add.s64 	%rd1384, %rd76, %rd1382;
	st.global.u32 	[%rd1384], %r5695;
$L__BB2_657:
	ld.shared.u32 	%r799, [%r794+12];
	setp.eq.s32 	%p568, %r799, -1;
	@%p568 bra 	$L__BB2_659;
	ld.shared.u32 	%r5696, [%r737];
	add.s32 	%r5697, %r5696, 1;
	st.shared.u32 	[%r737], %r5697;
	add.s32 	%r5698, %r5697, %r790;
	mul.wide.u32 	%rd1385, %r5698, 4;
	add.s64 	%rd1386, %rd73, %rd1385;
	st.global.u32 	[%rd1386], %r799;
	ld.shared.u32 	%r5699, [%r796+12];
	add.s64 	%rd1387, %rd76, %rd1385;
	st.global.u32 	[%rd1387], %r5699;
$L__BB2_659:
	ld.shared.u32 	%r800, [%r794+16];
	setp.eq.s32 	%p569, %r800, -1;
	@%p569 bra 	$L__BB2_661;
	ld.shared.u32 	%r5700, [%r737];
	add.s32 	%r5701, %r5700, 1;
	st.shared.u32 	[%r737], %r5701;
	add.s32 	%r5702, %r5701, %r790;
	mul.wide.u32 	%rd1388, %r5702, 4;
	add.s64 	%rd1389, %rd73, %rd1388;
	st.global.u32 	[%rd1389], %r800;
	ld.shared.u32 	%r5703, [%r796+16];
	add.s64 	%rd1390, %rd76, %rd1388;
	st.global.u32 	[%rd1390], %r5703;
$L__BB2_661:
	ld.shared.u32 	%r801, [%r794+20];
	setp.eq.s32 	%p570, %r801, -1;
	@%p570 bra 	$L__BB2_663;
	ld.shared.u32 	%r5704, [%r737];
	add.s32 	%r5705, %r5704, 1;
	st.shared.u32 	[%r737], %r5705;
	add.s32 	%r5706, %r5705, %r790;
	mul.wide.u32 	%rd1391, %r5706, 4;
	add.s64 	%rd1392, %rd73, %rd1391;
	st.global.u32 	[%rd1392], %r801;
	ld.shared.u32 	%r5707, [%r796+20];
	add.s64 	%rd1393, %rd76, %rd1391;
	st.global.u32 	[%rd1393], %r5707;
$L__BB2_663:
	ld.shared.u32 	%r802, [%r794+24];
	setp.eq.s32 	%p571, %r802, -1;
	@%p571 bra 	$L__BB2_665;
	ld.shared.u32 	%r5708, [%r737];
	add.s32 	%r5709, %r5708, 1;
	st.shared.u32 	[%r737], %r5709;
	add.s32 	%r5710, %r5709, %r790;
	mul.wide.u32 	%rd1394, %r5710, 4;
	add.s64 	%rd1395, %rd73, %rd1394;
	st.global.u32 	[%rd1395], %r802;
	ld.shared.u32 	%r5711, [%r796+24];
	add.s64 	%rd1396, %rd76, %rd1394;
	st.global.u32 	[%rd1396], %r5711;
$L__BB2_665:
	ld.shared.u32 	%r803, [%r794+28];
	setp.eq.s32 	%p572, %r803, -1;
	@%p572 bra 	$L__BB2_667;
	ld.shared.u32 	%r5712, [%r737];
	add.s32 	%r5713, %r5712, 1;
	st.shared.u32 	[%r737], %r5713;
	add.s32 	%r5714, %r5713, %r790;
	mul.wide.u32 	%rd1397, %r5714, 4;
	add.s64 	%rd1398, %rd73, %rd1397;
	st.global.u32 	[%rd1398], %r803;
	ld.shared.u32 	%r5715, [%r796+28];
	add.s64 	%rd1399, %rd76, %rd1397;
	st.global.u32 	[%rd1399], %r5715;
$L__BB2_667:
	add.s32 	%r11505, %r11505, 8;
	setp.ne.s32 	%p573, %r11505, %r11507;
	@%p573 bra 	$L__BB2_651;
$L__BB2_668:
	setp.eq.s32 	%p574, %r791, 0;
	@%p574 bra 	$L__BB2_689;
	and.b32  	%r806, %r637, 3;
	setp.lt.u32 	%p575, %r791, 4;
	@%p575 bra 	$L__BB2_679;
	shl.b32 	%r5716, %r11507, 2;
	mov.u32 	%r5717, _ZZ30findCliqueGPUNewStealworkBatchPjS_S_S_S_S_PyS_S_S_S_S_E5Res_S;
	add.s32 	%r807, %r5717, %r5716;
	ld.shared.u32 	%r808, [%r807];
	setp.eq.s32 	%p576, %r808, -1;
	mov.u32 	%r5718, _ZZ30findCliqueGPUNewStealworkBatchPjS_S_S_S_S_PyS_S_S_S_S_E9Res_SBits;
	add.s32 	%r809, %r5718, %r5716;
	@%p576 bra 	$L__BB2_672;
	ld.shared.u32 	%r5719, [%r737];
	add.s32 	%r5720, %r5719, 1;
	st.shared.u32 	[%r737], %r5720;
	add.s32 	%r5721, %r5720, %r790;
	mul.wide.u32 	%rd1400, %r5721, 4;
	add.s64 	%rd1401, %rd73, %rd1400;
	st.global.u32 	[%rd1401], %r808;
	ld.shared.u32 	%r5722, [%r809];
	add.s64 	%rd1402, %rd76, %rd1400;
	st.global.u32 	[%rd1402], %r5722;
$L__BB2_672:
	ld.shared.u32 	%r810, [%r807+4];
	setp.eq.s32 	%p577, %r810, -1;
	@%p577 bra 	$L__BB2_674;
	ld.shared.u32 	%r5723, [%r737];
	add.s32 	%r5724, %r5723, 1;
	st.shared.u32 	[%r737], %r5724;
	add.s32 	%r5725, %r5724, %r790;
	mul.wide.u32 	%rd1403, %r5725, 4;
	add.s64 	%rd1404, %rd73, %rd1403;
	st.global.u32 	[%rd1404], %r810;
	ld.shared.u32 	%r5726, [%r809+4];
	add.s64 	%rd1405, %rd76, %rd1403;
	st.global.u32 	[%rd1405], %r5726;
$L__BB2_674:
	ld.shared.u32 	%r811, [%r807+8];
	setp.eq.s32 	%p578, %r811, -1;
	@%p578 bra 	$L__BB2_676;
	ld.shared.u32 	%r5727, [%r737];
	add.s32 	%r5728, %r5727, 1;
	st.shared.u32 	[%r737], %r5728;
	add.s32 	%r5729, %r5728, %r790;
	mul.wide.u32 	%rd1406, %r5729, 4;
	add.s64 	%rd1407, %rd73, %rd1406;
	st.global.u32 	[%rd1407], %r811;
	ld.shared.u32 	%r5730, [%r809+8];
	add.s64 	%rd1408, %rd76, %rd1406;
	st.global.u32 	[%rd1408], %r5730;
$L__BB2_676:
	ld.shared.u32 	%r812, [%r807+12];
	setp.eq.s32 	%p579, %r812, -1;
	@%p579 bra 	$L__BB2_678;
	ld.shared.u32 	%r5731, [%r737];
	add.s32 	%r5732, %r5731, 1;
	st.shared.u32 	[%r737], %r5732;
	add.s32 	%r5733, %r5732, %r790;
	mul.wide.u32 	%rd1409, %r5733, 4;
	add.s64 	%rd1410, %rd73, %rd1409;
	st.global.u32 	[%rd1410], %r812;
	ld.shared.u32 	%r5734, [%r809+12];
	add.s64 	%rd1411, %rd76, %rd1409;
	st.global.u32 	[%rd1411], %r5734;
$L__BB2_678:
	add.s32 	%r11507, %r11507, 4;
$L__BB2_679:
	setp.eq.s32 	%p580, %r806, 0;
	@%p580 bra 	$L__BB2_689;
	setp.eq.s32 	%p581, %r806, 1;
	@%p581 bra 	$L__BB2_686;
	shl.b32 	%r5735, %r11507, 2;
	mov.u32 	%r5736, _ZZ30findCliqueGPUNewStealworkBatchPjS_S_S_S_S_PyS_S_S_S_S_E5Res_S;
	add.s32 	%r815, %r5736, %r5735;
	ld.shared.u32 	%r816, [%r815];
	setp.eq.s32 	%p582, %r816, -1;
	mov.u32 	%r5737, _ZZ30findCliqueGPUNewStealworkBatchPjS_S_S_S_S_PyS_S_S_S_S_E9Res_SBits;
	add.s32 	%r817, %r5737, %r5735;
	@%p582 bra 	$L__BB2_683;
	ld.shared.u32 	%r5738, [%r737];
	add.s32 	%r5739, %r5738, 1;
	st.shared.u32 	[%r737], %r5739;
	add.s32 	%r5740, %r5739, %r790;
	mul.wide.u32 	%rd1412, %r5740, 4;
	add.s64 	%rd1413, %rd73, %rd1412;
	st.global.u32 	[%rd1413], %r816;
	ld.shared.u32 	%r5741, [%r817];
	add.s64 	%rd1414, %rd76, %rd1412;
	st.global.u32 	[%rd1414], %r5741;
$L__BB2_683:
	ld.shared.u32 	%r818, [%r815+4];
	setp.eq.s32 	%p583, %r818, -1;
	@%p583 bra 	$L__BB2_685;
	ld.shared.u32 	%r5742, [%r737];
	add.s32 	%r5743, %r5742, 1;
	st.shared.u32 	[%r737], %r5743;
	add.s32 	%r5744, %r5743, %r790;
	mul.wide.u32 	%rd1415, %r5744, 4;
	add.s64 	%rd1416, %rd73, %rd1415;
	st.global.u32 	[%rd1416], %r818;
	ld.shared.u32 	%r5745, [%r817+4];
	add.s64 	%rd1417, %rd76, %rd1415;
	st.global.u32 	[%rd1417], %r5745;
$L__BB2_685:
	add.s32 	%r11507, %r11507, 2;
$L__BB2_686:
	and.b32  	%r5746, %r637, 1;
	setp.eq.b32 	%p584, %r5746, 1;
	not.pred 	%p585, %p584;
	@%p585 bra 	$L__BB2_689;
	shl.b32 	%r5747, %r11507, 2;
	mov.u32 	%r5748, _ZZ30findCliqueGPUNewStealworkBatchPjS_S_S_S_S_PyS_S_S_S_S_E5Res_S;
	add.s32 	%r5749, %r5748, %r5747;
	ld.shared.u32 	%r821, [%r5749];
	setp.eq.s32 	%p586, %r821, -1;
	@%p586 bra 	$L__BB2_689;
	ld.shared.u32 	%r5750, [%r737];
	add.s32 	%r5751, %r5750, 1;
	st.shared.u32 	[%r737], %r5751;
	add.s32 	%r5752, %r5751, %r790;
	mul.wide.u32 	%rd1418, %r5752, 4;
	add.s64 	%rd1419, %rd73, %rd1418;
	st.global.u32 	[%rd1419], %r821;
	mov.u32 	%r5754, _ZZ30findCliqueGPUNewStealworkBatchPjS_S_S_S_S_PyS_S_S_S_S_E9Res_SBits;
	add.s32 	%r5755, %r5754, %r5747;
	ld.shared.u32 	%r5756, [%r5755];
	add.s64 	%rd1420, %rd76, %rd1418;
	st.global.u32 	[%rd1420], %r5756;
$L__BB2_689:
	add.s32 	%r5758, %r790, 1;
	cvt.s64.s32 	%rd89, %r5758;
	ld.shared.u32 	%r822, [%r737];
	setp.eq.s32 	%p587, %r822, 0;
	mov.b32 	%r11520, 0;
	@%p587 bra 	$L__BB2_701;
	and.b32  	%r823, %r822, 7;
	setp.lt.u32 	%p588, %r822, 8;
	mov.b32 	%r11515, 0;
	mov.u32 	%r11520, %r11515;
	@%p588 bra 	$L__BB2_693;
	and.b32  	%r11515, %r822, -8;
	mov.b32 	%r11509, 0;
	mov.u32 	%r11520, %r11509;
$L__BB2_692:
	.pragma "nounroll";
	cvt.u64.u32 	%rd1421, %r11509;
	cvt.s64.s32 	%rd1422, %r790;
	add.s64 	%rd1423, %rd1421, %rd1422;
	shl.b64 	%rd1424, %rd1423, 2;
	add.s64 	%rd1425, %rd76, %rd1424;
	ld.global.u32 	%r5762, [%rd1425+4];
	shr.u32 	%r5763, %r5762, 1;
	and.b32  	%r5764, %r5763, 1431655765;
	sub.s32 	%r5765, %r5762, %r5764;
	and.b32  	%r5766, %r5765, 858993459;
	shr.u32 	%r5767, %r5765, 2;
	and.b32  	%r5768, %r5767, 858993459;
	add.s32 	%r5769, %r5768, %r5766;
	shr.u32 	%r5770, %r5769, 4;
	add.s32 	%r5771, %r5770, %r5769;
	and.b32  	%r5772, %r5771, 252645135;
	shr.u32 	%r5773, %r5772, 8;
	add.s32 	%r5774, %r5773, %r5772;
	shr.u32 	%r5775, %r5774, 16;
	add.s32 	%r5776, %r5775, %r5774;
	and.b32  	%r5777, %r5776, 63;
	add.s32 	%r5778, %r5777, %r11520;
	add.s64 	%rd1426, %rd1421, %rd89;
	shl.b64 	%rd1427, %rd1426, 2;
	add.s64 	%rd1428, %rd76, %rd1427;
	ld.global.u32 	%r5779, [%rd1428+4];
	shr.u32 	%r5780, %r5779, 1;
	and.b32  	%r5781, %r5780, 1431655765;
	sub.s32 	%r5782, %r5779, %r5781;
	and.b32  	%r5783, %r5782, 858993459;
	shr.u32 	%r5784, %r5782, 2;
	and.b32  	%r5785, %r5784, 858993459;
	add.s32 	%r5786, %r5785, %r5783;
	shr.u32 	%r5787, %r5786, 4;
	add.s32 	%r5788, %r5787, %r5786;
	and.b32  	%r5789, %r5788, 252645135;
	shr.u32 	%r5790, %r5789, 8;
	add.s32 	%r5791, %r5790, %r5789;
	shr.u32 	%r5792, %r5791, 16;
	add.s32 	%r5793, %r5792, %r5791;
	and.b32  	%r5794, %r5793, 63;
	add.s32 	%r5795, %r5794, %r5778;
	ld.global.u32 	%r5796, [%rd1428+8];
	shr.u32 	%r5797, %r5796, 1;
	and.b32  	%r5798, %r5797, 1431655765;
	sub.s32 	%r5799, %r5796, %r5798;
	and.b32  	%r5800, %r5799, 858993459;
	shr.u32 	%r5801, %r5799, 2;
	and.b32  	%r5802, %r5801, 858993459;
	add.s32 	%r5803, %r5802, %r5800;
	shr.u32 	%r5804, %r5803, 4;
	add.s32 	%r5805, %r5804, %r5803;
	and.b32  	%r5806, %r5805, 252645135;
	shr.u32 	%r5807, %r5806, 8;
	add.s32 	%r5808, %r5807, %r5806;
	shr.u32 	%r5809, %r5808, 16;
	add.s32 	%r5810, %r5809, %r5808;
	and.b32  	%r5811, %r5810, 63;
	add.s32 	%r5812, %r5811, %r5795;
	ld.global.u32 	%r5813, [%rd1428+12];
	shr.u32 	%r5814, %r5813, 1;
	and.b32  	%r5815, %r5814, 1431655765;
	sub.s32 	%r5816, %r5813, %r5815;
	and.b32  	%r5817, %r5816, 858993459;
	shr.u32 	%r5818, %r5816, 2;
	and.b32  	%r5819, %r5818, 858993459;
	add.s32 	%r5820, %r5819, %r5817;
	shr.u32 	%r5821, %r5820, 4;
	add.s32 	%r5822, %r5821, %r5820;
	and.b32  	%r5823, %r5822, 252645135;
	shr.u32 	%r5824, %r5823, 8;
	add.s32 	%r5825, %r5824, %r5823;
	shr.u32 	%r5826, %r5825, 16;
	add.s32 	%r5827, %r5826, %r5825;
	and.b32  	%r5828, %r5827, 63;
	add.s32 	%r5829, %r5828, %r5812;
	ld.global.u32 	%r5830, [%rd1428+16];
	shr.u32 	%r5831, %r5830, 1;
	and.b32  	%r5832, %r5831, 1431655765;
	sub.s32 	%r5833, %r5830, %r5832;
	and.b32  	%r5834, %r5833, 858993459;
	shr.u32 	%r5835, %r5833, 2;
	and.b32  	%r5836, %r5835, 858993459;
	add.s32 	%r5837, %r5836, %r5834;
	shr.u32 	%r5838, %r5837, 4;
	add.s32 	%r5839, %r5838, %r5837;
	and.b32  	%r5840, %r5839, 252645135;
	shr.u32 	%r5841, %r5840, 8;
	add.s32 	%r5842, %r5841, %r5840;
	shr.u32 	%r5843, %r5842, 16;
	add.s32 	%r5844, %r5843, %r5842;
	and.b32  	%r5845, %r5844, 63;
	add.s32 	%r5846, %r5845, %r5829;
	ld.global.u32 	%r5847, [%rd1428+20];
	shr.u32 	%r5848, %r5847, 1;
	and.b32  	%r5849, %r5848, 1431655765;
	sub.s32 	%r5850, %r5847, %r5849;
	and.b32  	%r5851, %r5850, 858993459;
	shr.u32 	%r5852, %r5850, 2;
	and.b32  	%r5853, %r5852, 858993459;
	add.s32 	%r5854, %r5853, %r5851;
	shr.u32 	%r5855, %r5854, 4;
	add.s32 	%r5856, %r5855, %r5854;
	and.b32  	%r5857, %r5856, 252645135;
	shr.u32 	%r5858, %r5857, 8;
	add.s32 	%r5859, %r5858, %r5857;
	shr.u32 	%r5860, %r5859, 16;
	add.s32 	%r5861, %r5860, %r5859;
	and.b32  	%r5862, %r5861, 63;
	add.s32 	%r5863, %r5862, %r5846;
	ld.global.u32 	%r5864, [%rd1428+24];
	shr.u32 	%r5865, %r5864, 1;
	and.b32  	%r5866, %r5865, 1431655765;
	sub.s32 	%r5867, %r5864, %r5866;
	and.b32  	%r5868, %r5867, 858993459;
	shr.u32 	%r5869, %r5867, 2;
	and.b32  	%r5870, %r5869, 858993459;
	add.s32 	%r5871, %r5870, %r5868;
	shr.u32 	%r5872, %r5871, 4;
	add.s32 	%r5873, %r5872, %r5871;
	and.b32  	%r5874, %r5873, 252645135;
	shr.u32 	%r5875, %r5874, 8;
	add.s32 	%r5876, %r5875, %r5874;
	shr.u32 	%r5877, %r5876, 16;
	add.s32 	%r5878, %r5877, %r5876;
	and.b32  	%r5879, %r5878, 63;
	add.s32 	%r5880, %r5879, %r5863;
	ld.global.u32 	%r5881, [%rd1428+28];
	shr.u32 	%r5882, %r5881, 1;
	and.b32  	%r5883, %r5882, 1431655765;
	sub.s32 	%r5884, %r5881, %r5883;
	and.b32  	%r5885, %r5884, 858993459;
	shr.u32 	%r5886, %r5884, 2;
	and.b32  	%r5887, %r5886, 858993459;
	add.s32 	%r5888, %r5887, %r5885;
	shr.u32 	%r5889, %r5888, 4;
	add.s32 	%r5890, %r5889, %r5888;
	and.b32  	%r5891, %r5890, 252645135;
	shr.u32 	%r5892, %r5891, 8;
	add.s32 	%r5893, %r5892, %r5891;
	shr.u32 	%r5894, %r5893, 16;
	add.s32 	%r5895, %r5894, %r5893;
	and.b32  	%r5896, %r5895, 63;
	add.s32 	%r11520, %r5896, %r5880;
	add.s32 	%r11509, %r11509, 8;
	setp.ne.s32 	%p589, %r11509, %r11515;
	@%p589 bra 	$L__BB2_692;
$L__BB2_693:
	setp.eq.s32 	%p590, %r823, 0;
	@%p590 bra 	$L__BB2_701;
	and.b32  	%r832, %r822, 3;
	setp.lt.u32 	%p591, %r823, 4;
	@%p591 bra 	$L__BB2_696;
	cvt.u64.u32 	%rd1429, %r11515;
	cvt.s64.s32 	%rd1430, %r790;
	add.s64 	%rd1431, %rd1429, %rd1430;
	shl.b64 	%rd1432, %rd1431, 2;
	add.s64 	%rd1433, %rd76, %rd1432;
	ld.global.u32 	%r5898, [%rd1433+4];
	shr.u32 	%r5899, %r5898, 1;
	and.b32  	%r5900, %r5899, 1431655765;
	sub.s32 	%r5901, %r5898, %r5900;
	and.b32  	%r5902, %r5901, 858993459;
	shr.u32 	%r5903, %r5901, 2;
	and.b32  	%r5904, %r5903, 858993459;
	add.s32 	%r5905, %r5904, %r5902;
	shr.u32 	%r5906, %r5905, 4;
	add.s32 	%r5907, %r5906, %r5905;
	and.b32  	%r5908, %r5907, 252645135;
	shr.u32 	%r5909, %r5908, 8;
	add.s32 	%r5910, %r5909, %r5908;
	shr.u32 	%r5911, %r5910, 16;
	add.s32 	%r5912, %r5911, %r5910;
	and.b32  	%r5913, %r5912, 63;
	add.s32 	%r5914, %r5913, %r11520;
	add.s64 	%rd1434, %rd1429, %rd89;
	shl.b64 	%rd1435, %rd1434, 2;
	add.s64 	%rd1436, %rd76, %rd1435;
	ld.global.u32 	%r5915, [%rd1436+4];
	shr.u32 	%r5916, %r5915, 1;
	and.b32  	%r5917, %r5916, 1431655765;
	sub.s32 	%r5918, %r5915, %r5917;
	and.b32  	%r5919, %r5918, 858993459;
	shr.u32 	%r5920, %r5918, 2;
	and.b32  	%r5921, %r5920, 858993459;
	add.s32 	%r5922, %r5921, %r5919;
	shr.u32 	%r5923, %r5922, 4;
	add.s32 	%r5924, %r5923, %r5922;
	and.b32  	%r5925, %r5924, 252645135;
	shr.u32 	%r5926, %r5925, 8;
	add.s32 	%r5927, %r5926, %r5925;
	shr.u32 	%r5928, %r5927, 16;
	add.s32 	%r5929, %r5928, %r5927;
	and.b32  	%r5930, %r5929, 63;
	add.s32 	%r5931, %r5930, %r5914;
	ld.global.u32 	%r5932, [%rd1436+8];
	shr.u32 	%r5933, %r5932, 1;
	and.b32  	%r5934, %r5933, 1431655765;
	sub.s32 	%r5935, %r5932, %r5934;
	and.b32  	%r5936, %r5935, 858993459;
	shr.u32 	%r5937, %r5935, 2;
	and.b32  	%r5938, %r5937, 858993459;
	add.s32 	%r5939, %r5938, %r5936;
	shr.u32 	%r5940, %r5939, 4;
	add.s32 	%r5941, %r5940, %r5939;
	and.b32  	%r5942, %r5941, 252645135;
	shr.u32 	%r5943, %r5942, 8;
	add.s32 	%r5944, %r5943, %r5942;
	shr.u32 	%r5945, %r5944, 16;
	add.s32 	%r5946, %r5945, %r5944;
	and.b32  	%r5947, %r5946, 63;
	add.s32 	%r5948, %r5947, %r5931;
	ld.global.u32 	%r5949, [%rd1436+12];
	shr.u32 	%r5950, %r5949, 1;
	and.b32  	%r5951, %r5950, 1431655765;
	sub.s32 	%r5952, %r5949, %r5951;
	and.b32  	%r5953, %r5952, 858993459;
	shr.u32 	%r5954, %r5952, 2;
	and.b32  	%r5955, %r5954, 858993459;
	add.s32 	%r5956, %r5955, %r5953;
	shr.u32 	%r5957, %r5956, 4;
	add.s32 	%r5958, %r5957, %r5956;
	and.b32  	%r5959, %r5958, 252645135;
	shr.u32 	%r5960, %r5959, 8;
	add.s32 	%r5961, %r5960, %r5959;
	shr.u32 	%r5962, %r5961, 16;
	add.s32 	%r5963, %r5962, %r5961;
	and.b32  	%r5964, %r5963, 63;
	add.s32 	%r11520, %r5964, %r5948;
	add.s32 	%r11515, %r11515, 4;
$L__BB2_696:
	setp.eq.s32 	%p592, %r832, 0;
	@%p592 bra 	$L__BB2_701;
	setp.eq.s32 	%p593, %r832, 1;
	@%p593 bra 	$L__BB2_699;
	cvt.u64.u32 	%rd1437, %r11515;
	cvt.s64.s32 	%rd1438, %r790;
	add.s64 	%rd1439, %rd1437, %rd1438;
	shl.b64 	%rd1440, %rd1439, 2;
	add.s64 	%rd1441, %rd76, %rd1440;
	ld.global.u32 	%r5966, [%rd1441+4];
	shr.u32 	%r5967, %r5966, 1;
	and.b32  	%r5968, %r5967, 1431655765;
	sub.s32 	%r5969, %r5966, %r5968;
	and.b32  	%r5970, %r5969, 858993459;
	shr.u32 	%r5971, %r5969, 2;
	and.b32  	%r5972, %r5971, 858993459;
	add.s32 	%r5973, %r5972, %r5970;
	shr.u32 	%r5974, %r5973, 4;
	add.s32 	%r5975, %r5974, %r5973;
	and.b32  	%r5976, %r5975, 252645135;
	shr.u32 	%r5977, %r5976, 8;
	add.s32 	%r5978, %r5977, %r5976;
	shr.u32 	%r5979, %r5978, 16;
	add.s32 	%r5980, %r5979, %r5978;
	and.b32  	%r5981, %r5980, 63;
	add.s32 	%r5982, %r5981, %r11520;
	add.s64 	%rd1442, %rd1437, %rd89;
	shl.b64 	%rd1443, %rd1442, 2;
	add.s64 	%rd1444, %rd76, %rd1443;
	ld.global.u32 	%r5983, [%rd1444+4];
	shr.u32 	%r5984, %r5983, 1;
	and.b32  	%r5985, %r5984, 1431655765;
	sub.s32 	%r5986, %r5983, %r5985;
	and.b32  	%r5987, %r5986, 858993459;
	shr.u32 	%r5988, %r5986, 2;
	and.b32  	%r5989, %r5988, 858993459;
	add.s32 	%r5990, %r5989, %r5987;
	shr.u32 	%r5991, %r5990, 4;
	add.s32 	%r5992, %r5991, %r5990;
	and.b32  	%r5993, %r5992, 252645135;
	shr.u32 	%r5994, %r5993, 8;
	add.s32 	%r5995, %r5994, %r5993;
	shr.u32 	%r5996, %r5995, 16;
	add.s32 	%r5997, %r5996, %r5995;
	and.b32  	%r5998, %r5997, 63;
	add.s32 	%r11520, %r5998, %r5982;
	add.s32 	%r11515, %r11515, 2;
$L__BB2_699:
	and.b32  	%r5999, %r822, 1;
	setp.eq.b32 	%p594, %r5999, 1;
	not.pred 	%p595, %p594;
	@%p595 bra 	$L__BB2_701;
	cvt.u64.u32 	%rd1445, %r11515;
	cvt.s64.s32 	%rd1446, %r790;
	add.s64 	%rd1447, %rd1445, %rd1446;
	shl.b64 	%rd1448, %rd1447, 2;
	add.s64 	%rd1449, %rd76, %rd1448;
	ld.global.u32 	%r6000, [%rd1449+4];
	shr.u32 	%r6001, %r6000, 1;
	and.b32  	%r6002, %r6001, 1431655765;
	sub.s32 	%r6003, %r6000, %r6002;
	and.b32  	%r6004, %r6003, 858993459;
	shr.u32 	%r6005, %r6003, 2;
	and.b32  	%r6006, %r6005, 858993459;
	add.s32 	%r6007, %r6006, %r6004;
	shr.u32 	%r6008, %r6007, 4;
	add.s32 	%r6009, %r6008, %r6007;
	and.b32  	%r6010, %r6009, 252645135;
	shr.u32 	%r6011, %r6010, 8;
	add.s32 	%r6012, %r6011, %r6010;
	shr.u32 	%r6013, %r6012, 16;
	add.s32 	%r6014, %r6013, %r6012;
	and.b32  	%r6015, %r6014, 63;
	add.s32 	%r11520, %r6015, %r11520;
$L__BB2_701:
	add.s32 	%r6017, %r548, %r5561;
	st.shared.u32 	[%r6017], %r11520;
$L__BB2_702:
	add.s32 	%r11459, %r11459, 1;
	setp.eq.s32 	%p661, %r11459, %r532;
	@%p661 bra 	$L__BB2_928;
	bra.uni 	$L__BB2_467;
$L__BB2_703:
	ld.shared.u32 	%r846, [_ZZ30findCliqueGPUNewStealworkBatchPjS_S_S_S_S_PyS_S_S_S_S_E5level];
	cvt.s64.s32 	%rd90, %r846;
	mul.wide.s32 	%rd970, %r846, 12;
	add.s64 	%rd971, %rd66, %rd970;
	ld.global.u32 	%r4294, [%rd971+-4];
	mov.u64 	%rd973, offset_H;
	add.s64 	%rd974, %rd973, %rd940;
	mul.wide.s32 	%rd975, %r846, 240000;
	add.s64 	%rd91, %rd974, %rd975;
	mul.wide.u32 	%rd976, %r4294, 4;
	add.s64 	%rd977, %rd91, %rd976;
	ld.global.u32 	%r4295, [%rd977+-240000];
	add.s64 	%rd92, %rd65, %rd975;
	add.s32 	%r4296, %r4295, 1;
	cvt.u64.u32 	%rd93, %r4296;
	shl.b32 	%r4297, %r846, 8;
	mov.u32 	%r4298, _ZZ30findCliqueGPUNewStealworkBatchPjS_S_S_S_S_PyS_S_S_S_S_E5Num_H;
	add.s32 	%r847, %r4298, %r4297;
	shl.b32 	%r4299, %r4294, 2;
	add.s32 	%r4300, %r847, %r4299;
	ld.shared.u32 	%r848, [%r4300+-256];
	ld.shared.u32 	%r849, [_ZZ30findCliqueGPUNewStealworkBatchPjS_S_S_S_S_PyS_S_S_S_S_E10batch_size];
	setp.ge.u32 	%p329, %r3, %r849;
	@%p329 bra 	$L__BB2_715;
	max.u32 	%r4301, %r849, %r2;
	sub.s32 	%r4302, %r4301, %r2;
	add.s32 	%r850, %r4302, 31;
	shr.u32 	%r4303, %r850, 5;
	add.s32 	%r851, %r4303, 1;
	and.b32  	%r852, %r851, 7;
	setp.lt.u32 	%p330, %r4302, 193;
	mov.u32 	%r11523, %r3;
	@%p330 bra 	$L__BB2_707;
	and.b32  	%r853, %r851, 268435448;
	mov.b32 	%r11522, 0;
	mov.u32 	%r11523, %r3;
$L__BB2_706:
	.pragma "nounroll";
	mul.lo.s32 	%r4305, %r11523, %r848;
	mul.wide.s32 	%rd978, %r11523, 4;
	add.s64 	%rd979, %rd91, %rd978;
	st.global.u32 	[%rd979], %r4305;
	shl.b32 	%r4306, %r848, 5;
	add.s32 	%r4307, %r4305, %r4306;
	st.global.u32 	[%rd979+128], %r4307;
	shl.b32 	%r4308, %r848, 6;
	add.s32 	%r4309, %r4308, %r4305;
	st.global.u32 	[%rd979+256], %r4309;
	add.s32 	%r4310, %r4309, %r4306;
	st.global.u32 	[%rd979+384], %r4310;
	shl.b32 	%r4311, %r848, 7;
	add.s32 	%r4312, %r4311, %r4305;
	st.global.u32 	[%rd979+512], %r4312;
	add.s32 	%r4313, %r4312, %r4306;
	st.global.u32 	[%rd979+640], %r4313;
	add.s32 	%r4314, %r4308, %r4312;
	st.global.u32 	[%rd979+768], %r4314;
	add.s32 	%r4315, %r4314, %r4306;
	st.global.u32 	[%rd979+896], %r4315;
	add.s32 	%r11523, %r11523, 256;
	add.s32 	%r11522, %r11522, 8;
	setp.ne.s32 	%p331, %r11522, %r853;
	@%p331 bra 	$L__BB2_706;
$L__BB2_707:
	setp.eq.s32 	%p332, %r852, 0;
	@%p332 bra 	$L__BB2_715;
	setp.lt.u32 	%p333, %r852, 4;
	@%p333 bra 	$L__BB2_710;
	mul.lo.s32 	%r4316, %r11523, %r848;
	mul.wide.s32 	%rd980, %r11523, 4;
	add.s64 	%rd981, %rd91, %rd980;
	st.global.u32 	[%rd981], %r4316;
	shl.b32 	%r4317, %r848, 5;
	add.s32 	%r4318, %r4316, %r4317;
	st.global.u32 	[%rd981+128], %r4318;
	shl.b32 	%r4319, %r848, 6;
	add.s32 	%r4320, %r4319, %r4316;
	st.global.u32 	[%rd981+256], %r4320;
	add.s32 	%r4321, %r4320, %r4317;
	st.global.u32 	[%rd981+384], %r4321;
	add.s32 	%r11523, %r11523, 128;
$L__BB2_710:
	and.b32  	%r4322, %r851, 3;
	setp.eq.s32 	%p334, %r4322, 0;
	@%p334 bra 	$L__BB2_715;
	setp.eq.s32 	%p335, %r4322, 1;
	@%p335 bra 	$L__BB2_713;
	mul.lo.s32 	%r4323, %r11523, %r848;
	mul.wide.s32 	%rd982, %r11523, 4;
	add.s64 	%rd983, %rd91, %rd982;
	st.global.u32 	[%rd983], %r4323;
	shl.b32 	%r4324, %r848, 5;
	add.s32 	%r4325, %r4323, %r4324;
	st.global.u32 	[%rd983+128], %r4325;
	add.s32 	%r11523, %r11523, 64;
$L__BB2_713:
	and.b32  	%r4326, %r850, 32;
	setp.ne.s32 	%p336, %r4326, 0;
	@%p336 bra 	$L__BB2_715;
	mul.lo.s32 	%r4327, %r11523, %r848;
	mul.wide.s32 	%rd984, %r11523, 4;
	add.s64 	%rd985, %rd91, %rd984;
	st.global.u32 	[%rd985], %r4327;
$L__BB2_715:
	shl.b64 	%rd986, %rd93, 2;
	add.s64 	%rd94, %rd92, %rd986;
	mad.lo.s64 	%rd95, %rd90, 240000, %rd10;
	add.s64 	%rd96, %rd95, %rd986;
	mul.lo.s32 	%r863, %r849, %r848;
	setp.lt.u32 	%p337, %r863, 1048;
	@%p337 bra 	$L__BB2_730;
	setp.eq.s32 	%p338, %r849, 0;
	@%p338 bra 	$L__BB2_928;
	add.s32 	%r864, %r848, -1;
	mov.u32 	%r4330, _ZZ30findCliqueGPUNewStealworkBatchPjS_S_S_S_S_PyS_S_S_S_S_E10Num_H_Bits;
	add.s32 	%r865, %r4330, %r4297;
	mul.hi.u32 	%r4331, %r848, -98358029;
	shr.u32 	%r866, %r4331, 10;
	mad.lo.s32 	%r867, %r866, -1048, %r848;
	mul.lo.s32 	%r868, %r866, 1048;
	and.b32  	%r869, %r848, 3;
	sub.s32 	%r870, %r867, %r869;
	add.s64 	%rd97, %rd96, -240000;
	add.s64 	%rd98, %rd94, -240000;
	mov.b32 	%r11557, 0;
$L__BB2_718:
	shl.b32 	%r4332, %r11557, 2;
	mov.u32 	%r4333, _ZZ30findCliqueGPUNewStealworkBatchPjS_S_S_S_S_PyS_S_S_S_S_E5end_H;
	add.s32 	%r4334, %r4333, %r4332;
	ld.shared.u32 	%r953, [%r4334];
	mov.u32 	%r4335, _ZZ30findCliqueGPUNewStealworkBatchPjS_S_S_S_S_PyS_S_S_S_S_E7begin_H;
	add.s32 	%r4336, %r4335, %r4332;
	ld.shared.u32 	%r4337, [%r4336];
	cvt.u64.u32 	%rd100, %r4337;
	sub.s32 	%r954, %r953, %r4337;
	setp.ge.u32 	%p339, %r848, %r954;
	@%p339 bra 	$L__BB2_854;
	setp.ne.s32 	%p411, %r2, 32;
	add.s32 	%r955, %r847, %r4332;
	@%p411 bra 	$L__BB2_721;
	mov.b32 	%r4791, 0;
	st.shared.u32 	[%r955], %r4791;
$L__BB2_721:
	setp.lt.u32 	%p412, %r848, 1048;
	@%p412 bra 	$L__BB2_809;
	shl.b64 	%rd1125, %rd100, 2;
	add.s64 	%rd101, %rd8, %rd1125;
	add.s32 	%r956, %r954, -1;
	mul.lo.s32 	%r957, %r11557, %r848;
	mov.b32 	%r11558, 0;
$L__BB2_723:
	setp.eq.s32 	%p413, %r7, 0;
	mul.lo.s32 	%r959, %r11558, 1048;
	mov.u32 	%r11559, %r3;
	@%p413 bra 	$L__BB2_727;
	setp.eq.s32 	%p414, %r7, 1;
	add.s32 	%r960, %r2, %r959;
	mul.wide.u32 	%rd1126, %r960, 4;
	add.s64 	%rd1127, %rd98, %rd1126;
	ld.global.u32 	%r4793, [%rd1127+-128];
	st.shared.u32 	[%r8+-128], %r4793;
	add.s64 	%rd1128, %rd97, %rd1126;
	ld.global.u32 	%r4794, [%rd1128+-128];
	st.shared.u32 	[%r9+-128], %r4794;
	mov.u32 	%r11559, %r2;
	@%p414 bra 	$L__BB2_727;
	setp.eq.s32 	%p415, %r7, 2;
	add.s64 	%rd102, %rd94, %rd1126;
	ld.global.u32 	%r4795, [%rd102+-240000];
	st.shared.u32 	[%r8], %r4795;
	add.s64 	%rd103, %rd96, %rd1126;
	ld.global.u32 	%r4796, [%rd103+-240000];
	st.shared.u32 	[%r9], %r4796;
	mov.u32 	%r11559, %r6;
	@%p415 bra 	$L__BB2_727;
	ld.global.u32 	%r4797, [%rd102+-239872];
	st.shared.u32 	[%r8+128], %r4797;
	ld.global.u32 	%r4798, [%rd103+-239872];
	st.shared.u32 	[%r9+128], %r4798;
	mov.u32 	%r11559, %r10;
$L__BB2_727:
	setp.gt.u32 	%p416, %r2, 983;
	@%p416 bra 	$L__BB2_729;
$L__BB2_728:
	add.s32 	%r4799, %r11559, %r959;
	mul.wide.s32 	%rd1130, %r4799, 4;
	add.s64 	%rd1131, %rd94, %rd1130;
	ld.global.u32 	%r4800, [%rd1131+-240000];
	shl.b32 	%r4801, %r11559, 2;
	add.s32 	%r4803, %r2421, %r4801;
	st.shared.u32 	[%r4803], %r4800;
	add.s64 	%rd1132, %rd96, %rd1130;
	ld.global.u32 	%r4804, [%rd1132+-240000];
	mov.u32 	%r4805, _ZZ30findCliqueGPUNewStealworkBatchPjS_S_S_S_S_PyS_S_S_S_S_E9Res_HBits;
	add.s32 	%r4806, %r4805, %r4801;
	st.shared.u32 	[%r4806], %r4804;
	ld.global.u32 	%r4807, [%rd1131+-239872];
	st.shared.u32 	[%r4803+128], %r4807;
	ld.global.u32 	%r4808, [%rd1132+-239872];
	st.shared.u32 	[%r4806+128], %r4808;
	ld.global.u32 	%r4809, [%rd1131+-239744];
	st.shared.u32 	[%r4803+256], %r4809;
	ld.global.u32 	%r4810, [%rd1132+-239744];
	st.shared.u32 	[%r4806+256], %r4810;
	add.s32 	%r4811, %r11559, 96;
	ld.global.u32 	%r4812, [%rd1131+-239616];
	st.shared.u32 	[%r4803+384], %r4812;
	ld.global.u32 	%r4813, [%rd1132+-239616];
	st.shared.u32 	[%r4806+384], %r4813;
	add.s32 	%r11559, %r11559, 128;
	setp.lt.u32 	%p417, %r4811, 1016;
	@%p417 bra 	$L__BB2_728;
$L__BB2_729:
	setp.gt.u32 	%p418, %r3, 1047;
	@%p418 bra 	$L__BB2_789;
	bra.uni 	$L__BB2_779;
$L__BB2_730:
	setp.eq.s32 	%p479, %r849, 0;
	@%p479 bra 	$L__BB2_736;
	mov.b32 	%r11526, 0;
$L__BB2_732:
	setp.ge.u32 	%p480, %r3, %r848;
	@%p480 bra 	$L__BB2_735;
	mul.lo.s32 	%r872, %r11526, %r848;
	mov.u32 	%r11527, %r3;
$L__BB2_734:
	mul.wide.s32 	%rd1234, %r11527, 4;
	add.s64 	%rd1235, %rd94, %rd1234;
	ld.global.u32 	%r5199, [%rd1235+-240000];
	add.s32 	%r5200, %r11527, %r872;
	shl.b32 	%r5201, %r5200, 2;
	add.s32 	%r5203, %r2421, %r5201;
	st.shared.u32 	[%r5203], %r5199;
	add.s64 	%rd1236, %rd96, %rd1234;
	ld.global.u32 	%r5204, [%rd1236+-240000];
	mov.u32 	%r5205, _ZZ30findCliqueGPUNewStealworkBatchPjS_S_S_S_S_PyS_S_S_S_S_E9Res_HBits;
	add.s32 	%r5206, %r5205, %r5201;
	st.shared.u32 	[%r5206], %r5204;
	add.s32 	%r11527, %r11527, 32;
	setp.lt.u32 	%p481, %r11527, %r848;
	@%p481 bra 	$L__BB2_734;
$L__BB2_735:
	add.s32 	%r11526, %r11526, 1;
	setp.ne.s32 	%p482, %r11526, %r849;
	@%p482 bra 	$L__BB2_732;
$L__BB2_736:
	setp.ge.u32 	%p483, %r3, %r863;
	mov.u32 	%r11528, %r3;
	@%p483 bra 	$L__BB2_737;
	bra.uni 	$L__BB2_773;
$L__BB2_737:
	setp.ge.u32 	%p492, %r3, %r849;
	@%p492 bra 	$L__BB2_928;
	mov.u32 	%r5235, _ZZ30findCliqueGPUNewStealworkBatchPjS_S_S_S_S_PyS_S_S_S_S_E10Num_H_Bits;
	add.s32 	%r876, %r5235, %r4297;
	add.s32 	%r877, %r848, -1;
	and.b32  	%r878, %r848, 3;
	and.b32  	%r879, %r848, -4;
	mov.u32 	%r11533, %r3;
$L__BB2_739:
	setp.eq.s32 	%p493, %r848, 0;
	mul.lo.s32 	%r897, %r11533, %r848;
	shl.b32 	%r5237, %r11533, 2;
	add.s32 	%r898, %r847, %r5237;
	mov.b32 	%r11536, 0;
	st.shared.u32 	[%r898], %r11536;
	@%p493 bra 	$L__BB2_760;
	setp.lt.u32 	%p494, %r877, 3;
	mov.b32 	%r11536, 0;
	mov.u32 	%r11541, %r11536;
	@%p494 bra 	$L__BB2_751;
	mov.b32 	%r11536, 0;
	mov.u32 	%r11535, %r11536;
$L__BB2_742:
	add.s32 	%r5240, %r11535, %r897;
	shl.b32 	%r5241, %r5240, 2;
	add.s32 	%r901, %r2421, %r5241;
	ld.shared.u32 	%r902, [%r901];
	setp.eq.s32 	%p495, %r902, -1;
	mov.u32 	%r5243, _ZZ30findCliqueGPUNewStealworkBatchPjS_S_S_S_S_PyS_S_S_S_S_E9Res_HBits;
	add.s32 	%r903, %r5243, %r5241;
	@%p495 bra 	$L__BB2_744;
	add.s32 	%r11536, %r11536, 1;
	st.shared.u32 	[%r898], %r11536;
	add.s32 	%r5244, %r11536, %r897;
	mul.wide.u32 	%rd1245, %r5244, 4;
	add.s64 	%rd1246, %rd92, %rd1245;
	st.global.u32 	[%rd1246], %r902;
	ld.shared.u32 	%r5245, [%r903];
	add.s64 	%rd1247, %rd95, %rd1245;
	st.global.u32 	[%rd1247], %r5245;
$L__BB2_744:
	ld.shared.u32 	%r906, [%r901+4];
	setp.eq.s32 	%p496, %r906, -1;
	@%p496 bra 	$L__BB2_746;
	add.s32 	%r11536, %r11536, 1;
	st.shared.u32 	[%r898], %r11536;
	add.s32 	%r5246, %r11536, %r897;
	mul.wide.u32 	%rd1248, %r5246, 4;
	add.s64 	%rd1249, %rd92, %rd1248;
	st.global.u32 	[%rd1249], %r906;
	ld.shared.u32 	%r5247, [%r903+4];
	add.s64 	%rd1250, %rd95, %rd1248;
	st.global.u32 	[%rd1250], %r5247;
$L__BB2_746:
	ld.shared.u32 	%r909, [%r901+8];
	setp.eq.s32 	%p497, %r909, -1;
	@%p497 bra 	$L__BB2_748;
	add.s32 	%r11536, %r11536, 1;
	st.shared.u32 	[%r898], %r11536;
	add.s32 	%r5248, %r11536, %r897;
	mul.wide.u32 	%rd1251, %r5248, 4;
	add.s64 	%rd1252, %rd92, %rd1251;
	st.global.u32 	[%rd1252], %r909;
	ld.shared.u32 	%r5249, [%r903+8];
	add.s64 	%rd1253, %rd95, %rd1251;
	st.global.u32 	[%rd1253], %r5249;
$L__BB2_748:
	ld.shared.u32 	%r912, [%r901+12];
	setp.eq.s32 	%p498, %r912, -1;
	@%p498 bra 	$L__BB2_750;
	add.s32 	%r11536, %r11536, 1;
	st.shared.u32 	[%r898], %r11536;
	add.s32 	%r5250, %r11536, %r897;
	mul.wide.u32 	%rd1254, %r5250, 4;
	add.s64 	%rd1255, %rd92, %rd1254;
	st.global.u32 	[%rd1255], %r912;
	ld.shared.u32 	%r5251, [%r903+12];
	add.s64 	%rd1256, %rd95, %rd1254;
	st.global.u32 	[%rd1256], %r5251;
$L__BB2_750:
	add.s32 	%r11535, %r11535, 4;
	setp.ne.s32 	%p499, %r11535, %r879;
	mov.u32 	%r11541, %r879;
	@%p499 bra 	$L__BB2_742;
$L__BB2_751:
	setp.eq.s32 	%p500, %r878, 0;
	@%p500 bra 	$L__BB2_760;
	add.s32 	%r5252, %r11541, %r897;
	shl.b32 	%r5253, %r5252, 2;
	add.s32 	%r918, %r2421, %r5253;
	ld.shared.u32 	%r919, [%r918];
	setp.eq.s32 	%p501, %r919, -1;
	mov.u32 	%r5255, _ZZ30findCliqueGPUNewStealworkBatchPjS_S_S_S_S_PyS_S_S_S_S_E9Res_HBits;
	add.s32 	%r920, %r5255, %r5253;
	@%p501 bra 	$L__BB2_754;
	add.s32 	%r11536, %r11536, 1;
	st.shared.u32 	[%r898], %r11536;
	add.s32 	%r5256, %r11536, %r897;
	mul.wide.u32 	%rd1257, %r5256, 4;
	add.s64 	%rd1258, %rd92, %rd1257;
	st.global.u32 	[%rd1258], %r919;
	ld.shared.u32 	%r5257, [%r920];
	add.s64 	%rd1259, %rd95, %rd1257;
	st.global.u32 	[%rd1259], %r5257;
$L__BB2_754:
	setp.eq.s32 	%p502, %r878, 1;
	@%p502 bra 	$L__BB2_760;
	ld.shared.u32 	%r923, [%r918+4];
	setp.eq.s32 	%p503, %r923, -1;
	@%p503 bra 	$L__BB2_757;
	add.s32 	%r11536, %r11536, 1;
	st.shared.u32 	[%r898], %r11536;
	add.s32 	%r5258, %r11536, %r897;
	mul.wide.u32 	%rd1260, %r5258, 4;
	add.s64 	%rd1261, %rd92, %rd1260;
	st.global.u32 	[%rd1261], %r923;
	ld.shared.u32 	%r5259, [%r920+4];
	add.s64 	%rd1262, %rd95, %rd1260;
	st.global.u32 	[%rd1262], %r5259;
$L__BB2_757:
	setp.eq.s32 	%p504, %r878, 2;
	@%p504 bra 	$L__BB2_760;
	ld.shared.u32 	%r926, [%r918+8];
	setp.eq.s32 	%p505, %r926, -1;
	@%p505 bra 	$L__BB2_760;
	add.s32 	%r11536, %r11536, 1;
	st.shared.u32 	[%r898], %r11536;
	add.s32 	%r5260, %r11536, %r897;
	mul.wide.u32 	%rd1263, %r5260, 4;
	add.s64 	%rd1264, %rd92, %rd1263;
	st.global.u32 	[%rd1264], %r926;
	ld.shared.u32 	%r5261, [%r920+8];
	add.s64 	%rd1265, %rd95, %rd1263;
	st.global.u32 	[%rd1265], %r5261;
$L__BB2_760:
	add.s32 	%r5263, %r897, 1;
	cvt.s64.s32 	%rd99, %r5263;
	setp.eq.s32 	%p506, %r11536, 0;
	mov.b32 	%r11556, 0;
	@%p506 bra 	$L__BB2_772;
	and.b32  	%r929, %r11536, 7;
	setp.lt.u32 	%p507, %r11536, 8;
	mov.b32 	%r11551, 0;
	mov.u32 	%r11556, %r11551;
	@%p507 bra 	$L__BB2_764;
	and.b32  	%r11551, %r11536, -8;
	mov.b32 	%r11545, 0;
	mov.u32 	%r11556, %r11545;
$L__BB2_763:
	.pragma "nounroll";
	cvt.u64.u32 	%rd1266, %r11545;
	cvt.s64.s32 	%rd1267, %r897;
	add.s64 	%rd1268, %rd1266, %rd1267;
	shl.b64 	%rd1269, %rd1268, 2;
	add.s64 	%rd1270, %rd95, %rd1269;
	ld.global.u32 	%r5267, [%rd1270+4];
	shr.u32 	%r5268, %r5267, 1;
	and.b32  	%r5269, %r5268, 1431655765;
	sub.s32 	%r5270, %r5267, %r5269;
	and.b32  	%r5271, %r5270, 858993459;
	shr.u32 	%r5272, %r5270, 2;
	and.b32  	%r5273, %r5272, 858993459;
	add.s32 	%r5274, %r5273, %r5271;
	shr.u32 	%r5275, %r5274, 4;
	add.s32 	%r5276, %r5275, %r5274;
	and.b32  	%r5277, %r5276, 252645135;
	shr.u32 	%r5278, %r5277, 8;
	add.s32 	%r5279, %r5278, %r5277;
	shr.u32 	%r5280, %r5279, 16;
	add.s32 	%r5281, %r5280, %r5279;
	and.b32  	%r5282, %r5281, 63;
	add.s32 	%r5283, %r5282, %r11556;
	add.s64 	%rd1271, %rd1266, %rd99;
	shl.b64 	%rd1272, %rd1271, 2;
	add.s64 	%rd1273, %rd95, %rd1272;
	ld.global.u32 	%r5284, [%rd1273+4];
	shr.u32 	%r5285, %r5284, 1;
	and.b32  	%r5286, %r5285, 1431655765;
	sub.s32 	%r5287, %r5284, %r5286;
	and.b32  	%r5288, %r5287, 858993459;
	shr.u32 	%r5289, %r5287, 2;
	and.b32  	%r5290, %r5289, 858993459;
	add.s32 	%r5291, %r5290, %r5288;
	shr.u32 	%r5292, %r5291, 4;
	add.s32 	%r5293, %r5292, %r5291;
	and.b32  	%r5294, %r5293, 252645135;
	shr.u32 	%r5295, %r5294, 8;
	add.s32 	%r5296, %r5295, %r5294;
	shr.u32 	%r5297, %r5296, 16;
	add.s32 	%r5298, %r5297, %r5296;
	and.b32  	%r5299, %r5298, 63;
	add.s32 	%r5300, %r5299, %r5283;
	ld.global.u32 	%r5301, [%rd1273+8];
	shr.u32 	%r5302, %r5301, 1;
	and.b32  	%r5303, %r5302, 1431655765;
	sub.s32 	%r5304, %r5301, %r5303;
	and.b32  	%r5305, %r5304, 858993459;
	shr.u32 	%r5306, %r5304, 2;
	and.b32  	%r5307, %r5306, 858993459;
	add.s32 	%r5308, %r5307, %r5305;
	shr.u32 	%r5309, %r5308, 4;
	add.s32 	%r5310, %r5309, %r5308;
	and.b32  	%r5311, %r5310, 252645135;
	shr.u32 	%r5312, %r5311, 8;
	add.s32 	%r5313, %r5312, %r5311;
	shr.u32 	%r5314, %r5313, 16;
	add.s32 	%r5315, %r5314, %r5313;
	and.b32  	%r5316, %r5315, 63;
	add.s32 	%r5317, %r5316, %r5300;
	ld.global.u32 	%r5318, [%rd1273+12];
	shr.u32 	%r5319, %r5318, 1;
	and.b32  	%r5320, %r5319, 1431655765;
	sub.s32 	%r5321, %r5318, %r5320;
	and.b32  	%r5322, %r5321, 858993459;
	shr.u32 	%r5323, %r5321, 2;
	and.b32  	%r5324, %r5323, 858993459;
	add.s32 	%r5325, %r5324, %r5322;
	shr.u32 	%r5326, %r5325, 4;
	add.s32 	%r5327, %r5326, %r5325;
	and.b32  	%r5328, %r5327, 252645135;
	shr.u32 	%r5329, %r5328, 8;
	add.s32 	%r5330, %r5329, %r5328;
	shr.u32 	%r5331, %r5330, 16;
	add.s32 	%r5332, %r5331, %r5330;
	and.b32  	%r5333, %r5332, 63;
	add.s32 	%r5334, %r5333, %r5317;
	ld.global.u32 	%r5335, [%rd1273+16];
	shr.u32 	%r5336, %r5335, 1;
	and.b32  	%r5337, %r5336, 1431655765;
	sub.s32 	%r5338, %r5335, %r5337;
	and.b32  	%r5339, %r5338, 858993459;
	shr.u32 	%r5340, %r5338, 2;
	and.b32  	%r5341, %r5340, 858993459;
	add.s32 	%r5342, %r5341, %r5339;
	shr.u32 	%r5343, %r5342, 4;
	add.s32 	%r5344, %r5343, %r5342;
	and.b32  	%r5345, %r5344, 252645135;
	shr.u32 	%r5346, %r5345, 8;
	add.s32 	%r5347, %r5346, %r5345;
	shr.u32 	%r5348, %r5347, 16;
	add.s32 	%r5349, %r5348, %r5347;
	and.b32  	%r5350, %r5349, 63;
	add.s32 	%r5351, %r5350, %r5334;
	ld.global.u32 	%r5352, [%rd1273+20];
	shr.u32 	%r5353, %r5352, 1;
	and.b32  	%r5354, %r5353, 1431655765;
	sub.s32 	%r5355, %r5352, %r5354;
	and.b32  	%r5356, %r5355, 858993459;
	shr.u32 	%r5357, %r5355, 2;
	and.b32  	%r5358, %r5357, 858993459;
	add.s32 	%r5359, %r5358, %r5356;
	shr.u32 	%r5360, %r5359, 4;
	add.s32 	%r5361, %r5360, %r5359;
	and.b32  	%r5362, %r5361, 252645135;
	shr.u32 	%r5363, %r5362, 8;
	add.s32 	%r5364, %r5363, %r5362;
	shr.u32 	%r5365, %r5364, 16;
	add.s32 	%r5366, %r5365, %r5364;
	and.b32  	%r5367, %r5366, 63;
	add.s32 	%r5368, %r5367, %r5351;
	ld.global.u32 	%r5369, [%rd1273+24];
	shr.u32 	%r5370, %r5369, 1;
	and.b32  	%r5371, %r5370, 1431655765;
	sub.s32 	%r5372, %r5369, %r5371;
	and.b32  	%r5373, %r5372, 858993459;
	shr.u32 	%r5374, %r5372, 2;
	and.b32  	%r5375, %r5374, 858993459;
	add.s32 	%r5376, %r5375, %r5373;
	shr.u32 	%r5377, %r5376, 4;
	add.s32 	%r5378, %r5377, %r5376;
	and.b32  	%r5379, %r5378, 252645135;
	shr.u32 	%r5380, %r5379, 8;
	add.s32 	%r5381, %r5380, %r5379;
	shr.u32 	%r5382, %r5381, 16;
	add.s32 	%r5383, %r5382, %r5381;
	and.b32  	%r5384, %r5383, 63;
	add.s32 	%r5385, %r5384, %r5368;
	ld.global.u32 	%r5386, [%rd1273+28];
	shr.u32 	%r5387, %r5386, 1;
	and.b32  	%r5388, %r5387, 1431655765;
	sub.s32 	%r5389, %r5386, %r5388;
	and.b32  	%r5390, %r5389, 858993459;
	shr.u32 	%r5391, %r5389, 2;
	and.b32  	%r5392, %r5391, 858993459;
	add.s32 	%r5393, %r5392, %r5390;
	shr.u32 	%r5394, %r5393, 4;
	add.s32 	%r5395, %r5394, %r5393;
	and.b32  	%r5396, %r5395, 252645135;
	shr.u32 	%r5397, %r5396, 8;
	add.s32 	%r5398, %r5397, %r5396;
	shr.u32 	%r5399, %r5398, 16;
	add.s32 	%r5400, %r5399, %r5398;
	and.b32  	%r5401, %r5400, 63;
	add.s32 	%r11556, %r5401, %r5385;
	add.s32 	%r11545, %r11545, 8;
	setp.ne.s32 	%p508, %r11545, %r11551;
	@%p508 bra 	$L__BB2_763;
$L__BB2_764:
	setp.eq.s32 	%p509, %r929, 0;
	@%p509 bra 	$L__BB2_772;
	and.b32  	%r938, %r11536, 3;
	setp.lt.u32 	%p510, %r929, 4;
	@%p510 bra 	$L__BB2_767;
	cvt.u64.u32 	%rd1274, %r11551;
	cvt.s64.s32 	%rd1275, %r897;
	add.s64 	%rd1276, %rd1274, %rd1275;
	shl.b64 	%rd1277, %rd1276, 2;
	add.s64 	%rd1278, %rd95, %rd1277;
	ld.global.u32 	%r5403, [%rd1278+4];
	shr.u32 	%r5404, %r5403, 1;
	and.b32  	%r5405, %r5404, 1431655765;
	sub.s32 	%r5406, %r5403, %r5405;
	and.b32  	%r5407, %r5406, 858993459;
	shr.u32 	%r5408, %r5406, 2;
	and.b32  	%r5409, %r5408, 858993459;
	add.s32 	%r5410, %r5409, %r5407;
	shr.u32 	%r5411, %r5410, 4;
	add.s32 	%r5412, %r5411, %r5410;
	and.b32  	%r5413, %r5412, 252645135;
	shr.u32 	%r5414, %r5413, 8;
	add.s32 	%r5415, %r5414, %r5413;
	shr.u32 	%r5416, %r5415, 16;
	add.s32 	%r5417, %r5416, %r5415;
	and.b32  	%r5418, %r5417, 63;
	add.s32 	%r5419, %r5418, %r11556;
	add.s64 	%rd1279, %rd1274, %rd99;
	shl.b64 	%rd1280, %rd1279, 2;
	add.s64 	%rd1281, %rd95, %rd1280;
	ld.global.u32 	%r5420, [%rd1281+4];
	shr.u32 	%r5421, %r5420, 1;
	and.b32  	%r5422, %r5421, 1431655765;
	sub.s32 	%r5423, %r5420, %r5422;
	and.b32  	%r5424, %r5423, 858993459;
	shr.u32 	%r5425, %r5423, 2;
	and.b32  	%r5426, %r5425, 858993459;
	add.s32 	%r5427, %r5426, %r5424;
	shr.u32 	%r5428, %r5427, 4;
	add.s32 	%r5429, %r5428, %r5427;
	and.b32  	%r5430, %r5429, 252645135;
	shr.u32 	%r5431, %r5430, 8;
	add.s32 	%r5432, %r5431, %r5430;
	shr.u32 	%r5433, %r5432, 16;
	add.s32 	%r5434, %r5433, %r5432;
	and.b32  	%r5435, %r5434, 63;
	add.s32 	%r5436, %r5435, %r5419;
	ld.global.u32 	%r5437, [%rd1281+8];
	shr.u32 	%r5438, %r5437, 1;
	and.b32  	%r5439, %r5438, 1431655765;
	sub.s32 	%r5440, %r5437, %r5439;
	and.b32  	%r5441, %r5440, 858993459;
	shr.u32 	%r5442, %r5440, 2;
	and.b32  	%r5443, %r5442, 858993459;
	add.s32 	%r5444, %r5443, %r5441;
	shr.u32 	%r5445, %r5444, 4;
	add.s32 	%r5446, %r5445, %r5444;
	and.b32  	%r5447, %r5446, 252645135;
	shr.u32 	%r5448, %r5447, 8;
	add.s32 	%r5449, %r5448, %r5447;
	shr.u32 	%r5450, %r5449, 16;
	add.s32 	%r5451, %r5450, %r5449;
	and.b32  	%r5452, %r5451, 63;
	add.s32 	%r5453, %r5452, %r5436;
	ld.global.u32 	%r5454, [%rd1281+12];
	shr.u32 	%r5455, %r5454, 1;
	and.b32  	%r5456, %r5455, 1431655765;
	sub.s32 	%r5457, %r5454, %r5456;
	and.b32  	%r5458, %r5457, 858993459;
	shr.u32 	%r5459, %r5457, 2;
	and.b32  	%r5460, %r5459, 858993459;
	add.s32 	%r5461, %r5460, %r5458;
	shr.u32 	%r5462, %r5461, 4;
	add.s32 	%r5463, %r5462, %r5461;
	and.b32  	%r5464, %r5463, 252645135;
	shr.u32 	%r5465, %r5464, 8;
	add.s32 	%r5466, %r5465, %r5464;
	shr.u32 	%r5467, %r5466, 16;
	add.s32 	%r5468, %r5467, %r5466;
	and.b32  	%r5469, %r5468, 63;
	add.s32 	%r11556, %r5469, %r5453;
	add.s32 	%r11551, %r11551, 4;
$L__BB2_767:
	setp.eq.s32 	%p511, %r938, 0;
	@%p511 bra 	$L__BB2_772;
	setp.eq.s32 	%p512, %r938, 1;
	@%p512 bra 	$L__BB2_770;
	cvt.u64.u32 	%rd1282, %r11551;
	cvt.s64.s32 	%rd1283, %r897;
	add.s64 	%rd1284, %rd1282, %rd1283;
	shl.b64 	%rd1285, %rd1284, 2;
	add.s64 	%rd1286, %rd95, %rd1285;
	ld.global.u32 	%r5471, [%rd1286+4];
	shr.u32 	%r5472, %r5471, 1;
	and.b32  	%r5473, %r5472, 1431655765;
	sub.s32 	%r5474, %r5471, %r5473;
	and.b32  	%r5475, %r5474, 858993459;
	shr.u32 	%r5476, %r5474, 2;
	and.b32  	%r5477, %r5476, 858993459;
	add.s32 	%r5478, %r5477, %r5475;
	shr.u32 	%r5479, %r5478, 4;
	add.s32 	%r5480, %r5479, %r5478;
	and.b32  	%r5481, %r5480, 252645135;
	shr.u32 	%r5482, %r5481, 8;
	add.s32 	%r5483, %r5482, %r5481;
	shr.u32 	%r5484, %r5483, 16;
	add.s32 	%r5485, %r5484, %r5483;
	and.b32  	%r5486, %r5485, 63;
	add.s32 	%r5487, %r5486, %r11556;
	add.s64 	%rd1287, %rd1282, %rd99;
	shl.b64 	%rd1288, %rd1287, 2;
	add.s64 	%rd1289, %rd95, %rd1288;
	ld.global.u32 	%r5488, [%rd1289+4];
	shr.u32 	%r5489, %r5488, 1;
	and.b32  	%r5490, %r5489, 1431655765;
	sub.s32 	%r5491, %r5488, %r5490;
	and.b32  	%r5492, %r5491, 858993459;
	shr.u32 	%r5493, %r5491, 2;
	and.b32  	%r5494, %r5493, 858993459;
	add.s32 	%r5495, %r5494, %r5492;
	shr.u32 	%r5496, %r5495, 4;
	add.s32 	%r5497, %r5496, %r5495;
	and.b32  	%r5498, %r5497, 252645135;
	shr.u32 	%r5499, %r5498, 8;
	add.s32 	%r5500, %r5499, %r5498;
	shr.u32 	%r5501, %r5500, 16;
	add.s32 	%r5502, %r5501, %r5500;
	and.b32  	%r5503, %r5502, 63;
	add.s32 	%r11556, %r5503, %r5487;
	add.s32 	%r11551, %r11551, 2;
$L__BB2_770:
	and.b32  	%r5504, %r11536, 1;
	setp.eq.b32 	%p513, %r5504, 1;
	not.pred 	%p514, %p513;
	@%p514 bra 	$L__BB2_772;
	cvt.u64.u32 	%rd1290, %r11551;
	cvt.s64.s32 	%rd1291, %r897;
	add.s64 	%rd1292, %rd1290, %rd1291;
	shl.b64 	%rd1293, %rd1292, 2;
	add.s64 	%rd1294, %rd95, %rd1293;
	ld.global.u32 	%r5505, [%rd1294+4];
	shr.u32 	%r5506, %r5505, 1;
	and.b32  	%r5507, %r5506, 1431655765;
	sub.s32 	%r5508, %r5505, %r5507;
	and.b32  	%r5509, %r5508, 858993459;
	shr.u32 	%r5510, %r5508, 2;
	and.b32  	%r5511, %r5510, 858993459;
	add.s32 	%r5512, %r5511, %r5509;
	shr.u32 	%r5513, %r5512, 4;
	add.s32 	%r5514, %r5513, %r5512;
	and.b32  	%r5515, %r5514, 252645135;
	shr.u32 	%r5516, %r5515, 8;
	add.s32 	%r5517, %r5516, %r5515;
	shr.u32 	%r5518, %r5517, 16;
	add.s32 	%r5519, %r5518, %r5517;
	and.b32  	%r5520, %r5519, 63;
	add.s32 	%r11556, %r5520, %r11556;
$L__BB2_772:
	add.s32 	%r5522, %r876, %r5237;
	st.shared.u32 	[%r5522], %r11556;
	add.s32 	%r11533, %r11533, 32;
	setp.lt.u32 	%p515, %r11533, %r849;
	@%p515 bra 	$L__BB2_739;
	bra.uni 	$L__BB2_928;
$L__BB2_773:
	div.s32 	%r5208, %r11528, %r848;
	shl.b32 	%r5209, %r5208, 2;
	mov.u32 	%r5210, _ZZ30findCliqueGPUNewStealworkBatchPjS_S_S_S_S_PyS_S_S_S_S_E5end_H;
	add.s32 	%r5211, %r5210, %r5209;
	ld.shared.u32 	%r5212, [%r5211];
	mov.u32 	%r5213, _ZZ30findCliqueGPUNewStealworkBatchPjS_S_S_S_S_PyS_S_S_S_S_E7begin_H;
	add.s32 	%r5214, %r5213, %r5209;
	ld.shared.u32 	%r881, [%r5214];
	sub.s32 	%r882, %r5212, %r881;
	shl.b32 	%r5215, %r11528, 2;
	add.s32 	%r883, %r2421, %r5215;
	ld.shared.u32 	%r884, [%r883];
	setp.lt.s32 	%p484, %r882, 2;
	mov.b32 	%r11531, 0;
	@%p484 bra 	$L__BB2_776;
	mov.b32 	%r11531, 0;
	mov.u32 	%r11529, %r882;
$L__BB2_775:
	shr.u32 	%r5218, %r11529, 1;
	add.s32 	%r5219, %r5218, %r11531;
	add.s32 	%r5220, %r5219, %r881;
	mul.wide.u32 	%rd1237, %r5220, 4;
	add.s64 	%rd1238, %rd8, %rd1237;
	ld.global.u32 	%r5221, [%rd1238];
	setp.lt.s32 	%p485, %r5221, %r884;
	selp.b32 	%r5222, %r5218, 0, %p485;
	add.s32 	%r11531, %r5222, %r11531;
	sub.s32 	%r11529, %r11529, %r5218;
	setp.gt.s32 	%p486, %r11529, 1;
	@%p486 bra 	$L__BB2_775;
$L__BB2_776:
	add.s32 	%r5224, %r881, %r11531;
	mul.wide.u32 	%rd1239, %r5224, 4;
	add.s64 	%rd1240, %rd8, %rd1239;
	ld.global.u32 	%r5225, [%rd1240];
	setp.lt.u32 	%p487, %r5225, %r884;
	selp.u32 	%r5226, 1, 0, %p487;
	add.s32 	%r5227, %r11531, %r5226;
	add.s32 	%r890, %r5224, %r5226;
	mul.wide.u32 	%rd1241, %r890, 4;
	add.s64 	%rd1242, %rd7, %rd1241;
	ld.global.u32 	%r5228, [%rd1242];
	mov.u32 	%r5230, _ZZ30findCliqueGPUNewStealworkBatchPjS_S_S_S_S_PyS_S_S_S_S_E9Res_HBits;
	add.s32 	%r891, %r5230, %r5215;
	ld.shared.u32 	%r5231, [%r891];
	and.b32  	%r892, %r5231, %r5228;
	setp.ge.s32 	%p488, %r5227, %r882;
	mov.b32 	%r11532, -1;
	@%p488 bra 	$L__BB2_778;
	add.s64 	%rd1244, %rd8, %rd1241;
	ld.global.u32 	%r5232, [%rd1244];
	setp.eq.s32 	%p489, %r5232, %r884;
	setp.eq.s32 	%p490, %r892, 0;
	selp.b32 	%r5233, -1, %r884, %p490;
	selp.b32 	%r11532, %r5233, -1, %p489;
$L__BB2_778:
	st.shared.u32 	[%r883], %r11532;
	st.shared.u32 	[%r891], %r892;
	add.s32 	%r11528, %r11528, %r5;
	setp.lt.u32 	%p491, %r11528, %r863;
	@%p491 bra 	$L__BB2_773;
	bra.uni 	$L__BB2_737;
$L__BB2_779:
	setp.lt.s32 	%p419, %r954, 2;
	mov.u32 	%r11561, %r3;
	@%p419 bra 	$L__BB2_780;
	bra.uni 	$L__BB2_784;
$L__BB2_780:
	ld.global.u32 	%r964, [%rd101];
	mov.u32 	%r11565, %r3;
$L__BB2_781:
	setp.eq.s32 	%p420, %r956, 0;
	shl.b32 	%r4815, %r11565, 2;
	add.s32 	%r979, %r2421, %r4815;
	ld.shared.u32 	%r980, [%r979];
	setp.lt.u32 	%p421, %r964, %r980;
	selp.u64 	%rd105, 1, 0, %p421;
	add.s64 	%rd1133, %rd105, %rd100;
	shl.b64 	%rd1134, %rd1133, 2;
	add.s64 	%rd1135, %rd7, %rd1134;
	ld.global.u32 	%r4817, [%rd1135];
	mov.u32 	%r4818, _ZZ30findCliqueGPUNewStealworkBatchPjS_S_S_S_S_PyS_S_S_S_S_E9Res_HBits;
	add.s32 	%r981, %r4818, %r4815;
	ld.shared.u32 	%r4819, [%r981];
	and.b32  	%r982, %r4819, %r4817;
	and.pred  	%p422, %p420, %p421;
	mov.b32 	%r11566, -1;
	@%p422 bra 	$L__BB2_783;
	shl.b64 	%rd1136, %rd105, 2;
	add.s64 	%rd1137, %rd101, %rd1136;
	ld.global.u32 	%r4820, [%rd1137];
	setp.eq.s32 	%p423, %r4820, %r980;
	setp.eq.s32 	%p424, %r982, 0;
	selp.b32 	%r4821, -1, %r980, %p424;
	selp.b32 	%r11566, %r4821, -1, %p423;
$L__BB2_783:
	st.shared.u32 	[%r979], %r11566;
	st.shared.u32 	[%r981], %r982;
	add.s32 	%r11565, %r11565, %r5;
	setp.lt.u32 	%p425, %r11565, 1048;
	@%p425 bra 	$L__BB2_781;
	bra.uni 	$L__BB2_789;
$L__BB2_784:
	shl.b32 	%r4823, %r11561, 2;
	add.s32 	%r966, %r2421, %r4823;
	ld.shared.u32 	%r967, [%r966];
	mov.b32 	%r11563, 0;
	mov.u32 	%r11562, %r954;
$L__BB2_785:
	shr.u32 	%r4825, %r11562, 1;
	add.s32 	%r4826, %r4825, %r11563;
	mul.wide.u32 	%rd1138, %r4826, 4;
	add.s64 	%rd1139, %rd101, %rd1138;
	ld.global.u32 	%r4827, [%rd1139];
	setp.lt.s32 	%p426, %r4827, %r967;
	selp.b32 	%r4828, %r4825, 0, %p426;
	add.s32 	%r11563, %r4828, %r11563;
	sub.s32 	%r11562, %r11562, %r4825;
	setp.gt.s32 	%p427, %r11562, 1;
	@%p427 bra 	$L__BB2_785;
	mul.wide.u32 	%rd1140, %r11563, 4;
	add.s64 	%rd104, %rd101, %rd1140;
	ld.global.u32 	%r4830, [%rd104];
	setp.lt.u32 	%p428, %r4830, %r967;
	selp.u32 	%r972, 1, 0, %p428;
	add.s32 	%r4831, %r11563, %r972;
	cvt.u64.u32 	%rd1141, %r4831;
	add.s64 	%rd1142, %rd1141, %rd100;
	shl.b64 	%rd1143, %rd1142, 2;
	add.s64 	%rd1144, %rd7, %rd1143;
	ld.global.u32 	%r4832, [%rd1144];
	shl.b32 	%r4833, %r11561, 2;
	mov.u32 	%r4834, _ZZ30findCliqueGPUNewStealworkBatchPjS_S_S_S_S_PyS_S_S_S_S_E9Res_HBits;
	add.s32 	%r973, %r4834, %r4833;
	ld.shared.u32 	%r4835, [%r973];
	and.b32  	%r974, %r4835, %r4832;
	setp.gt.u32 	%p429, %r4831, %r956;
	mov.b32 	%r11564, -1;
	@%p429 bra 	$L__BB2_788;
	mul.wide.u32 	%rd1145, %r972, 4;
	add.s64 	%rd1146, %rd104, %rd1145;
	ld.global.u32 	%r4836, [%rd1146];
	setp.eq.s32 	%p430, %r4836, %r967;
	setp.eq.s32 	%p431, %r974, 0;
	selp.b32 	%r4837, -1, %r967, %p431;
	selp.b32 	%r11564, %r4837, -1, %p430;
$L__BB2_788:
	st.shared.u32 	[%r966], %r11564;
	st.shared.u32 	[%r973], %r974;
	add.s32 	%r11561, %r11561, %r5;
	setp.lt.u32 	%p432, %r11561, 1048;
	@%p432 bra 	$L__BB2_784;
$L__BB2_789:
	@%p411 bra 	$L__BB2_808;
	mov.b32 	%r11567, 0;
$L__BB2_791:
	shl.b32 	%r4839, %r11567, 2;
	add.s32 	%r987, %r2421, %r4839;
	ld.shared.u32 	%r988, [%r987];
	setp.eq.s32 	%p434, %r988, -1;
	mov.u32 	%r4841, _ZZ30findCliqueGPUNewStealworkBatchPjS_S_S_S_S_PyS_S_S_S_S_E9Res_HBits;
	add.s32 	%r989, %r4841, %r4839;
	@%p434 bra 	$L__BB2_793;
	ld.shared.u32 	%r4842, [%r955];
	add.s32 	%r4843, %r4842, 1;
	st.shared.u32 	[%r955], %r4843;
	add.s32 	%r4844, %r4843, %r957;
	mul.wide.u32 	%rd1147, %r4844, 4;
	add.s64 	%rd1148, %rd92, %rd1147;
	st.global.u32 	[%rd1148], %r988;
	ld.shared.u32 	%r4845, [%r989];
	add.s64 	%rd1149, %rd95, %rd1147;
	st.global.u32 	[%rd1149], %r4845;
$L__BB2_793:
	ld.shared.u32 	%r990, [%r987+4];
	setp.eq.s32 	%p435, %r990, -1;
	@%p435 bra 	$L__BB2_795;
	ld.shared.u32 	%r4846, [%r955];
	add.s32 	%r4847, %r4846, 1;
	st.shared.u32 	[%r955], %r4847;
	add.s32 	%r4848, %r4847, %r957;
	mul.wide.u32 	%rd1150, %r4848, 4;
	add.s64 	%rd1151, %rd92, %rd1150;
	st.global.u32 	[%rd1151], %r990;
	ld.shared.u32 	%r4849, [%r989+4];
	add.s64 	%rd1152, %rd95, %rd1150;
	st.global.u32 	[%rd1152], %r4849;
$L__BB2_795:
	ld.shared.u32 	%r991, [%r987+8];
	setp.eq.s32 	%p436, %r991, -1;
	@%p436 bra 	$L__BB2_797;
	ld.shared.u32 	%r4850, [%r955];
	add.s32 	%r4851, %r4850, 1;
	st.shared.u32 	[%r955], %r4851;
	add.s32 	%r4852, %r4851, %r957;
	mul.wide.u32 	%rd1153, %r4852, 4;
	add.s64 	%rd1154, %rd92, %rd1153;
	st.global.u32 	[%rd1154], %r991;
	ld.shared.u32 	%r4853, [%r989+8];
	add.s64 	%rd1155, %rd95, %rd1153;
	st.global.u32 	[%rd1155], %r4853;
$L__BB2_797:
	ld.shared.u32 	%r992, [%r987+12];
	setp.eq.s32 	%p437, %r992, -1;
	@%p437 bra 	$L__BB2_799;
	ld.shared.u32 	%r4854, [%r955];
	add.s32 	%r4855, %r4854, 1;
	st.shared.u32 	[%r955], %r4855;
	add.s32 	%r4856, %r4855, %r957;
	mul.wide.u32 	%rd1156, %r4856, 4;
	add.s64 	%rd1157, %rd92, %rd1156;
	st.global.u32 	[%rd1157], %r992;
	ld.shared.u32 	%r4857, [%r989+12];
	add.s64 	%rd1158, %rd95, %rd1156;
	st.global.u32 	[%rd1158], %r4857;
$L__BB2_799:
	ld.shared.u32 	%r993, [%r987+16];
	setp.eq.s32 	%p438, %r993, -1;
	@%p438 bra 	$L__BB2_801;
	ld.shared.u32 	%r4858, [%r955];
	add.s32 	%r4859, %r4858, 1;
	st.shared.u32 	[%r955], %r4859;
	add.s32 	%r4860, %r4859, %r957;
	mul.wide.u32 	%rd1159, %r4860, 4;
	add.s64 	%rd1160, %rd92, %rd1159;
	st.global.u32 	[%rd1160], %r993;
	ld.shared.u32 	%r4861, [%r989+16];
	add.s64 	%rd1161, %rd95, %rd1159;
	st.global.u32 	[%rd1161], %r4861;
$L__BB2_801:
	ld.shared.u32 	%r994, [%r987+20];
	setp.eq.s32 	%p439, %r994, -1;
	@%p439 bra 	$L__BB2_803;
	ld.shared.u32 	%r4862, [%r955];
	add.s32 	%r4863, %r4862, 1;
	st.shared.u32 	[%r955], %r4863;
	add.s32 	%r4864, %r4863, %r957;
	mul.wide.u32 	%rd1162, %r4864, 4;
	add.s64 	%rd1163, %rd92, %rd1162;
	st.global.u32 	[%rd1163], %r994;
	ld.shared.u32 	%r4865, [%r989+20];
	add.s64 	%rd1164, %rd95, %rd1162;
	st.global.u32 	[%rd1164], %r4865;
$L__BB2_803:
	ld.shared.u32 	%r995, [%r987+24];
	setp.eq.s32 	%p440, %r995, -1;
	@%p440 bra 	$L__BB2_805;
	ld.shared.u32 	%r4866, [%r955];
	add.s32 	%r4867, %r4866, 1;
	st.shared.u32 	[%r955], %r4867;
	add.s32 	%r4868, %r4867, %r957;
	mul.wide.u32 	%rd1165, %r4868, 4;
	add.s64 	%rd1166, %rd92, %rd1165;
	st.global.u32 	[%rd1166], %r995;
	ld.shared.u32 	%r4869, [%r989+24];
	add.s64 	%rd1167, %rd95, %rd1165;
	st.global.u32 	[%rd1167], %r4869;
$L__BB2_805:
	ld.shared.u32 	%r996, [%r987+28];
	setp.eq.s32 	%p441, %r996, -1;
	@%p441 bra 	$L__BB2_807;
	ld.shared.u32 	%r4870, [%r955];
	add.s32 	%r4871, %r4870, 1;
	st.shared.u32 	[%r955], %r4871;
	add.s32 	%r4872, %r4871, %r957;
	mul.wide.u32 	%rd1168, %r4872, 4;
	add.s64 	%rd1169, %rd92, %rd1168;
	st.global.u32 	[%rd1169], %r996;
	ld.shared.u32 	%r4873, [%r989+28];
	add.s64 	%rd1170, %rd95, %rd1168;
	st.global.u32 	[%rd1170], %r4873;
$L__BB2_807:
	add.s32 	%r11567, %r11567, 8;
	setp.ne.s32 	%p442, %r11567, 1048;
	@%p442 bra 	$L__BB2_791;
$L__BB2_808:
	add.s32 	%r11558, %r11558, 1;
	setp.eq.s32 	%p443, %r11558, %r866;
	@%p443 bra 	$L__BB2_809;
	bra.uni 	$L__BB2_723;
$L__BB2_809:
	setp.ge.u32 	%p444, %r3, %r867;
	mov.u32 	%r11568, %r3;
	@%p444 bra 	$L__BB2_811;
$L__BB2_810:
	add.s32 	%r4874, %r11568, %r868;
	mul.wide.u32 	%rd1171, %r4874, 4;
	add.s64 	%rd1172, %rd94, %rd1171;
	ld.global.u32 	%r4875, [%rd1172+-240000];
	shl.b32 	%r4876, %r11568, 2;
	add.s32 	%r4878, %r2421, %r4876;
	st.shared.u32 	[%r4878], %r4875;
	add.s64 	%rd1173, %rd96, %rd1171;
	ld.global.u32 	%r4879, [%rd1173+-240000];
	mov.u32 	%r4880, _ZZ30findCliqueGPUNewStealworkBatchPjS_S_S_S_S_PyS_S_S_S_S_E9Res_HBits;
	add.s32 	%r4881, %r4880, %r4876;
	st.shared.u32 	[%r4881], %r4879;
	add.s32 	%r11568, %r11568, 32;
	setp.lt.u32 	%p445, %r11568, %r867;
	@%p445 bra 	$L__BB2_810;
$L__BB2_811:
	@%p444 bra 	$L__BB2_819;
	shl.b64 	%rd1174, %rd100, 2;
	add.s64 	%rd107, %rd8, %rd1174;
	add.s32 	%r1001, %r954, -1;
	mov.u32 	%r11569, %r3;
$L__BB2_813:
	setp.lt.s32 	%p447, %r954, 2;
	shl.b32 	%r4883, %r11569, 2;
	add.s32 	%r1003, %r2421, %r4883;
	ld.shared.u32 	%r1004, [%r1003];
	mov.b32 	%r11572, 0;
	@%p447 bra 	$L__BB2_816;
	mov.b32 	%r11572, 0;
	mov.u32 	%r11570, %r954;
$L__BB2_815:
	shr.u32 	%r4886, %r11570, 1;
	add.s32 	%r4887, %r4886, %r11572;
	mul.wide.u32 	%rd1175, %r4887, 4;
	add.s64 	%rd1176, %rd107, %rd1175;
	ld.global.u32 	%r4888, [%rd1176];
	setp.lt.s32 	%p448, %r4888, %r1004;
	selp.b32 	%r4889, %r4886, 0, %p448;
	add.s32 	%r11572, %r4889, %r11572;
	sub.s32 	%r11570, %r11570, %r4886;
	setp.gt.s32 	%p449, %r11570, 1;
	@%p449 bra 	$L__BB2_815;
$L__BB2_816:
	mul.wide.u32 	%rd1177, %r11572, 4;
	add.s64 	%rd1178, %rd107, %rd1177;
	ld.global.u32 	%r4891, [%rd1178];
	setp.lt.u32 	%p450, %r4891, %r1004;
	selp.u32 	%r4892, 1, 0, %p450;
	add.s32 	%r4893, %r11572, %r4892;
	cvt.u64.u32 	%rd108, %r4893;
	add.s64 	%rd1179, %rd108, %rd100;
	shl.b64 	%rd1180, %rd1179, 2;
	add.s64 	%rd1181, %rd7, %rd1180;
	ld.global.u32 	%r4894, [%rd1181];
	mov.u32 	%r4896, _ZZ30findCliqueGPUNewStealworkBatchPjS_S_S_S_S_PyS_S_S_S_S_E9Res_HBits;
	add.s32 	%r1010, %r4896, %r4883;
	ld.shared.u32 	%r4897, [%r1010];
	and.b32  	%r1011, %r4897, %r4894;
	setp.gt.u32 	%p451, %r4893, %r1001;
	mov.b32 	%r11573, -1;
	@%p451 bra 	$L__BB2_818;
	shl.b64 	%rd1182, %rd108, 2;
	add.s64 	%rd1183, %rd107, %rd1182;
	ld.global.u32 	%r4898, [%rd1183];
	setp.eq.s32 	%p452, %r4898, %r1004;
	setp.eq.s32 	%p453, %r1011, 0;
	selp.b32 	%r4899, -1, %r1004, %p453;
	selp.b32 	%r11573, %r4899, -1, %p452;
$L__BB2_818:
	st.shared.u32 	[%r1003], %r11573;
	st.shared.u32 	[%r1010], %r1011;
	add.s32 	%r11569, %r11569, %r5;
	setp.lt.u32 	%p454, %r11569, %r867;
	@%p454 bra 	$L__BB2_813;
$L__BB2_819:
	setp.ne.s32 	%p455, %r2, 32;
	@%p455 bra 	$L__BB2_927;
	setp.eq.s32 	%p456, %r867, 0;
	mul.lo.s32 	%r1015, %r11557, %r848;
	@%p456 bra 	$L__BB2_841;
	sub.s32 	%r4901, %r868, %r848;
	setp.gt.u32 	%p457, %r4901, -4;
	mov.b32 	%r11575, 0;
	@%p457 bra 	$L__BB2_832;
	mov.b32 	%r11574, 0;
$L__BB2_823:
	shl.b32 	%r4903, %r11574, 2;
	add.s32 	%r1017, %r2421, %r4903;
	ld.shared.u32 	%r1018, [%r1017];
	setp.eq.s32 	%p458, %r1018, -1;
	mov.u32 	%r4905, _ZZ30findCliqueGPUNewStealworkBatchPjS_S_S_S_S_PyS_S_S_S_S_E9Res_HBits;
	add.s32 	%r1019, %r4905, %r4903;
	@%p458 bra 	$L__BB2_825;
	ld.shared.u32 	%r4906, [%r955];
	add.s32 	%r4907, %r4906, 1;
	st.shared.u32 	[%r955], %r4907;
	add.s32 	%r4908, %r4907, %r1015;
	mul.wide.u32 	%rd1184, %r4908, 4;
	add.s64 	%rd1185, %rd92, %rd1184;
	st.global.u32 	[%rd1185], %r1018;
	ld.shared.u32 	%r4909, [%r1019];
	add.s64 	%rd1186, %rd95, %rd1184;
	st.global.u32 	[%rd1186], %r4909;
$L__BB2_825:
	ld.shared.u32 	%r1020, [%r1017+4];
	setp.eq.s32 	%p459, %r1020, -1;
	@%p459 bra 	$L__BB2_827;
	ld.shared.u32 	%r4910, [%r955];
	add.s32 	%r4911, %r4910, 1;
	st.shared.u32 	[%r955], %r4911;
	add.s32 	%r4912, %r4911, %r1015;
	mul.wide.u32 	%rd1187, %r4912, 4;
	add.s64 	%rd1188, %rd92, %rd1187;
	st.global.u32 	[%rd1188], %r1020;
	ld.shared.u32 	%r4913, [%r1019+4];
	add.s64 	%rd1189, %rd95, %rd1187;
	st.global.u32 	[%rd1189], %r4913;
$L__BB2_827:
	ld.shared.u32 	%r1021, [%r1017+8];
	setp.eq.s32 	%p460, %r1021, -1;
	@%p460 bra 	$L__BB2_829;
	ld.shared.u32 	%r4914, [%r955];
	add.s32 	%r4915, %r4914, 1;
	st.shared.u32 	[%r955], %r4915;
	add.s32 	%r4916, %r4915, %r1015;
	mul.wide.u32 	%rd1190, %r4916, 4;
	add.s64 	%rd1191, %rd92, %rd1190;
	st.global.u32 	[%rd1191], %r1021;
	ld.shared.u32 	%r4917, [%r1019+8];
	add.s64 	%rd1192, %rd95, %rd1190;
	st.global.u32 	[%rd1192], %r4917;
$L__BB2_829:
	ld.shared.u32 	%r1022, [%r1017+12];
	setp.eq.s32 	%p461, %r1022, -1;
	@%p461 bra 	$L__BB2_831;
	ld.shared.u32 	%r4918, [%r955];
	add.s32 	%r4919, %r4918, 1;
	st.shared.u32 	[%r955], %r4919;
	add.s32 	%r4920, %r4919, %r1015;
	mul.wide.u32 	%rd1193, %r4920, 4;
	add.s64 	%rd1194, %rd92, %rd1193;
	st.global.u32 	[%rd1194], %r1022;
	ld.shared.u32 	%r4921, [%r1019+12];
	add.s64 	%rd1195, %rd95, %rd1193;
	st.global.u32 	[%rd1195], %r4921;
$L__BB2_831:
	add.s32 	%r11574, %r11574, 4;
	setp.ne.s32 	%p462, %r11574, %r870;
	mov.u32 	%r11575, %r870;
	@%p462 bra 	$L__BB2_823;
$L__BB2_832:
	setp.eq.s32 	%p463, %r869, 0;
	@%p463 bra 	$L__BB2_841;
	shl.b32 	%r4922, %r11575, 2;
	add.s32 	%r1025, %r2421, %r4922;
	ld.shared.u32 	%r1026, [%r1025];
	setp.eq.s32 	%p464, %r1026, -1;
	mov.u32 	%r4924, _ZZ30findCliqueGPUNewStealworkBatchPjS_S_S_S_S_PyS_S_S_S_S_E9Res_HBits;
	add.s32 	%r1027, %r4924, %r4922;
	@%p464 bra 	$L__BB2_835;
	ld.shared.u32 	%r4925, [%r955];
	add.s32 	%r4926, %r4925, 1;
	st.shared.u32 	[%r955], %r4926;
	add.s32 	%r4927, %r4926, %r1015;
	mul.wide.u32 	%rd1196, %r4927, 4;
	add.s64 	%rd1197, %rd92, %rd1196;
	st.global.u32 	[%rd1197], %r1026;
	ld.shared.u32 	%r4928, [%r1027];
	add.s64 	%rd1198, %rd95, %rd1196;
	st.global.u32 	[%rd1198], %r4928;
$L__BB2_835:
	setp.eq.s32 	%p465, %r869, 1;
	@%p465 bra 	$L__BB2_841;
	ld.shared.u32 	%r1028, [%r1025+4];
	setp.eq.s32 	%p466, %r1028, -1;
	@%p466 bra 	$L__BB2_838;
	ld.shared.u32 	%r4929, [%r955];
	add.s32 	%r4930, %r4929, 1;
	st.shared.u32 	[%r955], %r4930;
	add.s32 	%r4931, %r4930, %r1015;
	mul.wide.u32 	%rd1199, %r4931, 4;
	add.s64 	%rd1200, %rd92, %rd1199;
	st.global.u32 	[%rd1200], %r1028;
	ld.shared.u32 	%r4932, [%r1027+4];
	add.s64 	%rd1201, %rd95, %rd1199;
	st.global.u32 	[%rd1201], %r4932;
$L__BB2_838:
	setp.eq.s32 	%p467, %r869, 2;
	@%p467 bra 	$L__BB2_841;
	ld.shared.u32 	%r1029, [%r1025+8];
	setp.eq.s32 	%p468, %r1029, -1;
	@%p468 bra 	$L__BB2_841;
	ld.shared.u32 	%r4933, [%r955];
	add.s32 	%r4934, %r4933, 1;
	st.shared.u32 	[%r955], %r4934;
	add.s32 	%r4935, %r4934, %r1015;
	mul.wide.u32 	%rd1202, %r4935, 4;
	add.s64 	%rd1203, %rd92, %rd1202;
	st.global.u32 	[%rd1203], %r1029;
	ld.shared.u32 	%r4936, [%r1027+8];
	add.s64 	%rd1204, %rd95, %rd1202;
	st.global.u32 	[%rd1204], %r4936;
$L__BB2_841:
	add.s32 	%r4938, %r1015, 1;
	cvt.s64.s32 	%rd109, %r4938;
	ld.shared.u32 	%r1030, [%r955];
	setp.eq.s32 	%p469, %r1030, 0;
	mov.b32 	%r11587, 0;
	@%p469 bra 	$L__BB2_853;
	and.b32  	%r1031, %r1030, 7;
	setp.lt.u32 	%p470, %r1030, 8;
	mov.b32 	%r11582, 0;
	mov.u32 	%r11587, %r11582;
	@%p470 bra 	$L__BB2_845;
	and.b32  	%r11582, %r1030, -8;
	mov.b32 	%r11576, 0;
	mov.u32 	%r11587, %r11576;
$L__BB2_844:
	.pragma "nounroll";
	cvt.u64.u32 	%rd1205, %r11576;
	cvt.s64.s32 	%rd1206, %r1015;
	add.s64 	%rd1207, %rd1205, %rd1206;
	shl.b64 	%rd1208, %rd1207, 2;
	add.s64 	%rd1209, %rd95, %rd1208;
	ld.global.u32 	%r4942, [%rd1209+4];
	shr.u32 	%r4943, %r4942, 1;
	and.b32  	%r4944, %r4943, 1431655765;
	sub.s32 	%r4945, %r4942, %r4944;
	and.b32  	%r4946, %r4945, 858993459;
	shr.u32 	%r4947, %r4945, 2;
	and.b32  	%r4948, %r4947, 858993459;
	add.s32 	%r4949, %r4948, %r4946;
	shr.u32 	%r4950, %r4949, 4;
	add.s32 	%r4951, %r4950, %r4949;
	and.b32  	%r4952, %r4951, 252645135;
	shr.u32 	%r4953, %r4952, 8;
	add.s32 	%r4954, %r4953, %r4952;
	shr.u32 	%r4955, %r4954, 16;
	add.s32 	%r4956, %r4955, %r4954;
	and.b32  	%r4957, %r4956, 63;
	add.s32 	%r4958, %r4957, %r11587;
	add.s64 	%rd1210, %rd1205, %rd109;
	shl.b64 	%rd1211, %rd1210, 2;
	add.s64 	%rd1212, %rd95, %rd1211;
	ld.global.u32 	%r4959, [%rd1212+4];
	shr.u32 	%r4960, %r4959, 1;
	and.b32  	%r4961, %r4960, 1431655765;
	sub.s32 	%r4962, %r4959, %r4961;
	and.b32  	%r4963, %r4962, 858993459;
	shr.u32 	%r4964, %r4962, 2;
	and.b32  	%r4965, %r4964, 858993459;
	add.s32 	%r4966, %r4965, %r4963;
	shr.u32 	%r4967, %r4966, 4;
	add.s32 	%r4968, %r4967, %r4966;
	and.b32  	%r4969, %r4968, 252645135;
	shr.u32 	%r4970, %r4969, 8;
	add.s32 	%r4971, %r4970, %r4969;
	shr.u32 	%r4972, %r4971, 16;
	add.s32 	%r4973, %r4972, %r4971;
	and.b32  	%r4974, %r4973, 63;
	add.s32 	%r4975, %r4974, %r4958;
	ld.global.u32 	%r4976, [%rd1212+8];
	shr.u32 	%r4977, %r4976, 1;
	and.b32  	%r4978, %r4977, 1431655765;
	sub.s32 	%r4979, %r4976, %r4978;
	and.b32  	%r4980, %r4979, 858993459;
	shr.u32 	%r4981, %r4979, 2;
	and.b32  	%r4982, %r4981, 858993459;
	add.s32 	%r4983, %r4982, %r4980;
	shr.u32 	%r4984, %r4983, 4;
	add.s32 	%r4985, %r4984, %r4983;
	and.b32  	%r4986, %r4985, 252645135;
	shr.u32 	%r4987, %r4986, 8;
	add.s32 	%r4988, %r4987, %r4986;
	shr.u32 	%r4989, %r4988, 16;
	add.s32 	%r4990, %r4989, %r4988;
	and.b32  	%r4991, %r4990, 63;
	add.s32 	%r4992, %r4991, %r4975;
	ld.global.u32 	%r4993, [%rd1212+12];
	shr.u32 	%r4994, %r4993, 1;
	and.b32  	%r4995, %r4994, 1431655765;
	sub.s32 	%r4996, %r4993, %r4995;
	and.b32  	%r4997, %r4996, 858993459;
	shr.u32 	%r4998, %r4996, 2;
	and.b32  	%r4999, %r4998, 858993459;
	add.s32 	%r5000, %r4999, %r4997;
	shr.u32 	%r5001, %r5000, 4;
	add.s32 	%r5002, %r5001, %r5000;
	and.b32  	%r5003, %r5002, 252645135;
	shr.u32 	%r5004, %r5003, 8;
	add.s32 	%r5005, %r5004, %r5003;
	shr.u32 	%r5006, %r5005, 16;
	add.s32 	%r5007, %r5006, %r5005;
	and.b32  	%r5008, %r5007, 63;
	add.s32 	%r5009, %r5008, %r4992;
	ld.global.u32 	%r5010, [%rd1212+16];
	shr.u32 	%r5011, %r5010, 1;
	and.b32  	%r5012, %r5011, 1431655765;
	sub.s32 	%r5013, %r5010, %r5012;
	and.b32  	%r5014, %r5013, 858993459;
	shr.u32 	%r5015, %r5013, 2;
	and.b32  	%r5016, %r5015, 858993459;
	add.s32 	%r5017, %r5016, %r5014;
	shr.u32 	%r5018, %r5017, 4;
	add.s32 	%r5019, %r5018, %r5017;
	and.b32  	%r5020, %r5019, 252645135;
	shr.u32 	%r5021, %r5020, 8;
	add.s32 	%r5022, %r5021, %r5020;
	shr.u32 	%r5023, %r5022, 16;
	add.s32 	%r5024, %r5023, %r5022;
	and.b32  	%r5025, %r5024, 63;
	add.s32 	%r5026, %r5025, %r5009;
	ld.global.u32 	%r5027, [%rd1212+20];
	shr.u32 	%r5028, %r5027, 1;
	and.b32  	%r5029, %r5028, 1431655765;
	sub.s32 	%r5030, %r5027, %r5029;
	and.b32  	%r5031, %r5030, 858993459;
	shr.u32 	%r5032, %r5030, 2;
	and.b32  	%r5033, %r5032, 858993459;
	add.s32 	%r5034, %r5033, %r5031;
	shr.u32 	%r5035, %r5034, 4;
	add.s32 	%r5036, %r5035, %r5034;
	and.b32  	%r5037, %r5036, 252645135;
	shr.u32 	%r5038, %r5037, 8;
	add.s32 	%r5039, %r5038, %r5037;
	shr.u32 	%r5040, %r5039, 16;
	add.s32 	%r5041, %r5040, %r5039;
	and.b32  	%r5042, %r5041, 63;
	add.s32 	%r5043, %r5042, %r5026;
	ld.global.u32 	%r5044, [%rd1212+24];
	shr.u32 	%r5045, %r5044, 1;
	and.b32  	%r5046, %r5045, 1431655765;
	sub.s32 	%r5047, %r5044, %r5046;
	and.b32  	%r5048, %r5047, 858993459;
	shr.u32 	%r5049, %r5047, 2;
	and.b32  	%r5050, %r5049, 858993459;
	add.s32 	%r5051, %r5050, %r5048;
	shr.u32 	%r5052, %r5051, 4;
	add.s32 	%r5053, %r5052, %r5051;
	and.b32  	%r5054, %r5053, 252645135;
	shr.u32 	%r5055, %r5054, 8;
	add.s32 	%r5056, %r5055, %r5054;
	shr.u32 	%r5057, %r5056, 16;
	add.s32 	%r5058, %r5057, %r5056;
	and.b32  	%r5059, %r5058, 63;
	add.s32 	%r5060, %r5059, %r5043;
	ld.global.u32 	%r5061, [%rd1212+28];
	shr.u32 	%r5062, %r5061, 1;
	and.b32  	%r5063, %r5062, 1431655765;
	sub.s32 	%r5064, %r5061, %r5063;
	and.b32  	%r5065, %r5064, 858993459;
	shr.u32 	%r5066, %r5064, 2;
	and.b32  	%r5067, %r5066, 858993459;
	add.s32 	%r5068, %r5067, %r5065;
	shr.u32 	%r5069, %r5068, 4;
	add.s32 	%r5070, %r5069, %r5068;
	and.b32  	%r5071, %r5070, 252645135;
	shr.u32 	%r5072, %r5071, 8;
	add.s32 	%r5073, %r5072, %r5071;
	shr.u32 	%r5074, %r5073, 16;
	add.s32 	%r5075, %r5074, %r5073;
	and.b32  	%r5076, %r5075, 63;
	add.s32 	%r11587, %r5076, %r5060;
	add.s32 	%r11576, %r11576, 8;
	setp.ne.s32 	%p471, %r11576, %r11582;
	@%p471 bra 	$L__BB2_844;
$L__BB2_845:
	setp.eq.s32 	%p472, %r1031, 0;
	@%p472 bra 	$L__BB2_853;
	and.b32  	%r1040, %r1030, 3;
	setp.lt.u32 	%p473, %r1031, 4;
	@%p473 bra 	$L__BB2_848;
	cvt.u64.u32 	%rd1213, %r11582;
	cvt.s64.s32 	%rd1214, %r1015;
	add.s64 	%rd1215, %rd1213, %rd1214;
	shl.b64 	%rd1216, %rd1215, 2;
	add.s64 	%rd1217, %rd95, %rd1216;
	ld.global.u32 	%r5078, [%rd1217+4];
	shr.u32 	%r5079, %r5078, 1;
	and.b32  	%r5080, %r5079, 1431655765;
	sub.s32 	%r5081, %r5078, %r5080;
	and.b32  	%r5082, %r5081, 858993459;
	shr.u32 	%r5083, %r5081, 2;
	and.b32  	%r5084, %r5083, 858993459;
	add.s32 	%r5085, %r5084, %r5082;
	shr.u32 	%r5086, %r5085, 4;
	add.s32 	%r5087, %r5086, %r5085;
	and.b32  	%r5088, %r5087, 252645135;
	shr.u32 	%r5089, %r5088, 8;
	add.s32 	%r5090, %r5089, %r5088;
	shr.u32 	%r5091, %r5090, 16;
	add.s32 	%r5092, %r5091, %r5090;
	and.b32  	%r5093, %r5092, 63;
	add.s32 	%r5094, %r5093, %r11587;
	add.s64 	%rd1218, %rd1213, %rd109;
	shl.b64 	%rd1219, %rd1218, 2;
	add.s64 	%rd1220, %rd95, %rd1219;
	ld.global.u32 	%r5095, [%rd1220+4];
	shr.u32 	%r5096, %r5095, 1;
	and.b32  	%r5097, %r5096, 1431655765;
	sub.s32 	%r5098, %r5095, %r5097;
	and.b32  	%r5099, %r5098, 858993459;
	shr.u32 	%r5100, %r5098, 2;
	and.b32  	%r5101, %r5100, 858993459;
	add.s32 	%r5102, %r5101, %r5099;
	shr.u32 	%r5103, %r5102, 4;
	add.s32 	%r5104, %r5103, %r5102;
	and.b32  	%r5105, %r5104, 252645135;
	shr.u32 	%r5106, %r5105, 8;
	add.s32 	%r5107, %r5106, %r5105;
	shr.u32 	%r5108, %r5107, 16;
	add.s32 	%r5109, %r5108, %r5107;
	and.b32  	%r5110, %r5109, 63;
	add.s32 	%r5111, %r5110, %r5094;
	ld.global.u32 	%r5112, [%rd1220+8];
	shr.u32 	%r5113, %r5112, 1;
	and.b32  	%r5114, %r5113, 1431655765;
	sub.s32 	%r5115, %r5112, %r5114;
	and.b32  	%r5116, %r5115, 858993459;
	shr.u32 	%r5117, %r5115, 2;
	and.b32  	%r5118, %r5117, 858993459;
	add.s32 	%r5119, %r5118, %r5116;
	shr.u32 	%r5120, %r5119, 4;
	add.s32 	%r5121, %r5120, %r5119;
	and.b32  	%r5122, %r5121, 252645135;
	shr.u32 	%r5123, %r5122, 8;
	add.s32 	%r5124, %r5123, %r5122;
	shr.u32 	%r5125, %r5124, 16;
	add.s32 	%r5126, %r5125, %r5124;
	and.b32  	%r5127, %r5126, 63;
	add.s32 	%r5128, %r5127, %r5111;
	ld.global.u32 	%r5129, [%rd1220+12];
	shr.u32 	%r5130, %r5129, 1;
	and.b32  	%r5131, %r5130, 1431655765;
	sub.s32 	%r5132, %r5129, %r5131;
	and.b32  	%r5133, %r5132, 858993459;
	shr.u32 	%r5134, %r5132, 2;
	and.b32  	%r5135, %r5134, 858993459;
	add.s32 	%r5136, %r5135, %r5133;
	shr.u32 	%r5137, %r5136, 4;
	add.s32 	%r5138, %r5137, %r5136;
	and.b32  	%r5139, %r5138, 252645135;
	shr.u32 	%r5140, %r5139, 8;
	add.s32 	%r5141, %r5140, %r5139;
	shr.u32 	%r5142, %r5141, 16;
	add.s32 	%r5143, %r5142, %r5141;
	and.b32  	%r5144, %r5143, 63;
	add.s32 	%r11587, %r5144, %r5128;
	add.s32 	%r11582, %r11582, 4;
$L__BB2_848:
	setp.eq.s32 	%p474, %r1040, 0;
	@%p474 bra 	$L__BB2_853;
	setp.eq.s32 	%p475, %r1040, 1;
	@%p475 bra 	$L__BB2_851;
	cvt.u64.u32 	%rd1221, %r11582;
	cvt.s64.s32 	%rd1222, %r1015;
	add.s64 	%rd1223, %rd1221, %rd1222;
	shl.b64 	%rd1224, %rd1223, 2;
	add.s64 	%rd1225, %rd95, %rd1224;
	ld.global.u32 	%r5146, [%rd1225+4];
	shr.u32 	%r5147, %r5146, 1;
	and.b32  	%r5148, %r5147, 1431655765;
	sub.s32 	%r5149, %r5146, %r5148;
	and.b32  	%r5150, %r5149, 858993459;
	shr.u32 	%r5151, %r5149, 2;
	and.b32  	%r5152, %r5151, 858993459;
	add.s32 	%r5153, %r5152, %r5150;
	shr.u32 	%r5154, %r5153, 4;
	add.s32 	%r5155, %r5154, %r5153;
	and.b32  	%r5156, %r5155, 252645135;
	shr.u32 	%r5157, %r5156, 8;
	add.s32 	%r5158, %r5157, %r5156;
	shr.u32 	%r5159, %r5158, 16;
	add.s32 	%r5160, %r5159, %r5158;
	and.b32  	%r5161, %r5160, 63;
	add.s32 	%r5162, %r5161, %r11587;
	add.s64 	%rd1226, %rd1221, %rd109;
	shl.b64 	%rd1227, %rd1226, 2;
	add.s64 	%rd1228, %rd95, %rd1227;
	ld.global.u32 	%r5163, [%rd1228+4];
	shr.u32 	%r5164, %r5163, 1;
	and.b32  	%r5165, %r5164, 1431655765;
	sub.s32 	%r5166, %r5163, %r5165;
	and.b32  	%r5167, %r5166, 858993459;
	shr.u32 	%r5168, %r5166, 2;
	and.b32  	%r5169, %r5168, 858993459;
	add.s32 	%r5170, %r5169, %r5167;
	shr.u32 	%r5171, %r5170, 4;
	add.s32 	%r5172, %r5171, %r5170;
	and.b32  	%r5173, %r5172, 252645135;
	shr.u32 	%r5174, %r5173, 8;
	add.s32 	%r5175, %r5174, %r5173;
	shr.u32 	%r5176, %r5175, 16;
	add.s32 	%r5177, %r5176, %r5175;
	and.b32  	%r5178, %r5177, 63;
	add.s32 	%r11587, %r5178, %r5162;
	add.s32 	%r11582, %r11582, 2;
$L__BB2_851:
	and.b32  	%r5179, %r1030, 1;
	setp.eq.b32 	%p476, %r5179, 1;
	not.pred 	%p477, %p476;
	@%p477 bra 	$L__BB2_853;
	cvt.u64.u32 	%rd1229, %r11582;
	cvt.s64.s32 	%rd1230, %r1015;
	add.s64 	%rd1231, %rd1229, %rd1230;
	shl.b64 	%rd1232, %rd1231, 2;
	add.s64 	%rd1233, %rd95, %rd1232;
	ld.global.u32 	%r5180, [%rd1233+4];
	shr.u32 	%r5181, %r5180, 1;
	and.b32  	%r5182, %r5181, 1431655765;
	sub.s32 	%r5183, %r5180, %r5182;
	and.b32  	%r5184, %r5183, 858993459;
	shr.u32 	%r5185, %r5183, 2;
	and.b32  	%r5186, %r5185, 858993459;
	add.s32 	%r5187, %r5186, %r5184;
	shr.u32 	%r5188, %r5187, 4;
	add.s32 	%r5189, %r5188, %r5187;
	and.b32  	%r5190, %r5189, 252645135;
	shr.u32 	%r5191, %r5190, 8;
	add.s32 	%r5192, %r5191, %r5190;
	shr.u32 	%r5193, %r5192, 16;
	add.s32 	%r5194, %r5193, %r5192;
	and.b32  	%r5195, %r5194, 63;
	add.s32 	%r11587, %r5195, %r11587;
$L__BB2_853:
	shl.b32 	%r5196, %r11557, 2;
	add.s32 	%r5197, %r865, %r5196;
	st.shared.u32 	[%r5197], %r11587;
	bra.uni 	$L__BB2_927;
$L__BB2_854:
	setp.ne.s32 	%p340, %r2, 32;
	mul.hi.u32 	%r4338, %r954, -98358029;
	shr.u32 	%r1053, %r4338, 10;
	mad.lo.s32 	%r1054, %r1053, -1048, %r954;
	add.s32 	%r1055, %r847, %r4332;
	@%p340 bra 	$L__BB2_856;
	mov.b32 	%r4340, 0;
	st.shared.u32 	[%r1055], %r4340;
$L__BB2_856:
	setp.lt.u32 	%p341, %r954, 1048;
	@%p341 bra 	$L__BB2_862;
	mul.lo.s32 	%r1056, %r11557, %r848;
	max.u32 	%r1057, %r1053, 1;
	mov.b32 	%r11588, 0;
$L__BB2_858:
	cvt.u32.u64 	%r4342, %rd100;
	setp.eq.s32 	%p342, %r7, 0;
	mad.lo.s32 	%r1060, %r11588, 1048, %r4342;
	mov.u32 	%r11589, %r3;
	@%p342 bra 	$L__BB2_937;
	setp.eq.s32 	%p343, %r7, 1;
	add.s32 	%r1061, %r3, %r1060;
	mul.wide.u32 	%rd987, %r1061, 4;
	add.s64 	%rd988, %rd8, %rd987;
	ld.global.u32 	%r4343, [%rd988];
	st.shared.u32 	[%r8+-128], %r4343;
	add.s64 	%rd989, %rd7, %rd987;
	ld.global.u32 	%r4344, [%rd989];
	st.shared.u32 	[%r9+-128], %r4344;
	mov.u32 	%r11589, %r2;
	@%p343 bra 	$L__BB2_937;
	setp.eq.s32 	%p344, %r7, 2;
	add.s32 	%r4345, %r2, %r1060;
	mul.wide.u32 	%rd990, %r4345, 4;
	add.s64 	%rd991, %rd8, %rd990;
	ld.global.u32 	%r4346, [%rd991];
	st.shared.u32 	[%r8], %r4346;
	add.s64 	%rd992, %rd7, %rd990;
	ld.global.u32 	%r4347, [%rd992];
	st.shared.u32 	[%r9], %r4347;
	mov.u32 	%r11589, %r6;
	@%p344 bra 	$L__BB2_937;
	add.s32 	%r4348, %r1061, 64;
	mul.wide.u32 	%rd993, %r4348, 4;
	add.s64 	%rd994, %rd8, %rd993;
	ld.global.u32 	%r4349, [%rd994];
	st.shared.u32 	[%r8+128], %r4349;
	add.s64 	%rd995, %rd7, %rd993;
	ld.global.u32 	%r4350, [%rd995];
	st.shared.u32 	[%r9+128], %r4350;
	mov.u32 	%r11589, %r10;
	bra.uni 	$L__BB2_937;
$L__BB2_862:
	setp.ge.u32 	%p367, %r3, %r1054;
	@%p367 bra 	$L__BB2_872;
	cvt.u32.u64 	%r4422, %rd100;
	mad.lo.s32 	%r1058, %r1053, 1048, %r4422;
	mov.u32 	%r11597, %r3;
$L__BB2_864:
	add.s32 	%r4423, %r11597, %r1058;
	mul.wide.u32 	%rd1040, %r4423, 4;
	add.s64 	%rd1041, %rd8, %rd1040;
	ld.global.u32 	%r4424, [%rd1041];
	shl.b32 	%r4425, %r11597, 2;
	add.s32 	%r4427, %r2421, %r4425;
	st.shared.u32 	[%r4427], %r4424;
	add.s64 	%rd1042, %rd7, %rd1040;
	ld.global.u32 	%r4428, [%rd1042];
	mov.u32 	%r4429, _ZZ30findCliqueGPUNewStealworkBatchPjS_S_S_S_S_PyS_S_S_S_S_E9Res_HBits;
	add.s32 	%r4430, %r4429, %r4425;
	st.shared.u32 	[%r4430], %r4428;
	add.s32 	%r11597, %r11597, 32;
	setp.lt.u32 	%p368, %r11597, %r1054;
	@%p368 bra 	$L__BB2_864;
	mov.u32 	%r11598, %r3;
$L__BB2_866:
	setp.lt.s32 	%p369, %r848, 2;
	shl.b32 	%r4432, %r11598, 2;
	add.s32 	%r1095, %r2421, %r4432;
	ld.shared.u32 	%r1096, [%r1095];
	mov.b32 	%r11601, 0;
	@%p369 bra 	$L__BB2_869;
	mov.b32 	%r11601, 0;
	mov.u32 	%r11599, %r848;
$L__BB2_868:
	shr.u32 	%r4435, %r11599, 1;
	add.s32 	%r4436, %r4435, %r11601;
	mul.wide.u32 	%rd1043, %r4436, 4;
	add.s64 	%rd1044, %rd94, %rd1043;
	ld.global.u32 	%r4437, [%rd1044+-240000];
	setp.lt.s32 	%p370, %r4437, %r1096;
	selp.b32 	%r4438, %r4435, 0, %p370;
	add.s32 	%r11601, %r4438, %r11601;
	sub.s32 	%r11599, %r11599, %r4435;
	setp.gt.s32 	%p371, %r11599, 1;
	@%p371 bra 	$L__BB2_868;
$L__BB2_869:
	mul.wide.u32 	%rd1045, %r11601, 4;
	add.s64 	%rd1046, %rd94, %rd1045;
	ld.global.u32 	%r4440, [%rd1046+-240000];
	setp.lt.u32 	%p372, %r4440, %r1096;
	selp.u32 	%r4441, 1, 0, %p372;
	add.s32 	%r1102, %r11601, %r4441;
	mul.wide.u32 	%rd1047, %r1102, 4;
	add.s64 	%rd1048, %rd96, %rd1047;
	ld.global.u32 	%r4442, [%rd1048+-240000];
	add.s32 	%r1103, %r4429, %r4432;
	ld.shared.u32 	%r4445, [%r1103];
	and.b32  	%r1104, %r4445, %r4442;
	setp.gt.u32 	%p373, %r1102, %r864;
	mov.b32 	%r11602, -1;
	@%p373 bra 	$L__BB2_871;
	add.s64 	%rd1050, %rd94, %rd1047;
	ld.global.u32 	%r4446, [%rd1050+-240000];
	setp.eq.s32 	%p374, %r4446, %r1096;
	setp.eq.s32 	%p375, %r1104, 0;
	selp.b32 	%r4447, -1, %r1096, %p375;
	selp.b32 	%r11602, %r4447, -1, %p374;
$L__BB2_871:
	st.shared.u32 	[%r1095], %r11602;
	st.shared.u32 	[%r1103], %r1104;
	add.s32 	%r11598, %r11598, %r5;
	setp.lt.u32 	%p376, %r11598, %r1054;
	@%p376 bra 	$L__BB2_866;
$L__BB2_872:
	@%p340 bra 	$L__BB2_927;
	mul.lo.s32 	%r1108, %r11557, %r848;
	setp.eq.s32 	%p378, %r1054, 0;
	@%p378 bra 	$L__BB2_914;
	cvt.u32.u64 	%r4449, %rd100;
	and.b32  	%r1109, %r954, 7;
	sub.s32 	%r4450, %r4449, %r953;
	mad.lo.s32 	%r4451, %r1053, 1048, %r4450;
	setp.gt.u32 	%p379, %r4451, -8;
	mov.b32 	%r11605, 0;
	@%p379 bra 	$L__BB2_893;
	sub.s32 	%r11605, %r1054, %r1109;
	mov.b32 	%r11603, 0;
$L__BB2_876:
	.pragma "nounroll";
	shl.b32 	%r4453, %r11603, 2;
	add.s32 	%r1112, %r2421, %r4453;
	ld.shared.u32 	%r1113, [%r1112];
	setp.eq.s32 	%p380, %r1113, -1;
	mov.u32 	%r4455, _ZZ30findCliqueGPUNewStealworkBatchPjS_S_S_S_S_PyS_S_S_S_S_E9Res_HBits;
	add.s32 	%r1114, %r4455, %r4453;
	@%p380 bra 	$L__BB2_878;
	ld.shared.u32 	%r4456, [%r1055];
	add.s32 	%r4457, %r4456, 1;
	st.shared.u32 	[%r1055], %r4457;
	add.s32 	%r4458, %r4457, %r1108;
	mul.wide.u32 	%rd1051, %r4458, 4;
	add.s64 	%rd1052, %rd92, %rd1051;
	st.global.u32 	[%rd1052], %r1113;
	ld.shared.u32 	%r4459, [%r1114];
	add.s64 	%rd1053, %rd95, %rd1051;
	st.global.u32 	[%rd1053], %r4459;
$L__BB2_878:
	ld.shared.u32 	%r1115, [%r1112+4];
	setp.eq.s32 	%p381, %r1115, -1;
	@%p381 bra 	$L__BB2_880;
	ld.shared.u32 	%r4460, [%r1055];
	add.s32 	%r4461, %r4460, 1;
	st.shared.u32 	[%r1055], %r4461;
	add.s32 	%r4462, %r4461, %r1108;
	mul.wide.u32 	%rd1054, %r4462, 4;
	add.s64 	%rd1055, %rd92, %rd1054;
	st.global.u32 	[%rd1055], %r1115;
	ld.shared.u32 	%r4463, [%r1114+4];
	add.s64 	%rd1056, %rd95, %rd1054;
	st.global.u32 	[%rd1056], %r4463;
$L__BB2_880:
	ld.shared.u32 	%r1116, [%r1112+8];
	setp.eq.s32 	%p382, %r1116, -1;
	@%p382 bra 	$L__BB2_882;
	ld.shared.u32 	%r4464, [%r1055];
	add.s32 	%r4465, %r4464, 1;
	st.shared.u32 	[%r1055], %r4465;
	add.s32 	%r4466, %r4465, %r1108;
	mul.wide.u32 	%rd1057, %r4466, 4;
	add.s64 	%rd1058, %rd92, %rd1057;
	st.global.u32 	[%rd1058], %r1116;
	ld.shared.u32 	%r4467, [%r1114+8];
	add.s64 	%rd1059, %rd95, %rd1057;
	st.global.u32 	[%rd1059], %r4467;
$L__BB2_882:
	ld.shared.u32 	%r1117, [%r1112+12];
	setp.eq.s32 	%p383, %r1117, -1;
	@%p383 bra 	$L__BB2_884;
	ld.shared.u32 	%r4468, [%r1055];
	add.s32 	%r4469, %r4468, 1;
	st.shared.u32 	[%r1055], %r4469;
	add.s32 	%r4470, %r4469, %r1108;
	mul.wide.u32 	%rd1060, %r4470, 4;
	add.s64 	%rd1061, %rd92, %rd1060;
	st.global.u32 	[%rd1061], %r1117;
	ld.shared.u32 	%r4471, [%r1114+12];
	add.s64 	%rd1062, %rd95, %rd1060;
	st.global.u32 	[%rd1062], %r4471;
$L__BB2_884:
	ld.shared.u32 	%r1118, [%r1112+16];
	setp.eq.s32 	%p384, %r1118, -1;
	@%p384 bra 	$L__BB2_886;
	ld.shared.u32 	%r4472, [%r1055];
	add.s32 	%r4473, %r4472, 1;
	st.shared.u32 	[%r1055], %r4473;
	add.s32 	%r4474, %r4473, %r1108;
	mul.wide.u32 	%rd1063, %r4474, 4;
	add.s64 	%rd1064, %rd92, %rd1063;
	st.global.u32 	[%rd1064], %r1118;
	ld.shared.u32 	%r4475, [%r1114+16];
	add.s64 	%rd1065, %rd95, %rd1063;
	st.global.u32 	[%rd1065], %r4475;
$L__BB2_886:
	ld.shared.u32 	%r1119, [%r1112+20];
	setp.eq.s32 	%p385, %r1119, -1;
	@%p385 bra 	$L__BB2_888;
	ld.shared.u32 	%r4476, [%r1055];
	add.s32 	%r4477, %r4476, 1;
	st.shared.u32 	[%r1055], %r4477;
	add.s32 	%r4478, %r4477, %r1108;
	mul.wide.u32 	%rd1066, %r4478, 4;
	add.s64 	%rd1067, %rd92, %rd1066;
	st.global.u32 	[%rd1067], %r1119;
	ld.shared.u32 	%r4479, [%r1114+20];
	add.s64 	%rd1068, %rd95, %rd1066;
	st.global.u32 	[%rd1068], %r4479;
$L__BB2_888:
	ld.shared.u32 	%r1120, [%r1112+24];
	setp.eq.s32 	%p386, %r1120, -1;
	@%p386 bra 	$L__BB2_890;
	ld.shared.u32 	%r4480, [%r1055];
	add.s32 	%r4481, %r4480, 1;
	st.shared.u32 	[%r1055], %r4481;
	add.s32 	%r4482, %r4481, %r1108;
	mul.wide.u32 	%rd1069, %r4482, 4;
	add.s64 	%rd1070, %rd92, %rd1069;
	st.global.u32 	[%rd1070], %r1120;
	ld.shared.u32 	%r4483, [%r1114+24];
	add.s64 	%rd1071, %rd95, %rd1069;
	st.global.u32 	[%rd1071], %r4483;
$L__BB2_890:
	ld.shared.u32 	%r1121, [%r1112+28];
	setp.eq.s32 	%p387, %r1121, -1;
	@%p387 bra 	$L__BB2_892;
	ld.shared.u32 	%r4484, [%r1055];
	add.s32 	%r4485, %r4484, 1;
	st.shared.u32 	[%r1055], %r4485;
	add.s32 	%r4486, %r4485, %r1108;
	mul.wide.u32 	%rd1072, %r4486, 4;
	add.s64 	%rd1073, %rd92, %rd1072;
	st.global.u32 	[%rd1073], %r1121;
	ld.shared.u32 	%r4487, [%r1114+28];
	add.s64 	%rd1074, %rd95, %rd1072;
	st.global.u32 	[%rd1074], %r4487;
$L__BB2_892:
	add.s32 	%r11603, %r11603, 8;
	setp.ne.s32 	%p388, %r11603, %r11605;
	@%p388 bra 	$L__BB2_876;
$L__BB2_893:
	setp.eq.s32 	%p389, %r1109, 0;
	@%p389 bra 	$L__BB2_914;
	and.b32  	%r1124, %r954, 3;
	setp.lt.u32 	%p390, %r1109, 4;
	@%p390 bra 	$L__BB2_904;
	shl.b32 	%r4488, %r11605, 2;
	add.s32 	%r1125, %r2421, %r4488;
	ld.shared.u32 	%r1126, [%r1125];
	setp.eq.s32 	%p391, %r1126, -1;
	mov.u32 	%r4490, _ZZ30findCliqueGPUNewStealworkBatchPjS_S_S_S_S_PyS_S_S_S_S_E9Res_HBits;
	add.s32 	%r1127, %r4490, %r4488;
	@%p391 bra 	$L__BB2_897;
	ld.shared.u32 	%r4491, [%r1055];
	add.s32 	%r4492, %r4491, 1;
	st.shared.u32 	[%r1055], %r4492;
	add.s32 	%r4493, %r4492, %r1108;
	mul.wide.u32 	%rd1075, %r4493, 4;
	add.s64 	%rd1076, %rd92, %rd1075;
	st.global.u32 	[%rd1076], %r1126;
	ld.shared.u32 	%r4494, [%r1127];
	add.s64 	%rd1077, %rd95, %rd1075;
	st.global.u32 	[%rd1077], %r4494;
$L__BB2_897:
	ld.shared.u32 	%r1128, [%r1125+4];
	setp.eq.s32 	%p392, %r1128, -1;
	@%p392 bra 	$L__BB2_899;
	ld.shared.u32 	%r4495, [%r1055];
	add.s32 	%r4496, %r4495, 1;
	st.shared.u32 	[%r1055], %r4496;
	add.s32 	%r4497, %r4496, %r1108;
	mul.wide.u32 	%rd1078, %r4497, 4;
	add.s64 	%rd1079, %rd92, %rd1078;
	st.global.u32 	[%rd1079], %r1128;
	ld.shared.u32 	%r4498, [%r1127+4];
	add.s64 	%rd1080, %rd95, %rd1078;
	st.global.u32 	[%rd1080], %r4498;
$L__BB2_899:
	ld.shared.u32 	%r1129, [%r1125+8];
	setp.eq.s32 	%p393, %r1129, -1;
	@%p393 bra 	$L__BB2_901;
	ld.shared.u32 	%r4499, [%r1055];
	add.s32 	%r4500, %r4499, 1;
	st.shared.u32 	[%r1055], %r4500;
	add.s32 	%r4501, %r4500, %r1108;
	mul.wide.u32 	%rd1081, %r4501, 4;
	add.s64 	%rd1082, %rd92, %rd1081;
	st.global.u32 	[%rd1082], %r1129;
	ld.shared.u32 	%r4502, [%r1127+8];
	add.s64 	%rd1083, %rd95, %rd1081;
	st.global.u32 	[%rd1083], %r4502;
$L__BB2_901:
	ld.shared.u32 	%r1130, [%r1125+12];
	setp.eq.s32 	%p394, %r1130, -1;
	@%p394 bra 	$L__BB2_903;
	ld.shared.u32 	%r4503, [%r1055];
	add.s32 	%r4504, %r4503, 1;
	st.shared.u32 	[%r1055], %r4504;
	add.s32 	%r4505, %r4504, %r1108;
	mul.wide.u32 	%rd1084, %r4505, 4;
	add.s64 	%rd1085, %rd92, %rd1084;
	st.global.u32 	[%rd1085], %r1130;
	ld.shared.u32 	%r4506, [%r1127+12];
	add.s64 	%rd1086, %rd95, %rd1084;
	st.global.u32 	[%rd1086], %r4506;
$L__BB2_903:
	add.s32 	%r11605, %r11605, 4;
$L__BB2_904:
	setp.eq.s32 	%p395, %r1124, 0;
	@%p395 bra 	$L__BB2_914;
	setp.eq.s32 	%p396, %r1124, 1;
	@%p396 bra 	$L__BB2_911;
	shl.b32 	%r4507, %r11605, 2;
	add.s32 	%r1133, %r2421, %r4507;
	ld.shared.u32 	%r1134, [%r1133];
	setp.eq.s32 	%p397, %r1134, -1;
	mov.u32 	%r4509, _ZZ30findCliqueGPUNewStealworkBatchPjS_S_S_S_S_PyS_S_S_S_S_E9Res_HBits;
	add.s32 	%r1135, %r4509, %r4507;
	@%p397 bra 	$L__BB2_908;
	ld.shared.u32 	%r4510, [%r1055];
	add.s32 	%r4511, %r4510, 1;
	st.shared.u32 	[%r1055], %r4511;
	add.s32 	%r4512, %r4511, %r1108;
	mul.wide.u32 	%rd1087, %r4512, 4;
	add.s64 	%rd1088, %rd92, %rd1087;
	st.global.u32 	[%rd1088], %r1134;
	ld.shared.u32 	%r4513, [%r1135];
	add.s64 	%rd1089, %rd95, %rd1087;
	st.global.u32 	[%rd1089], %r4513;
$L__BB2_908:
	ld.shared.u32 	%r1136, [%r1133+4];
	setp.eq.s32 	%p398, %r1136, -1;
	@%p398 bra 	$L__BB2_910;
	ld.shared.u32 	%r4514, [%r1055];
	add.s32 	%r4515, %r4514, 1;
	st.shared.u32 	[%r1055], %r4515;
	add.s32 	%r4516, %r4515, %r1108;
	mul.wide.u32 	%rd1090, %r4516, 4;
	add.s64 	%rd1091, %rd92, %rd1090;
	st.global.u32 	[%rd1091], %r1136;
	ld.shared.u32 	%r4517, [%r1135+4];
	add.s64 	%rd1092, %rd95, %rd1090;
	st.global.u32 	[%rd1092], %r4517;
$L__BB2_910:
	add.s32 	%r11605, %r11605, 2;
$L__BB2_911:
	and.b32  	%r4518, %r954, 1;
	setp.eq.b32 	%p399, %r4518, 1;
	not.pred 	%p400, %p399;
	@%p400 bra 	$L__BB2_914;
	shl.b32 	%r4519, %r11605, 2;
	add.s32 	%r4521, %r2421, %r4519;
	ld.shared.u32 	%r1139, [%r4521];
	setp.eq.s32 	%p401, %r1139, -1;
	@%p401 bra 	$L__BB2_914;
	ld.shared.u32 	%r4522, [%r1055];
	add.s32 	%r4523, %r4522, 1;
	st.shared.u32 	[%r1055], %r4523;
	add.s32 	%r4524, %r4523, %r1108;
	mul.wide.u32 	%rd1093, %r4524, 4;
	add.s64 	%rd1094, %rd92, %rd1093;
	st.global.u32 	[%rd1094], %r1139;
	mov.u32 	%r4526, _ZZ30findCliqueGPUNewStealworkBatchPjS_S_S_S_S_PyS_S_S_S_S_E9Res_HBits;
	add.s32 	%r4527, %r4526, %r4519;
	ld.shared.u32 	%r4528, [%r4527];
	add.s64 	%rd1095, %rd95, %rd1093;
	st.global.u32 	[%rd1095], %r4528;
$L__BB2_914:
	add.s32 	%r4530, %r1108, 1;
	cvt.s64.s32 	%rd110, %r4530;
	ld.shared.u32 	%r1140, [%r1055];
	setp.eq.s32 	%p402, %r1140, 0;
	mov.b32 	%r11618, 0;
	@%p402 bra 	$L__BB2_926;
	and.b32  	%r1141, %r1140, 7;
	setp.lt.u32 	%p403, %r1140, 8;
	mov.b32 	%r11613, 0;
	mov.u32 	%r11618, %r11613;
	@%p403 bra 	$L__BB2_918;
	and.b32  	%r11613, %r1140, -8;
	mov.b32 	%r11607, 0;
	mov.u32 	%r11618, %r11607;
$L__BB2_917:
	.pragma "nounroll";
	cvt.u64.u32 	%rd1096, %r11607;
	cvt.s64.s32 	%rd1097, %r1108;
	add.s64 	%rd1098, %rd1096, %rd1097;
	shl.b64 	%rd1099, %rd1098, 2;
	add.s64 	%rd1100, %rd95, %rd1099;
	ld.global.u32 	%r4534, [%rd1100+4];
	shr.u32 	%r4535, %r4534, 1;
	and.b32  	%r4536, %r4535, 1431655765;
	sub.s32 	%r4537, %r4534, %r4536;
	and.b32  	%r4538, %r4537, 858993459;
	shr.u32 	%r4539, %r4537, 2;
	and.b32  	%r4540, %r4539, 858993459;
	add.s32 	%r4541, %r4540, %r4538;
	shr.u32 	%r4542, %r4541, 4;
	add.s32 	%r4543, %r4542, %r4541;
	and.b32  	%r4544, %r4543, 252645135;
	shr.u32 	%r4545, %r4544, 8;
	add.s32 	%r4546, %r4545, %r4544;
	shr.u32 	%r4547, %r4546, 16;
	add.s32 	%r4548, %r4547, %r4546;
	and.b32  	%r4549, %r4548, 63;
	add.s32 	%r4550, %r4549, %r11618;
	add.s64 	%rd1101, %rd1096, %rd110;
	shl.b64 	%rd1102, %rd1101, 2;
	add.s64 	%rd1103, %rd95, %rd1102;
	ld.global.u32 	%r4551, [%rd1103+4];
	shr.u32 	%r4552, %r4551, 1;
	and.b32  	%r4553, %r4552, 1431655765;
	sub.s32 	%r4554, %r4551, %r4553;
	and.b32  	%r4555, %r4554, 858993459;
	shr.u32 	%r4556, %r4554, 2;
	and.b32  	%r4557, %r4556, 858993459;
	add.s32 	%r4558, %r4557, %r4555;
	shr.u32 	%r4559, %r4558, 4;
	add.s32 	%r4560, %r4559, %r4558;
	and.b32  	%r4561, %r4560, 252645135;
	shr.u32 	%r4562, %r4561, 8;
	add.s32 	%r4563, %r4562, %r4561;
	shr.u32 	%r4564, %r4563, 16;
	add.s32 	%r4565, %r4564, %r4563;
	and.b32  	%r4566, %r4565, 63;
	add.s32 	%r4567, %r4566, %r4550;
	ld.global.u32 	%r4568, [%rd1103+8];
	shr.u32 	%r4569, %r4568, 1;
	and.b32  	%r4570, %r4569, 1431655765;
	sub.s32 	%r4571, %r4568, %r4570;
	and.b32  	%r4572, %r4571, 858993459;
	shr.u32 	%r4573, %r4571, 2;
	and.b32  	%r4574, %r4573, 858993459;
	add.s32 	%r4575, %r4574, %r4572;
	shr.u32 	%r4576, %r4575, 4;
	add.s32 	%r4577, %r4576, %r4575;
	and.b32  	%r4578, %r4577, 252645135;
	shr.u32 	%r4579, %r4578, 8;
	add.s32 	%r4580, %r4579, %r4578;
	shr.u32 	%r4581, %r4580, 16;
	add.s32 	%r4582, %r4581, %r4580;
	and.b32  	%r4583, %r4582, 63;
	add.s32 	%r4584, %r4583, %r4567;
	ld.global.u32 	%r4585, [%rd1103+12];
	shr.u32 	%r4586, %r4585, 1;
	and.b32  	%r4587, %r4586, 1431655765;
	sub.s32 	%r4588, %r4585, %r4587;
	and.b32  	%r4589, %r4588, 858993459;
	shr.u32 	%r4590, %r4588, 2;
	and.b32  	%r4591, %r4590, 858993459;
	add.s32 	%r4592, %r4591, %r4589;
	shr.u32 	%r4593, %r4592, 4;
	add.s32 	%r4594, %r4593, %r4592;
	and.b32  	%r4595, %r4594, 252645135;
	shr.u32 	%r4596, %r4595, 8;
	add.s32 	%r4597, %r4596, %r4595;
	shr.u32 	%r4598, %r4597, 16;
	add.s32 	%r4599, %r4598, %r4597;
	and.b32  	%r4600, %r4599, 63;
	add.s32 	%r4601, %r4600, %r4584;
	ld.global.u32 	%r4602, [%rd1103+16];
	shr.u32 	%r4603, %r4602, 1;
	and.b32  	%r4604, %r4603, 1431655765;
	sub.s32 	%r4605, %r4602, %r4604;
	and.b32  	%r4606, %r4605, 858993459;
	shr.u32 	%r4607, %r4605, 2;
	and.b32  	%r4608, %r4607, 858993459;
	add.s32 	%r4609, %r4608, %r4606;
	shr.u32 	%r4610, %r4609, 4;
	add.s32 	%r4611, %r4610, %r4609;
	and.b32  	%r4612, %r4611, 252645135;
	shr.u32 	%r4613, %r4612, 8;
	add.s32 	%r4614, %r4613, %r4612;
	shr.u32 	%r4615, %r4614, 16;
	add.s32 	%r4616, %r4615, %r4614;
	and.b32  	%r4617, %r4616, 63;
	add.s32 	%r4618, %r4617, %r4601;
	ld.global.u32 	%r4619, [%rd1103+20];
	shr.u32 	%r4620, %r4619, 1;
	and.b32  	%r4621, %r4620, 1431655765;
	sub.s32 	%r4622, %r4619, %r4621;
	and.b32  	%r4623, %r4622, 858993459;
	shr.u32 	%r4624, %r4622, 2;
	and.b32  	%r4625, %r4624, 858993459;
	add.s32 	%r4626, %r4625, %r4623;
	shr.u32 	%r4627, %r4626, 4;
	add.s32 	%r4628, %r4627, %r4626;
	and.b32  	%r4629, %r4628, 252645135;
	shr.u32 	%r4630, %r4629, 8;
	add.s32 	%r4631, %r4630, %r4629;
	shr.u32 	%r4632, %r4631, 16;
	add.s32 	%r4633, %r4632, %r4631;
	and.b32  	%r4634, %r4633, 63;
	add.s32 	%r4635, %r4634, %r4618;
	ld.global.u32 	%r4636, [%rd1103+24];
	shr.u32 	%r4637, %r4636, 1;
	and.b32  	%r4638, %r4637, 1431655765;
	sub.s32 	%r4639, %r4636, %r4638;
	and.b32  	%r4640, %r4639, 858993459;
	shr.u32 	%r4641, %r4639, 2;
	and.b32  	%r4642, %r4641, 858993459;
	add.s32 	%r4643, %r4642, %r4640;
	shr.u32 	%r4644, %r4643, 4;
	add.s32 	%r4645, %r4644, %r4643;
	and.b32  	%r4646, %r4645, 252645135;
	shr.u32 	%r4647, %r4646, 8;
	add.s32 	%r4648, %r4647, %r4646;
	shr.u32 	%r4649, %r4648, 16;
	add.s32 	%r4650, %r4649, %r4648;
	and.b32  	%r4651, %r4650, 63;
	add.s32 	%r4652, %r4651, %r4635;
	ld.global.u32 	%r4653, [%rd1103+28];
	shr.u32 	%r4654, %r4653, 1;
	and.b32  	%r4655, %r4654, 1431655765;
	sub.s32 	%r4656, %r4653, %r4655;
	and.b32  	%r4657, %r4656, 858993459;
	shr.u32 	%r4658, %r4656, 2;
	and.b32  	%r4659, %r4658, 858993459;
	add.s32 	%r4660, %r4659, %r4657;
	shr.u32 	%r4661, %r4660, 4;
	add.s32 	%r4662, %r4661, %r4660;
	and.b32  	%r4663, %r4662, 252645135;
	shr.u32 	%r4664, %r4663, 8;
	add.s32 	%r4665, %r4664, %r4663;
	shr.u32 	%r4666, %r4665, 16;
	add.s32 	%r4667, %r4666, %r4665;
	and.b32  	%r4668, %r4667, 63;
	add.s32 	%r11618, %r4668, %r4652;
	add.s32 	%r11607, %r11607, 8;
	setp.ne.s32 	%p404, %r11607, %r11613;
	@%p404 bra 	$L__BB2_917;
$L__BB2_918:
	setp.eq.s32 	%p405, %r1141, 0;
	@%p405 bra 	$L__BB2_926;
	and.b32  	%r1150, %r1140, 3;
	setp.lt.u32 	%p406, %r1141, 4;
	@%p406 bra 	$L__BB2_921;
	cvt.u64.u32 	%rd1104, %r11613;
	cvt.s64.s32 	%rd1105, %r1108;
	add.s64 	%rd1106, %rd1104, %rd1105;
	shl.b64 	%rd1107, %rd1106, 2;
	add.s64 	%rd1108, %rd95, %rd1107;
	ld.global.u32 	%r4670, [%rd1108+4];
	shr.u32 	%r4671, %r4670, 1;
	and.b32  	%r4672, %r4671, 1431655765;
	sub.s32 	%r4673, %r4670, %r4672;
	and.b32  	%r4674, %r4673, 858993459;
	shr.u32 	%r4675, %r4673, 2;
	and.b32  	%r4676, %r4675, 858993459;
	add.s32 	%r4677, %r4676, %r4674;
	shr.u32 	%r4678, %r4677, 4;
	add.s32 	%r4679, %r4678, %r4677;
	and.b32  	%r4680, %r4679, 252645135;
	shr.u32 	%r4681, %r4680, 8;
	add.s32 	%r4682, %r4681, %r4680;
	shr.u32 	%r4683, %r4682, 16;
	add.s32 	%r4684, %r4683, %r4682;
	and.b32  	%r4685, %r4684, 63;
	add.s32 	%r4686, %r4685, %r11618;
	add.s64 	%rd1109, %rd1104, %rd110;
	shl.b64 	%rd1110, %rd1109, 2;
	add.s64 	%rd1111, %rd95, %rd1110;
	ld.global.u32 	%r4687, [%rd1111+4];
	shr.u32 	%r4688, %r4687, 1;
	and.b32  	%r4689, %r4688, 1431655765;
	sub.s32 	%r4690, %r4687, %r4689;
	and.b32  	%r4691, %r4690, 858993459;
	shr.u32 	%r4692, %r4690, 2;
	and.b32  	%r4693, %r4692, 858993459;
	add.s32 	%r4694, %r4693, %r4691;
	shr.u32 	%r4695, %r4694, 4;
	add.s32 	%r4696, %r4695, %r4694;
	and.b32  	%r4697, %r4696, 252645135;
	shr.u32 	%r4698, %r4697, 8;
	add.s32 	%r4699, %r4698, %r4697;
	shr.u32 	%r4700, %r4699, 16;
	add.s32 	%r4701, %r4700, %r4699;
	and.b32  	%r4702, %r4701, 63;
	add.s32 	%r4703, %r4702, %r4686;
	ld.global.u32 	%r4704, [%rd1111+8];
	shr.u32 	%r4705, %r4704, 1;
	and.b32  	%r4706, %r4705, 1431655765;
	sub.s32 	%r4707, %r4704, %r4706;
	and.b32  	%r4708, %r4707, 858993459;
	shr.u32 	%r4709, %r4707, 2;
	and.b32  	%r4710, %r4709, 858993459;
	add.s32 	%r4711, %r4710, %r4708;
	shr.u32 	%r4712, %r4711, 4;
	add.s32 	%r4713, %r4712, %r4711;
	and.b32  	%r4714, %r4713, 252645135;
	shr.u32 	%r4715, %r4714, 8;
	add.s32 	%r4716, %r4715, %r4714;
	shr.u32 	%r4717, %r4716, 16;
	add.s32 	%r4718, %r4717, %r4716;
	and.b32  	%r4719, %r4718, 63;
	add.s32 	%r4720, %r4719, %r4703;
	ld.global.u32 	%r4721, [%rd1111+12];
	shr.u32 	%r4722, %r4721, 1;
	and.b32  	%r4723, %r4722, 1431655765;
	sub.s32 	%r4724, %r4721, %r4723;
	and.b32  	%r4725, %r4724, 858993459;
	shr.u32 	%r4726, %r4724, 2;
	and.b32  	%r4727, %r4726, 858993459;
	add.s32 	%r4728, %r4727, %r4725;
	shr.u32 	%r4729, %r4728, 4;
	add.s32 	%r4730, %r4729, %r4728;
	and.b32  	%r4731, %r4730, 252645135;
	shr.u32 	%r4732, %r4731, 8;
	add.s32 	%r4733, %r4732, %r4731;
	shr.u32 	%r4734, %r4733, 16;
	add.s32 	%r4735, %r4734, %r4733;
	and.b32  	%r4736, %r4735, 63;
	add.s32 	%r11618, %r4736, %r4720;
	add.s32 	%r11613, %r11613, 4;
$L__BB2_921:
	setp.eq.s32 	%p407, %r1150, 0;
	@%p407 bra 	$L__BB2_926;
	setp.eq.s32 	%p408, %r1150, 1;
	@%p408 bra 	$L__BB2_924;
	cvt.u64.u32 	%rd1112, %r11613;
	cvt.s64.s32 	%rd1113, %r1108;
	add.s64 	%rd1114, %rd1112, %rd1113;
	shl.b64 	%rd1115, %rd1114, 2;
	add.s64 	%rd1116, %rd95, %rd1115;
	ld.global.u32 	%r4738, [%rd1116+4];
	shr.u32 	%r4739, %r4738, 1;
	and.b32  	%r4740, %r4739, 1431655765;
	sub.s32 	%r4741, %r4738, %r4740;
	and.b32  	%r4742, %r4741, 858993459;
	shr.u32 	%r4743, %r4741, 2;
	and.b32  	%r4744, %r4743, 858993459;
	add.s32 	%r4745, %r4744, %r4742;
	shr.u32 	%r4746, %r4745, 4;
	add.s32 	%r4747, %r4746, %r4745;
	and.b32  	%r4748, %r4747, 252645135;
	shr.u32 	%r4749, %r4748, 8;
	add.s32 	%r4750, %r4749, %r4748;
	shr.u32 	%r4751, %r4750, 16;
	add.s32 	%r4752, %r4751, %r4750;
	and.b32  	%r4753, %r4752, 63;
	add.s32 	%r4754, %r4753, %r11618;
	add.s64 	%rd1117, %rd1112, %rd110;
	shl.b64 	%rd1118, %rd1117, 2;
	add.s64 	%rd1119, %rd95, %rd1118;
	ld.global.u32 	%r4755, [%rd1119+4];
	shr.u32 	%r4756, %r4755, 1;
	and.b32  	%r4757, %r4756, 1431655765;
	sub.s32 	%r4758, %r4755, %r4757;
	and.b32  	%r4759, %r4758, 858993459;
	shr.u32 	%r4760, %r4758, 2;
	and.b32  	%r4761, %r4760, 858993459;
	add.s32 	%r4762, %r4761, %r4759;
	shr.u32 	%r4763, %r4762, 4;
	add.s32 	%r4764, %r4763, %r4762;
	and.b32  	%r4765, %r4764, 252645135;
	shr.u32 	%r4766, %r4765, 8;
	add.s32 	%r4767, %r4766, %r4765;
	shr.u32 	%r4768, %r4767, 16;
	add.s32 	%r4769, %r4768, %r4767;
	and.b32  	%r4770, %r4769, 63;
	add.s32 	%r11618, %r4770, %r4754;
	add.s32 	%r11613, %r11613, 2;
$L__BB2_924:
	and.b32  	%r4771, %r1140, 1;
	setp.eq.b32 	%p409, %r4771, 1;
	not.pred 	%p410, %p409;
	@%p410 bra 	$L__BB2_926;
	cvt.u64.u32 	%rd1120, %r11613;
	cvt.s64.s32 	%rd1121, %r1108;
	add.s64 	%rd1122, %rd1120, %rd1121;
	shl.b64 	%rd1123, %rd1122, 2;
	add.s64 	%rd1124, %rd95, %rd1123;
	ld.global.u32 	%r4772, [%rd1124+4];
	shr.u32 	%r4773, %r4772, 1;
	and.b32  	%r4774, %r4773, 1431655765;
	sub.s32 	%r4775, %r4772, %r4774;
	and.b32  	%r4776, %r4775, 858993459;
	shr.u32 	%r4777, %r4775, 2;
	and.b32  	%r4778, %r4777, 858993459;
	add.s32 	%r4779, %r4778, %r4776;
	shr.u32 	%r4780, %r4779, 4;
	add.s32 	%r4781, %r4780, %r4779;
	and.b32  	%r4782, %r4781, 252645135;
	shr.u32 	%r4783, %r4782, 8;
	add.s32 	%r4784, %r4783, %r4782;
	shr.u32 	%r4785, %r4784, 16;
	add.s32 	%r4786, %r4785, %r4784;
	and.b32  	%r4787, %r4786, 63;
	add.s32 	%r11618, %r4787, %r11618;
$L__BB2_926:
	shl.b32 	%r4788, %r11557, 2;
	add.s32 	%r4789, %r865, %r4788;
	st.shared.u32 	[%r4789], %r11618;
$L__BB2_927:
	add.s32 	%r11557, %r11557, 1;
	setp.ne.s32 	%p478, %r11557, %r849;
	@%p478 bra 	$L__BB2_718;
$L__BB2_928:
	mul.wide.u32 	%rd1617, %r1, 96;
	mov.u64 	%rd1618, batch_info;
	add.s64 	%rd111, %rd1618, %rd1617;
	mul.wide.u32 	%rd1619, %r1, 32;
	mov.u64 	%rd1620, stack;
	add.s64 	%rd112, %rd1620, %rd1619;
	mul.wide.u32 	%rd1621, %r1, 64;
	mov.u64 	%rd1622, stack_bitmap;
	add.s64 	%rd113, %rd1622, %rd1621;
	bar.sync 	0;
	ld.shared.u32 	%r1164, [_ZZ30findCliqueGPUNewStealworkBatchPjS_S_S_S_S_PyS_S_S_S_S_E5level];
	ld.global.u32 	%r6752, [%rd2];
	add.s32 	%r6753, %r6752, -2;
	setp.ne.s32 	%p699, %r1164, %r6753;
	@%p699 bra 	$L__BB2_997;
	ld.shared.u32 	%r1165, [_ZZ30findCliqueGPUNewStealworkBatchPjS_S_S_S_S_PyS_S_S_S_S_E10batch_size];
	setp.ge.u32 	%p700, %r2, %r1165;
	@%p700 bra 	$L__BB2_990;
	shl.b32 	%r6754, %r1164, 8;
	mov.u32 	%r6755, _ZZ30findCliqueGPUNewStealworkBatchPjS_S_S_S_S_PyS_S_S_S_S_E10Num_L_Bits;
	add.s32 	%r1166, %r6755, %r6754;
	mov.u32 	%r11619, %r2;
$L__BB2_931:
	shl.b32 	%r6756, %r11619, 2;
	add.s32 	%r6757, %r1166, %r6756;
	ld.shared.u32 	%r11623, [%r6757];
	ld.global.u32 	%r1169, [%rd3];
	setp.lt.u32 	%p701, %r11623, %r1169;
	@%p701 bra 	$L__BB2_989;
	setp.eq.s32 	%p702, %r1169, 0;
	mov.b64 	%rd3031, 1;
	@%p702 bra 	$L__BB2_988;
	add.s32 	%r6759, %r1169, 1;
	max.u32 	%r6760, %r6759, 2;
	add.s32 	%r1170, %r6760, -1;
	add.s32 	%r6761, %r6760, -2;
	and.b32  	%r1171, %r1170, 3;
	setp.lt.u32 	%p703, %r6761, 3;
	mov.b64 	%rd3031, 1;
	mov.b32 	%r11622, 1;
	@%p703 bra 	$L__BB2_976;
	and.b32  	%r1172, %r1170, -4;
	mov.b64 	%rd3031, 1;
	mov.b32 	%r11622, 1;
	mov.u32 	%r11621, %r11623;
$L__BB2_935:
	cvt.u64.u32 	%rd1627, %r11621;
	mul.lo.s64 	%rd115, %rd3031, %rd1627;
	cvt.u64.u32 	%rd116, %r11622;
	and.b64  	%rd1628, %rd115, -4294967296;
	setp.ne.s64 	%p704, %rd1628, 0;
	@%p704 bra 	$L__BB2_965;
	cvt.u32.u64 	%r6763, %rd116;
	cvt.u32.u64 	%r6764, %rd115;
	div.u32 	%r6765, %r6764, %r6763;
	cvt.u64.u32 	%rd3023, %r6765;
	bra.uni 	$L__BB2_966;
$L__BB2_937:
	setp.gt.u32 	%p345, %r2, 983;
	@%p345 bra 	$L__BB2_938;
	bra.uni 	$L__BB2_2059;
$L__BB2_938:
	setp.gt.u32 	%p347, %r3, 1047;
	mov.u32 	%r11591, %r3;
	@%p347 bra 	$L__BB2_945;
$L__BB2_939:
	setp.lt.s32 	%p348, %r848, 2;
	shl.b32 	%r4370, %r11591, 2;
	add.s32 	%r1066, %r2421, %r4370;
	ld.shared.u32 	%r1067, [%r1066];
	mov.b32 	%r11594, 0;
	@%p348 bra 	$L__BB2_942;
	mov.b32 	%r11594, 0;
	mov.u32 	%r11592, %r848;
$L__BB2_941:
	shr.u32 	%r4373, %r11592, 1;
	add.s32 	%r4374, %r4373, %r11594;
	mul.wide.u32 	%rd1008, %r4374, 4;
	add.s64 	%rd1009, %rd94, %rd1008;
	ld.global.u32 	%r4375, [%rd1009+-240000];
	setp.lt.s32 	%p349, %r4375, %r1067;
	selp.b32 	%r4376, %r4373, 0, %p349;
	add.s32 	%r11594, %r4376, %r11594;
	sub.s32 	%r11592, %r11592, %r4373;
	setp.gt.s32 	%p350, %r11592, 1;
	@%p350 bra 	$L__BB2_941;
$L__BB2_942:
	mul.wide.u32 	%rd1010, %r11594, 4;
	add.s64 	%rd1011, %rd94, %rd1010;
	ld.global.u32 	%r4378, [%rd1011+-240000];
	setp.lt.u32 	%p351, %r4378, %r1067;
	selp.u32 	%r4379, 1, 0, %p351;
	add.s32 	%r1073, %r11594, %r4379;
	mul.wide.u32 	%rd1012, %r1073, 4;
	add.s64 	%rd1013, %rd96, %rd1012;
	ld.global.u32 	%r4380, [%rd1013+-240000];
	shl.b32 	%r4381, %r11591, 2;
	mov.u32 	%r4382, _ZZ30findCliqueGPUNewStealworkBatchPjS_S_S_S_S_PyS_S_S_S_S_E9Res_HBits;
	add.s32 	%r1074, %r4382, %r4381;
	ld.shared.u32 	%r4383, [%r1074];
	and.b32  	%r1075, %r4383, %r4380;
	setp.gt.u32 	%p352, %r1073, %r864;
	mov.b32 	%r11595, -1;
	@%p352 bra 	$L__BB2_944;
	mul.wide.u32 	%rd1014, %r1073, 4;
	add.s64 	%rd1015, %rd94, %rd1014;
	ld.global.u32 	%r4384, [%rd1015+-240000];
	setp.eq.s32 	%p353, %r4384, %r1067;
	setp.eq.s32 	%p354, %r1075, 0;
	selp.b32 	%r4385, -1, %r1067, %p354;
	selp.b32 	%r11595, %r4385, -1, %p353;
$L__BB2_944:
	st.shared.u32 	[%r1066], %r11595;
	st.shared.u32 	[%r1074], %r1075;
	add.s32 	%r11591, %r11591, %r5;
	setp.lt.u32 	%p355, %r11591, 1048;
	@%p355 bra 	$L__BB2_939;
$L__BB2_945:
	@%p340 bra 	$L__BB2_964;
	mov.b32 	%r11596, 0;
$L__BB2_947:
	shl.b32 	%r4387, %r11596, 2;
	add.s32 	%r1080, %r2421, %r4387;
	ld.shared.u32 	%r1081, [%r1080];
	setp.eq.s32 	%p357, %r1081, -1;
	mov.u32 	%r4389, _ZZ30findCliqueGPUNewStealworkBatchPjS_S_S_S_S_PyS_S_S_S_S_E9Res_HBits;
	add.s32 	%r1082, %r4389, %r4387;
	@%p357 bra 	$L__BB2_949;
	ld.shared.u32 	%r4390, [%r1055];
	add.s32 	%r4391, %r4390, 1;
	st.shared.u32 	[%r1055], %r4391;
	add.s32 	%r4392, %r4391, %r1056;
	mul.wide.u32 	%rd1016, %r4392, 4;
	add.s64 	%rd1017, %rd92, %rd1016;
	st.global.u32 	[%rd1017], %r1081;
	ld.shared.u32 	%r4393, [%r1082];
	add.s64 	%rd1018, %rd95, %rd1016;
	st.global.u32 	[%rd1018], %r4393;
$L__BB2_949:
	ld.shared.u32 	%r1083, [%r1080+4];
	setp.eq.s32 	%p358, %r1083, -1;
	@%p358 bra 	$L__BB2_951;
	ld.shared.u32 	%r4394, [%r1055];
	add.s32 	%r4395, %r4394, 1;
	st.shared.u32 	[%r1055], %r4395;
	add.s32 	%r4396, %r4395, %r1056;
	mul.wide.u32 	%rd1019, %r4396, 4;
	add.s64 	%rd1020, %rd92, %rd1019;
	st.global.u32 	[%rd1020], %r1083;
	ld.shared.u32 	%r4397, [%r1082+4];
	add.s64 	%rd1021, %rd95, %rd1019;
	st.global.u32 	[%rd1021], %r4397;
$L__BB2_951:
	ld.shared.u32 	%r1084, [%r1080+8];
	setp.eq.s32 	%p359, %r1084, -1;
	@%p359 bra 	$L__BB2_953;
	ld.shared.u32 	%r4398, [%r1055];
	add.s32 	%r4399, %r4398, 1;
	st.shared.u32 	[%r1055], %r4399;
	add.s32 	%r4400, %r4399, %r1056;
	mul.wide.u32 	%rd1022, %r4400, 4;
	add.s64 	%rd1023, %rd92, %rd1022;
	st.global.u32 	[%rd1023], %r1084;
	ld.shared.u32 	%r4401, [%r1082+8];
	add.s64 	%rd1024, %rd95, %rd1022;
	st.global.u32 	[%rd1024], %r4401;
$L__BB2_953:
	ld.shared.u32 	%r1085, [%r1080+12];
	setp.eq.s32 	%p360, %r1085, -1;
	@%p360 bra 	$L__BB2_955;
	ld.shared.u32 	%r4402, [%r1055];
	add.s32 	%r4403, %r4402, 1;
	st.shared.u32 	[%r1055], %r4403;
	add.s32 	%r4404, %r4403, %r1056;
	mul.wide.u32 	%rd1025, %r4404, 4;
	add.s64 	%rd1026, %rd92, %rd1025;
	st.global.u32 	[%rd1026], %r1085;
	ld.shared.u32 	%r4405, [%r1082+12];
	add.s64 	%rd1027, %rd95, %rd1025;
	st.global.u32 	[%rd1027], %r4405;
$L__BB2_955:
	ld.shared.u32 	%r1086, [%r1080+16];
	setp.eq.s32 	%p361, %r1086, -1;
	@%p361 bra 	$L__BB2_957;
	ld.shared.u32 	%r4406, [%r1055];
	add.s32 	%r4407, %r4406, 1;
	st.shared.u32 	[%r1055], %r4407;
	add.s32 	%r4408, %r4407, %r1056;
	mul.wide.u32 	%rd1028, %r4408, 4;
	add.s64 	%rd1029, %rd92, %rd1028;
	st.global.u32 	[%rd1029], %r1086;
	ld.shared.u32 	%r4409, [%r1082+16];
	add.s64 	%rd1030, %rd95, %rd1028;
	st.global.u32 	[%rd1030], %r4409;
$L__BB2_957:
	ld.shared.u32 	%r1087, [%r1080+20];
	setp.eq.s32 	%p362, %r1087, -1;
	@%p362 bra 	$L__BB2_959;
	ld.shared.u32 	%r4410, [%r1055];
	add.s32 	%r4411, %r4410, 1;
	st.shared.u32 	[%r1055], %r4411;
	add.s32 	%r4412, %r4411, %r1056;
	mul.wide.u32 	%rd1031, %r4412, 4;
	add.s64 	%rd1032, %rd92, %rd1031;
	st.global.u32 	[%rd1032], %r1087;
	ld.shared.u32 	%r4413, [%r1082+20];
	add.s64 	%rd1033, %rd95, %rd1031;
	st.global.u32 	[%rd1033], %r4413;
$L__BB2_959:
	ld.shared.u32 	%r1088, [%r1080+24];
	setp.eq.s32 	%p363, %r1088, -1;
	@%p363 bra 	$L__BB2_961;
	ld.shared.u32 	%r4414, [%r1055];
	add.s32 	%r4415, %r4414, 1;
	st.shared.u32 	[%r1055], %r4415;
	add.s32 	%r4416, %r4415, %r1056;
	mul.wide.u32 	%rd1034, %r4416, 4;
	add.s64 	%rd1035, %rd92, %rd1034;
	st.global.u32 	[%rd1035], %r1088;
	ld.shared.u32 	%r4417, [%r1082+24];
	add.s64 	%rd1036, %rd95, %rd1034;
	st.global.u32 	[%rd1036], %r4417;
$L__BB2_961:
	ld.shared.u32 	%r1089, [%r1080+28];
	setp.eq.s32 	%p364, %r1089, -1;
	@%p364 bra 	$L__BB2_963;
	ld.shared.u32 	%r4418, [%r1055];
	add.s32 	%r4419, %r4418, 1;
	st.shared.u32 	[%r1055], %r4419;
	add.s32 	%r4420, %r4419, %r1056;
	mul.wide.u32 	%rd1037, %r4420, 4;
	add.s64 	%rd1038, %rd92, %rd1037;
	st.global.u32 	[%rd1038], %r1089;
	ld.shared.u32 	%r4421, [%r1082+28];
	add.s64 	%rd1039, %rd95, %rd1037;
	st.global.u32 	[%rd1039], %r4421;
$L__BB2_963:
	add.s32 	%r11596, %r11596, 8;
	setp.ne.s32 	%p365, %r11596, 1048;
	@%p365 bra 	$L__BB2_947;
$L__BB2_964:
	add.s32 	%r11588, %r11588, 1;
	setp.eq.s32 	%p366, %r11588, %r1057;
	@%p366 bra 	$L__BB2_862;
	bra.uni 	$L__BB2_858;
$L__BB2_965:
	div.u64 	%rd3023, %rd115, %rd116;
$L__BB2_966:
	cvt.u32.u64 	%r6766, %rd116;
	add.s32 	%r6767, %r6766, 1;
	add.s32 	%r6768, %r11621, -1;
	cvt.u64.u32 	%rd1629, %r6768;
	mul.lo.s64 	%rd120, %rd3023, %rd1629;
	cvt.u64.u32 	%rd121, %r6767;
	and.b64  	%rd1630, %rd120, -4294967296;
	setp.ne.s64 	%p705, %rd1630, 0;
	@%p705 bra 	$L__BB2_968;
	cvt.u32.u64 	%r6769, %rd121;
	cvt.u32.u64 	%r6770, %rd120;
	div.u32 	%r6771, %r6770, %r6769;
	cvt.u64.u32 	%rd3024, %r6771;
	bra.uni 	$L__BB2_969;
$L__BB2_968:
	div.u64 	%rd3024, %rd120, %rd121;
$L__BB2_969:
	add.s32 	%r6773, %r6766, 2;
	add.s32 	%r6774, %r11621, -2;
	cvt.u64.u32 	%rd1631, %r6774;
	mul.lo.s64 	%rd125, %rd3024, %rd1631;
	cvt.u64.u32 	%rd126, %r6773;
	and.b64  	%rd1632, %rd125, -4294967296;
	setp.ne.s64 	%p706, %rd1632, 0;
	@%p706 bra 	$L__BB2_971;
	cvt.u32.u64 	%r6775, %rd126;
	cvt.u32.u64 	%r6776, %rd125;
	div.u32 	%r6777, %r6776, %r6775;
	cvt.u64.u32 	%rd3025, %r6777;
	bra.uni 	$L__BB2_972;
$L__BB2_971:
	div.u64 	%rd3025, %rd125, %rd126;
$L__BB2_972:
	add.s32 	%r6779, %r6766, 3;
	add.s32 	%r11623, %r11621, -4;
	add.s32 	%r6780, %r11621, -3;
	cvt.u64.u32 	%rd1633, %r6780;
	mul.lo.s64 	%rd130, %rd3025, %rd1633;
	cvt.u64.u32 	%rd131, %r6779;
	and.b64  	%rd1634, %rd130, -4294967296;
	setp.ne.s64 	%p707, %rd1634, 0;
	@%p707 bra 	$L__BB2_974;
	cvt.u32.u64 	%r6781, %rd131;
	cvt.u32.u64 	%r6782, %rd130;
	div.u32 	%r6783, %r6782, %r6781;
	cvt.u64.u32 	%rd3031, %r6783;
	bra.uni 	$L__BB2_975;
$L__BB2_974:
	div.u64 	%rd3031, %rd130, %rd131;
$L__BB2_975:
	cvt.u32.u64 	%r6784, %rd131;
	add.s32 	%r11622, %r6766, 4;
	setp.ne.s32 	%p708, %r6784, %r1172;
	mov.u32 	%r11621, %r11623;
	@%p708 bra 	$L__BB2_935;
$L__BB2_976:
	setp.eq.s32 	%p709, %r1171, 0;
	@%p709 bra 	$L__BB2_988;
	cvt.u64.u32 	%rd1635, %r11623;
	mul.lo.s64 	%rd137, %rd3031, %rd1635;
	cvt.u64.u32 	%rd138, %r11622;
	and.b64  	%rd1636, %rd137, -4294967296;
	setp.ne.s64 	%p710, %rd1636, 0;
	@%p710 bra 	$L__BB2_979;
	cvt.u32.u64 	%r6786, %rd138;
	cvt.u32.u64 	%r6787, %rd137;
	div.u32 	%r6788, %r6787, %r6786;
	cvt.u64.u32 	%rd3031, %r6788;
	bra.uni 	$L__BB2_980;
$L__BB2_979:
	div.u64 	%rd3031, %rd137, %rd138;
$L__BB2_980:
	setp.eq.s32 	%p711, %r1171, 1;
	@%p711 bra 	$L__BB2_988;
	add.s32 	%r6789, %r11622, 1;
	add.s32 	%r6790, %r11623, -1;
	cvt.u64.u32 	%rd1637, %r6790;
	mul.lo.s64 	%rd142, %rd3031, %rd1637;
	cvt.u64.u32 	%rd143, %r6789;
	and.b64  	%rd1638, %rd142, -4294967296;
	setp.ne.s64 	%p712, %rd1638, 0;
	@%p712 bra 	$L__BB2_983;
	cvt.u32.u64 	%r6791, %rd143;
	cvt.u32.u64 	%r6792, %rd142;
	div.u32 	%r6793, %r6792, %r6791;
	cvt.u64.u32 	%rd3031, %r6793;
	bra.uni 	$L__BB2_984;
$L__BB2_983:
	div.u64 	%rd3031, %rd142, %rd143;
$L__BB2_984:
	setp.eq.s32 	%p713, %r1171, 2;
	@%p713 bra 	$L__BB2_988;
	add.s32 	%r6794, %r11622, 2;
	add.s32 	%r6795, %r11623, -2;
	cvt.u64.u32 	%rd1639, %r6795;
	mul.lo.s64 	%rd147, %rd3031, %rd1639;
	cvt.u64.u32 	%rd148, %r6794;
	and.b64  	%rd1640, %rd147, -4294967296;
	setp.ne.s64 	%p714, %rd1640, 0;
	@%p714 bra 	$L__BB2_987;
	cvt.u32.u64 	%r6796, %rd148;
	cvt.u32.u64 	%r6797, %rd147;
	div.u32 	%r6798, %r6797, %r6796;
	cvt.u64.u32 	%rd3031, %r6798;
	bra.uni 	$L__BB2_988;
$L__BB2_987:
	div.u64 	%rd3031, %rd147, %rd148;
$L__BB2_988:
	atom.global.add.u64 	%rd1641, [%rd1], %rd3031;
$L__BB2_989:
	add.s32 	%r11619, %r11619, %r4;
	setp.lt.u32 	%p715, %r11619, %r1165;
	@%p715 bra 	$L__BB2_931;
$L__BB2_990:
	setp.ne.s32 	%p716, %r2, 0;
	bar.sync 	0;
	@%p716 bra 	$L__BB2_992;
	ld.shared.u32 	%r6799, [_ZZ30findCliqueGPUNewStealworkBatchPjS_S_S_S_S_PyS_S_S_S_S_E5level];
	mul.wide.s32 	%rd1642, %r6799, 4;
	add.s64 	%rd1643, %rd112, %rd1642;
	mov.b32 	%r6800, 0;
	st.global.u32 	[%rd1643], %r6800;
$L__BB2_992:
	bar.sync 	0;
	ld.shared.u32 	%r1180, [_ZZ30findCliqueGPUNewStealworkBatchPjS_S_S_S_S_PyS_S_S_S_S_E5level];
	mul.wide.s32 	%rd1644, %r1180, 12;
	add.s64 	%rd152, %rd111, %rd1644;
	ld.global.u32 	%r1181, [%rd152];
	ld.global.u32 	%r6801, [%rd152+4];
	setp.ne.s32 	%p717, %r1181, %r6801;
	@%p717 bra 	$L__BB2_1004;
	setp.ne.s32 	%p719, %r2, 0;
	@%p719 bra 	$L__BB2_997;
	mov.b32 	%r6804, 0;
	st.global.u32 	[%rd152], %r6804;
	st.global.u32 	[%rd152+4], %r6804;
	st.global.u32 	[%rd152+8], %r6804;
	mul.wide.s32 	%rd1645, %r1180, 8;
	add.s64 	%rd1646, %rd113, %rd1645;
	st.global.u32 	[%rd1646], %r6804;
	st.global.u32 	[%rd1646+4], %r6804;
	mul.wide.s32 	%rd1647, %r1180, 4;
	add.s64 	%rd1648, %rd112, %rd1647;
	st.global.u32 	[%rd1648], %r6804;
	ld.shared.u32 	%r6805, [_ZZ30findCliqueGPUNewStealworkBatchPjS_S_S_S_S_PyS_S_S_S_S_E3top];
	add.s32 	%r6806, %r6805, -1;
	st.shared.u32 	[_ZZ30findCliqueGPUNewStealworkBatchPjS_S_S_S_S_PyS_S_S_S_S_E3top], %r6806;
	add.s32 	%r6807, %r1180, -1;
	st.shared.u32 	[_ZZ30findCliqueGPUNewStealworkBatchPjS_S_S_S_S_PyS_S_S_S_S_E5level], %r6807;
	ld.global.u32 	%r1182, [%rd152+-8];
	ld.global.u32 	%r6808, [%rd152+-12];
	setp.lt.u32 	%p720, %r6808, %r1182;
	mov.b32 	%r11624, 64;
	@%p720 bra 	$L__BB2_996;
	mul.wide.s32 	%rd1649, %r1180, 240000;
	add.s64 	%rd1650, %rd10, %rd1649;
	ld.global.u32 	%r6809, [%rd1650+-240000];
	shl.b32 	%r6810, %r1182, 6;
	sub.s32 	%r11624, %r6809, %r6810;
$L__BB2_996:
	st.shared.u32 	[_ZZ30findCliqueGPUNewStealworkBatchPjS_S_S_S_S_PyS_S_S_S_S_E10batch_size], %r11624;
$L__BB2_997:
	setp.ne.s32 	%p721, %r2, 0;
	bar.sync 	0;
	ld.shared.u32 	%r11625, [_ZZ30findCliqueGPUNewStealworkBatchPjS_S_S_S_S_PyS_S_S_S_S_E3top];
	setp.eq.s32 	%p722, %r11625, 0;
	or.pred  	%p723, %p721, %p722;
	@%p723 bra 	$L__BB2_1013;
	ld.shared.u32 	%r11627, [_ZZ30findCliqueGPUNewStealworkBatchPjS_S_S_S_S_PyS_S_S_S_S_E5level];
	ld.shared.u32 	%r11626, [_ZZ30findCliqueGPUNewStealworkBatchPjS_S_S_S_S_PyS_S_S_S_S_E10batch_size];
$L__BB2_999:
	mul.wide.s32 	%rd1651, %r11627, 4;
	add.s64 	%rd153, %rd112, %rd1651;
	ld.global.u32 	%r11628, [%rd153];
	setp.ge.u32 	%p724, %r11628, %r11626;
	@%p724 bra 	$L__BB2_1008;
	shl.b32 	%r6812, %r11627, 8;
	mov.u32 	%r6813, _ZZ30findCliqueGPUNewStealworkBatchPjS_S_S_S_S_PyS_S_S_S_S_E10Num_L_Bits;
	add.s32 	%r1192, %r6813, %r6812;
	ld.global.u32 	%r1193, [%rd3];
	mov.u32 	%r6814, _ZZ30findCliqueGPUNewStealworkBatchPjS_S_S_S_S_PyS_S_S_S_S_E10Num_H_Bits;
	add.s32 	%r1194, %r6814, %r6812;
$L__BB2_1001:
	shl.b32 	%r6815, %r11628, 2;
	add.s32 	%r6816, %r1192, %r6815;
	ld.shared.u32 	%r6817, [%r6816];
	setp.lt.u32 	%p725, %r6817, %r1193;
	@%p725 bra 	$L__BB2_1007;
	add.s32 	%r6819, %r1194, %r6815;
	ld.shared.u32 	%r6820, [%r6819];
	ld.global.u32 	%r6821, [%rd2];
	sub.s32 	%r6822, %r6821, %r11627;
	add.s32 	%r6823, %r6822, -2;
	setp.lt.u32 	%p726, %r6820, %r6823;
	@%p726 bra 	$L__BB2_1007;
	add.s32 	%r6824, %r11628, 1;
	st.global.u32 	[%rd153], %r6824;
	st.shared.u32 	[_ZZ30findCliqueGPUNewStealworkBatchPjS_S_S_S_S_PyS_S_S_S_S_E6next_k], %r11628;
	mul.wide.s32 	%rd1652, %r11627, 12;
	add.s64 	%rd1653, %rd111, %rd1652;
	st.global.u32 	[%rd1653+8], %r11628;
	add.s32 	%r6825, %r11625, 1;
	st.shared.u32 	[_ZZ30findCliqueGPUNewStealworkBatchPjS_S_S_S_S_PyS_S_S_S_S_E3top], %r6825;
	add.s32 	%r6826, %r11627, 1;
	st.shared.u32 	[_ZZ30findCliqueGPUNewStealworkBatchPjS_S_S_S_S_PyS_S_S_S_S_E5level], %r6826;
	bra.uni 	$L__BB2_1013;
$L__BB2_1004:
	setp.ne.s32 	%p718, %r2, 0;
	@%p718 bra 	$L__BB2_1006;
	add.s32 	%r6802, %r1181, 1;
	st.global.u32 	[%rd152], %r6802;
$L__BB2_1006:
	bar.sync 	0;
	bra.uni 	$L__BB2_1014;
$L__BB2_1007:
	add.s32 	%r11628, %r11628, 1;
	setp.ne.s32 	%p727, %r11628, %r11626;
	@%p727 bra 	$L__BB2_1001;
$L__BB2_1008:
	mov.b32 	%r6827, 0;
	st.global.u32 	[%rd153], %r6827;
	mul.wide.s32 	%rd1654, %r11627, 12;
	add.s64 	%rd154, %rd111, %rd1654;
	ld.global.u32 	%r1197, [%rd154];
	ld.global.u32 	%r6828, [%rd154+4];
	setp.ne.s32 	%p728, %r1197, %r6828;
	@%p728 bra 	$L__BB2_1012;
	mov.b32 	%r6831, 0;
	st.global.u32 	[%rd154], %r6831;
	st.global.u32 	[%rd154+4], %r6831;
	st.global.u32 	[%rd154+8], %r6831;
	mul.wide.s32 	%rd1655, %r11627, 8;
	add.s64 	%rd1656, %rd113, %rd1655;
	st.global.u32 	[%rd1656], %r6831;
	st.global.u32 	[%rd1656+4], %r6831;
	add.s32 	%r1198, %r11627, -1;
	st.shared.u32 	[_ZZ30findCliqueGPUNewStealworkBatchPjS_S_S_S_S_PyS_S_S_S_S_E5level], %r1198;
	add.s32 	%r11625, %r11625, -1;
	st.shared.u32 	[_ZZ30findCliqueGPUNewStealworkBatchPjS_S_S_S_S_PyS_S_S_S_S_E3top], %r11625;
	ld.global.u32 	%r1200, [%rd154+-8];
	ld.global.u32 	%r6832, [%rd154+-12];
	setp.lt.u32 	%p729, %r6832, %r1200;
	mov.b32 	%r11626, 64;
	@%p729 bra 	$L__BB2_1011;
	mul.wide.s32 	%rd1657, %r11627, 240000;
	add.s64 	%rd1658, %rd10, %rd1657;
	ld.global.u32 	%r6833, [%rd1658+-240000];
	shl.b32 	%r6834, %r1200, 6;
	sub.s32 	%r11626, %r6833, %r6834;
$L__BB2_1011:
	st.shared.u32 	[_ZZ30findCliqueGPUNewStealworkBatchPjS_S_S_S_S_PyS_S_S_S_S_E10batch_size], %r11626;
	setp.eq.s32 	%p730, %r11625, 0;
	mov.u32 	%r11627, %r1198;
	@%p730 bra 	$L__BB2_1013;
	bra.uni 	$L__BB2_999;
$L__BB2_1012:
	add.s32 	%r6829, %r1197, 1;
	st.global.u32 	[%rd154], %r6829;
$L__BB2_1013:
	bar.sync 	0;
$L__BB2_1014:
	ld.shared.u32 	%r6835, [_ZZ30findCliqueGPUNewStealworkBatchPjS_S_S_S_S_PyS_S_S_S_S_E3top];
	setp.ne.s32 	%p731, %r6835, 0;
	@%p731 bra 	$L__BB2_437;
$L__BB2_1015:
	setp.ne.s32 	%p732, %r2, 0;
	bar.sync 	0;
	@%p732 bra 	$L__BB2_1021;
$L__BB2_1016:
	mul.wide.u32 	%rd1659, %r1, 4;
	mov.u64 	%rd1660, glockArray;
	add.s64 	%rd155, %rd1660, %rd1659;
	atom.global.exch.b32 	%r6836, [%rd155], 0;
	setp.eq.s32 	%p733, %r6836, 0;
	@%p733 bra 	$L__BB2_1016;
	mov.u64 	%rd1662, GCL;
	add.s64 	%rd156, %rd1662, %rd1659;
	ld.global.u32 	%r1204, [%rd156];
	setp.eq.s32 	%p734, %r1204, -1;
	@%p734 bra 	$L__BB2_1019;
	add.s32 	%r6837, %r1204, 1;
	shl.b32 	%r6838, %r6837, 7;
	add.s32 	%r6839, %r6838, %r1;
	st.shared.u32 	[_ZZ30findCliqueGPUNewStealworkBatchPjS_S_S_S_S_PyS_S_S_S_S_E3tid], %r6839;
	st.global.u32 	[%rd156], %r6837;
	bra.uni 	$L__BB2_1020;
$L__BB2_1019:
	mov.b32 	%r6840, -1;
	st.shared.u32 	[_ZZ30findCliqueGPUNewStealworkBatchPjS_S_S_S_S_PyS_S_S_S_S_E3tid], %r6840;
$L__BB2_1020:
	mov.b32 	%r6841, 1;
	st.global.u32 	[%rd155], %r6841;
$L__BB2_1021:
	ld.param.u64 	%rd3016, [_Z30findCliqueGPUNewStealworkBatchPjS_S_S_S_S_PyS_S_S_S_S__param_9];
	bar.sync 	0;
	ld.shared.u32 	%r6842, [_ZZ30findCliqueGPUNewStealworkBatchPjS_S_S_S_S_PyS_S_S_S_S_E3tid];
	cvta.to.global.u64 	%rd1663, %rd3016;
	ld.global.u32 	%r6843, [%rd1663];
	setp.lt.u32 	%p735, %r6842, %r6843;
	@%p735 bra 	$L__BB2_2;
$L__BB2_1022:
	bar.sync 	0;
	mov.u32 	%r1206, %tid.x;
	setp.ne.s32 	%p736, %r1206, 0;
	@%p736 bra 	$L__BB2_1024;
	mul.wide.u32 	%rd1664, %r1, 4;
	mov.u64 	%rd1665, GCL;
	add.s64 	%rd1666, %rd1665, %rd1664;
	mov.b32 	%r6844, -1;
	st.global.u32 	[%rd1666], %r6844;
$L__BB2_1024:
	bar.sync 	0;
	add.s32 	%r1207, %r1206, -32;
	mov.u32 	%r1208, %ntid.x;
	shr.u32 	%r1209, %r1208, 1;
	mul.wide.u32 	%rd1667, %r1, 1920000;
	mov.u64 	%rd1668, subHBits;
	add.s64 	%rd157, %rd1668, %rd1667;
	mov.u64 	%rd1669, SBits;
	add.s64 	%rd158, %rd1669, %rd1667;
	sub.s32 	%r6845, 1079, %r1206;
	shr.u32 	%r6846, %r6845, 5;
	add.s32 	%r6847, %r6846, 1;
	sub.s32 	%r6848, 2095, %r1206;
	shr.u32 	%r6849, %r6848, 5;
	add.s32 	%r6850, %r6849, 1;
	add.s32 	%r1210, %r1206, 32;
	and.b32  	%r1211, %r6847, 3;
	shl.b32 	%r6851, %r1206, 2;
	mov.u32 	%r6852, _ZZ30findCliqueGPUNewStealworkBatchPjS_S_S_S_S_PyS_S_S_S_S_E5Res_H;
	add.s32 	%r1212, %r6852, %r6851;
	mov.u32 	%r6853, _ZZ30findCliqueGPUNewStealworkBatchPjS_S_S_S_S_PyS_S_S_S_S_E9Res_HBits;
	add.s32 	%r1213, %r6853, %r6851;
	add.s32 	%r1214, %r1206, 64;
	and.b32  	%r1215, %r6850, 3;
	mov.u32 	%r6854, _ZZ30findCliqueGPUNewStealworkBatchPjS_S_S_S_S_PyS_S_S_S_S_E5Res_S;
	add.s32 	%r1216, %r6854, %r6851;
	mov.u32 	%r6855, _ZZ30findCliqueGPUNewStealworkBatchPjS_S_S_S_S_PyS_S_S_S_S_E9Res_SBits;
	add.s32 	%r1217, %r6855, %r6851;
	add.s32 	%r1218, %r1206, 96;
	mov.u64 	%rd1673, $str$1;
	mov.u64 	%rd1671, GCL;
	mov.u64 	%rd1676, glockArray;
$L__BB2_1025:
	mov.u32 	%r1219, %ctaid.x;
	setp.ne.s32 	%p737, %r1206, 0;
	bar.sync 	0;
	@%p737 bra 	$L__BB2_1031;
	mov.b32 	%r6856, -1;
	st.shared.u32 	[_ZZ30findCliqueGPUNewStealworkBatchPjS_S_S_S_S_PyS_S_S_S_S_E7min_gcl], %r6856;
	st.shared.u32 	[_ZZ30findCliqueGPUNewStealworkBatchPjS_S_S_S_S_PyS_S_S_S_S_E7idx_gcl], %r6856;
	mov.b32 	%r6857, 0;
	st.shared.u32 	[_ZZ30findCliqueGPUNewStealworkBatchPjS_S_S_S_S_PyS_S_S_S_S_E4skip], %r6857;
	mov.u32 	%r11630, %r1219;
$L__BB2_1027:
	add.s32 	%r6858, %r11630, 1;
	and.b32  	%r11630, %r6858, 127;
	setp.eq.s32 	%p738, %r11630, %r1219;
	@%p738 bra 	$L__BB2_1030;
	mul.wide.u32 	%rd1670, %r11630, 4;
	add.s64 	%rd1672, %rd1671, %rd1670;
	ld.global.u32 	%r1222, [%rd1672];
	setp.eq.s32 	%p739, %r1222, -1;
	@%p739 bra 	$L__BB2_1027;
	st.shared.u32 	[_ZZ30findCliqueGPUNewStealworkBatchPjS_S_S_S_S_PyS_S_S_S_S_E7min_gcl], %r1222;
	st.shared.u32 	[_ZZ30findCliqueGPUNewStealworkBatchPjS_S_S_S_S_PyS_S_S_S_S_E7idx_gcl], %r11630;
$L__BB2_1030:
	cvta.global.u64 	%rd1674, %rd1673;
	{ // callseq 1, 0
	.param .b64 param0;
	st.param.b64 	[param0], %rd1674;
	.param .b64 param1;
	st.param.b64 	[param1], 0;
	.param .b32 retval0;
	call.uni (retval0), 
	vprintf, 
	(
	param0, 
	param1
	);
	ld.param.b32 	%r6859, [retval0];
	} // callseq 1
$L__BB2_1031:
	bar.sync 	0;
	ld.shared.u32 	%r6861, [_ZZ30findCliqueGPUNewStealworkBatchPjS_S_S_S_S_PyS_S_S_S_S_E7min_gcl];
	setp.ne.s32 	%p740, %r6861, -1;
	@%p740 bra 	$L__BB2_1033;
	bar.sync 	0;
	bar.sync 	0;
	ret;
$L__BB2_1033:
	setp.ne.s32 	%p741, %r1206, 0;
	bar.sync 	0;
	@%p741 bra 	$L__BB2_1042;
	ld.shared.u32 	%r1223, [_ZZ30findCliqueGPUNewStealworkBatchPjS_S_S_S_S_PyS_S_S_S_S_E7idx_gcl];
	mul.wide.u32 	%rd1675, %r1223, 4;
	add.s64 	%rd159, %rd1676, %rd1675;
$L__BB2_1035:
	atom.global.exch.b32 	%r6862, [%rd159], 0;
	setp.eq.s32 	%p742, %r6862, 0;
	@%p742 bra 	$L__BB2_1035;
	ld.shared.u32 	%r6863, [_ZZ30findCliqueGPUNewStealworkBatchPjS_S_S_S_S_PyS_S_S_S_S_E7min_gcl];
	shl.b32 	%r6864, %r6863, 7;
	add.s32 	%r6865, %r6864, %r1223;
	add.s32 	%r1224, %r6865, 128;
	st.shared.u32 	[_ZZ30findCliqueGPUNewStealworkBatchPjS_S_S_S_S_PyS_S_S_S_S_E12next_node_id], %r1224;
	mov.u64 	%rd1678, GCL;
	add.s64 	%rd160, %rd1678, %rd1675;
	ld.global.u32 	%r6866, [%rd160];
	setp.eq.s32 	%p743, %r6866, %r6863;
	@%p743 bra 	$L__BB2_1038;
	mov.b32 	%r6867, 1;
	st.shared.u32 	[_ZZ30findCliqueGPUNewStealworkBatchPjS_S_S_S_S_PyS_S_S_S_S_E4skip], %r6867;
$L__BB2_1038:
	ld.param.u64 	%rd3017, [_Z30findCliqueGPUNewStealworkBatchPjS_S_S_S_S_PyS_S_S_S_S__param_9];
	cvta.to.global.u64 	%rd1679, %rd3017;
	ld.global.u32 	%r6868, [%rd1679];
	setp.ge.u32 	%p744, %r1224, %r6868;
	@%p744 bra 	$L__BB2_2060;
	ld.shared.u32 	%r6871, [_ZZ30findCliqueGPUNewStealworkBatchPjS_S_S_S_S_PyS_S_S_S_S_E4skip];
	setp.eq.s32 	%p745, %r6871, 0;
	@%p745 bra 	$L__BB2_1040;
	bra.uni 	$L__BB2_1041;
$L__BB2_1040:
	atom.global.add.u32 	%r6872, [%rd160], 1;
$L__BB2_1041:
	mov.b32 	%r6873, 1;
	st.global.u32 	[%rd159], %r6873;
$L__BB2_1042:
	bar.sync 	0;
	ld.shared.u32 	%r6874, [_ZZ30findCliqueGPUNewStealworkBatchPjS_S_S_S_S_PyS_S_S_S_S_E4skip];
	setp.ne.s32 	%p746, %r6874, 0;
	@%p746 bra 	$L__BB2_2057;
	setp.ne.s32 	%p747, %r1206, 0;
	bar.sync 	0;
	@%p747 bra 	$L__BB2_1045;
	mov.b32 	%r6875, 0;
	st.shared.u32 	[_ZZ30findCliqueGPUNewStealworkBatchPjS_S_S_S_S_PyS_S_S_S_S_E3top], %r6875;
	st.shared.u32 	[_ZZ30findCliqueGPUNewStealworkBatchPjS_S_S_S_S_PyS_S_S_S_S_E5level], %r6875;
	st.shared.u32 	[_ZZ30findCliqueGPUNewStealworkBatchPjS_S_S_S_S_PyS_S_S_S_S_E6next_k], %r6875;
	mul.wide.u32 	%rd1680, %r1219, 32;
	mov.u64 	%rd1681, stack;
	add.s64 	%rd1682, %rd1681, %rd1680;
	st.global.u32 	[%rd1682], %r6875;
	ld.shared.u32 	%r6876, [_ZZ30findCliqueGPUNewStealworkBatchPjS_S_S_S_S_PyS_S_S_S_S_E7idx_gcl];
	ld.shared.u32 	%r6877, [_ZZ30findCliqueGPUNewStealworkBatchPjS_S_S_S_S_PyS_S_S_S_S_E12next_node_id];
	add.u64 	%rd1683, %SP, 0;
	add.u64 	%rd1684, %SPL, 0;
	st.local.v2.u32 	[%rd1684], {%r1219, %r6876};
	st.local.u32 	[%rd1684+8], %r6877;
	mov.u64 	%rd1685, $str$2;
	cvta.global.u64 	%rd1686, %rd1685;
	{ // callseq 2, 0
	.param .b64 param0;
	st.param.b64 	[param0], %rd1686;
	.param .b64 param1;
	st.param.b64 	[param1], %rd1683;
	.param .b32 retval0;
	call.uni (retval0), 
	vprintf, 
	(
	param0, 
	param1
	);
	ld.param.b32 	%r6878, [retval0];
	} // callseq 2
$L__BB2_1045:
	ld.param.u64 	%rd3021, [_Z30findCliqueGPUNewStealworkBatchPjS_S_S_S_S_PyS_S_S_S_S__param_11];
	ld.param.u64 	%rd3019, [_Z30findCliqueGPUNewStealworkBatchPjS_S_S_S_S_PyS_S_S_S_S__param_10];
	cvta.to.global.u64 	%rd161, %rd3021;
	cvta.to.global.u64 	%rd162, %rd3019;
	setp.gt.u32 	%p748, %r1206, 31;
	bar.sync 	0;
	@%p748 bra 	$L__BB2_1257;
	mul.wide.u32 	%rd1992, %r1219, 1920000;
	mov.u64 	%rd1993, S;
	add.s64 	%rd163, %rd1993, %rd1992;
	ld.shared.u32 	%r7783, [_ZZ30findCliqueGPUNewStealworkBatchPjS_S_S_S_S_PyS_S_S_S_S_E12next_node_id];
	mul.wide.u32 	%rd1994, %r7783, 4;
	add.s64 	%rd164, %rd162, %rd1994;
	ld.global.u32 	%r7784, [%rd164];
	add.s32 	%r7785, %r7784, 1;
	mul.wide.u32 	%rd1995, %r7785, 4;
	add.s64 	%rd1996, %rd6, %rd1995;
	ld.global.u32 	%r1225, [%rd1996];
	mul.wide.u32 	%rd1997, %r7784, 4;
	add.s64 	%rd1998, %rd6, %rd1997;
	ld.global.u32 	%r1226, [%rd1998];
	sub.s32 	%r1227, %r1225, %r1226;
	add.s64 	%rd165, %rd161, %rd1994;
	ld.global.u32 	%r7786, [%rd165];
	add.s32 	%r7787, %r7786, 1;
	mul.wide.u32 	%rd1999, %r7787, 4;
	add.s64 	%rd2000, %rd6, %rd1999;
	ld.global.u32 	%r1228, [%rd2000];
	mul.wide.u32 	%rd2001, %r7786, 4;
	add.s64 	%rd2002, %rd6, %rd2001;
	ld.global.u32 	%r1229, [%rd2002];
	sub.s32 	%r1230, %r1228, %r1229;
	setp.ge.u32 	%p906, %r1227, %r1230;
	@%p906 bra 	$L__BB2_1152;
	setp.ne.s32 	%p983, %r1206, 0;
	mul.hi.u32 	%r8237, %r1227, -98358029;
	shr.u32 	%r1231, %r8237, 11;
	mad.lo.s32 	%r1232, %r1231, -2096, %r1227;
	@%p983 bra 	$L__BB2_1049;
	ld.shared.u32 	%r8238, [_ZZ30findCliqueGPUNewStealworkBatchPjS_S_S_S_S_PyS_S_S_S_S_E5level];
	shl.b32 	%r8239, %r8238, 8;
	mov.u32 	%r8240, _ZZ30findCliqueGPUNewStealworkBatchPjS_S_S_S_S_PyS_S_S_S_S_E5Num_L;
	add.s32 	%r8241, %r8240, %r8239;
	mov.b32 	%r8242, 0;
	st.shared.u32 	[%r8241], %r8242;
$L__BB2_1049:
	setp.lt.u32 	%p984, %r1227, 2096;
	@%p984 bra 	$L__BB2_1056;
	add.s32 	%r1233, %r1230, -1;
	ld.shared.u32 	%r8244, [_ZZ30findCliqueGPUNewStealworkBatchPjS_S_S_S_S_PyS_S_S_S_S_E5level];
	mul.wide.s32 	%rd2150, %r8244, 240000;
	add.s64 	%rd166, %rd163, %rd2150;
	shl.b32 	%r8245, %r8244, 8;
	mov.u32 	%r8246, _ZZ30findCliqueGPUNewStealworkBatchPjS_S_S_S_S_PyS_S_S_S_S_E5Num_L;
	add.s32 	%r1234, %r8246, %r8245;
	add.s64 	%rd167, %rd158, %rd2150;
	max.u32 	%r1235, %r1231, 1;
	mov.b32 	%r11631, 0;
$L__BB2_1051:
	setp.eq.s32 	%p985, %r1215, 0;
	ld.global.u32 	%r8247, [%rd164];
	mul.wide.u32 	%rd2151, %r8247, 4;
	add.s64 	%rd2152, %rd6, %rd2151;
	ld.global.u32 	%r8248, [%rd2152];
	mad.lo.s32 	%r1238, %r11631, 2096, %r8248;
	mov.u32 	%r11632, %r1206;
	@%p985 bra 	$L__BB2_1055;
	setp.eq.s32 	%p986, %r1215, 1;
	add.s32 	%r1239, %r1206, %r1238;
	mul.wide.u32 	%rd2153, %r1239, 4;
	add.s64 	%rd2154, %rd5, %rd2153;
	ld.global.u32 	%r8249, [%rd2154];
	st.shared.u32 	[%r1216], %r8249;
	add.s64 	%rd2155, %rd4, %rd2153;
	ld.global.u32 	%r8250, [%rd2155];
	st.shared.u32 	[%r1217], %r8250;
	mov.u32 	%r11632, %r1210;
	@%p986 bra 	$L__BB2_1055;
	setp.eq.s32 	%p987, %r1215, 2;
	add.s32 	%r8251, %r1239, 32;
	mul.wide.u32 	%rd2156, %r8251, 4;
	add.s64 	%rd2157, %rd5, %rd2156;
	ld.global.u32 	%r8252, [%rd2157];
	st.shared.u32 	[%r1216+128], %r8252;
	add.s64 	%rd2158, %rd4, %rd2156;
	ld.global.u32 	%r8253, [%rd2158];
	st.shared.u32 	[%r1217+128], %r8253;
	mov.u32 	%r11632, %r1214;
	@%p987 bra 	$L__BB2_1055;
	add.s32 	%r8254, %r1239, 64;
	mul.wide.u32 	%rd2159, %r8254, 4;
	add.s64 	%rd2160, %rd5, %rd2159;
	ld.global.u32 	%r8255, [%rd2160];
	st.shared.u32 	[%r1216+256], %r8255;
	add.s64 	%rd2161, %rd4, %rd2159;
	ld.global.u32 	%r8256, [%rd2161];
	st.shared.u32 	[%r1217+256], %r8256;
	mov.u32 	%r11632, %r1218;
$L__BB2_1055:
	add.s32 	%r8257, %r11632, %r1238;
	mul.wide.u32 	%rd2162, %r8257, 4;
	add.s64 	%rd2163, %rd5, %rd2162;
	ld.global.u32 	%r8258, [%rd2163];
	shl.b32 	%r8259, %r11632, 2;
	mov.u32 	%r8260, _ZZ30findCliqueGPUNewStealworkBatchPjS_S_S_S_S_PyS_S_S_S_S_E5Res_S;
	add.s32 	%r8261, %r8260, %r8259;
	st.shared.u32 	[%r8261], %r8258;
	add.s64 	%rd2164, %rd4, %rd2162;
	ld.global.u32 	%r8262, [%rd2164];
	mov.u32 	%r8263, _ZZ30findCliqueGPUNewStealworkBatchPjS_S_S_S_S_PyS_S_S_S_S_E9Res_SBits;
	add.s32 	%r8264, %r8263, %r8259;
	st.shared.u32 	[%r8264], %r8262;
	add.s32 	%r8265, %r8257, 32;
	mul.wide.u32 	%rd2165, %r8265, 4;
	add.s64 	%rd2166, %rd5, %rd2165;
	ld.global.u32 	%r8266, [%rd2166];
	st.shared.u32 	[%r8261+128], %r8266;
	add.s64 	%rd2167, %rd4, %rd2165;
	ld.global.u32 	%r8267, [%rd2167];
	st.shared.u32 	[%r8264+128], %r8267;
	add.s32 	%r8268, %r8257, 64;
	mul.wide.u32 	%rd2168, %r8268, 4;
	add.s64 	%rd2169, %rd5, %rd2168;
	ld.global.u32 	%r8269, [%rd2169];
	st.shared.u32 	[%r8261+256], %r8269;
	add.s64 	%rd2170, %rd4, %rd2168;
	ld.global.u32 	%r8270, [%rd2170];
	st.shared.u32 	[%r8264+256], %r8270;
	add.s32 	%r8271, %r8257, 96;
	mul.wide.u32 	%rd2171, %r8271, 4;
	add.s64 	%rd2172, %rd5, %rd2171;
	ld.global.u32 	%r8272, [%rd2172];
	st.shared.u32 	[%r8261+384], %r8272;
	add.s64 	%rd2173, %rd4, %rd2171;
	ld.global.u32 	%r8273, [%rd2173];
	st.shared.u32 	[%r8264+384], %r8273;
	add.s32 	%r1242, %r11632, 128;
	setp.lt.u32 	%p988, %r11632, 1968;
	mov.u32 	%r11632, %r1242;
	@%p988 bra 	$L__BB2_1055;
	bra.uni 	$L__BB2_1122;
$L__BB2_1056:
	setp.ge.u32 	%p1014, %r1206, %r1232;
	@%p1014 bra 	$L__BB2_1059;
	ld.global.u32 	%r8328, [%rd164];
	mul.wide.u32 	%rd2215, %r8328, 4;
	add.s64 	%rd2216, %rd6, %rd2215;
	ld.global.u32 	%r8329, [%rd2216];
	mad.lo.s32 	%r1236, %r1231, 2096, %r8329;
	mov.u32 	%r11641, %r1206;
$L__BB2_1058:
	add.s32 	%r8330, %r11641, %r1236;
	mul.wide.u32 	%rd2217, %r8330, 4;
	add.s64 	%rd2218, %rd5, %rd2217;
	ld.global.u32 	%r8331, [%rd2218];
	shl.b32 	%r8332, %r11641, 2;
	mov.u32 	%r8333, _ZZ30findCliqueGPUNewStealworkBatchPjS_S_S_S_S_PyS_S_S_S_S_E5Res_S;
	add.s32 	%r8334, %r8333, %r8332;
	st.shared.u32 	[%r8334], %r8331;
	add.s64 	%rd2219, %rd4, %rd2217;
	ld.global.u32 	%r8335, [%rd2219];
	mov.u32 	%r8336, _ZZ30findCliqueGPUNewStealworkBatchPjS_S_S_S_S_PyS_S_S_S_S_E9Res_SBits;
	add.s32 	%r8337, %r8336, %r8332;
	st.shared.u32 	[%r8337], %r8335;
	add.s32 	%r11641, %r11641, 32;
	setp.lt.u32 	%p1015, %r11641, %r1232;
	@%p1015 bra 	$L__BB2_1058;
$L__BB2_1059:
	setp.ge.u32 	%p1016, %r1206, %r1232;
	ld.global.u32 	%r8338, [%rd165];
	mul.wide.u32 	%rd2220, %r8338, 4;
	add.s64 	%rd2221, %rd6, %rd2220;
	ld.global.u32 	%rd172, [%rd2221];
	@%p1016 bra 	$L__BB2_1067;
	shl.b64 	%rd2222, %rd172, 2;
	add.s64 	%rd173, %rd5, %rd2222;
	add.s32 	%r1280, %r1230, -1;
	mov.u32 	%r11642, %r1206;
$L__BB2_1061:
	setp.lt.s32 	%p1017, %r1230, 2;
	shl.b32 	%r8340, %r11642, 2;
	mov.u32 	%r8341, _ZZ30findCliqueGPUNewStealworkBatchPjS_S_S_S_S_PyS_S_S_S_S_E5Res_S;
	add.s32 	%r1282, %r8341, %r8340;
	ld.shared.u32 	%r1283, [%r1282];
	mov.b32 	%r11645, 0;
	@%p1017 bra 	$L__BB2_1064;
	mov.b32 	%r11645, 0;
	mov.u32 	%r11643, %r1230;
$L__BB2_1063:
	shr.u32 	%r8343, %r11643, 1;
	add.s32 	%r8344, %r8343, %r11645;
	mul.wide.u32 	%rd2223, %r8344, 4;
	add.s64 	%rd2224, %rd173, %rd2223;
	ld.global.u32 	%r8345, [%rd2224];
	setp.lt.s32 	%p1018, %r8345, %r1283;
	selp.b32 	%r8346, %r8343, 0, %p1018;
	add.s32 	%r11645, %r8346, %r11645;
	sub.s32 	%r11643, %r11643, %r8343;
	setp.gt.s32 	%p1019, %r11643, 1;
	@%p1019 bra 	$L__BB2_1063;
$L__BB2_1064:
	mul.wide.u32 	%rd2225, %r11645, 4;
	add.s64 	%rd2226, %rd173, %rd2225;
	ld.global.u32 	%r8348, [%rd2226];
	setp.lt.u32 	%p1020, %r8348, %r1283;
	selp.u32 	%r8349, 1, 0, %p1020;
	add.s32 	%r8350, %r11645, %r8349;
	cvt.u64.u32 	%rd174, %r8350;
	add.s64 	%rd2227, %rd174, %rd172;
	shl.b64 	%rd2228, %rd2227, 2;
	add.s64 	%rd2229, %rd4, %rd2228;
	ld.global.u32 	%r8351, [%rd2229];
	mov.u32 	%r8353, _ZZ30findCliqueGPUNewStealworkBatchPjS_S_S_S_S_PyS_S_S_S_S_E9Res_SBits;
	add.s32 	%r1289, %r8353, %r8340;
	ld.shared.u32 	%r8354, [%r1289];
	and.b32  	%r1290, %r8354, %r8351;
	setp.gt.u32 	%p1021, %r8350, %r1280;
	mov.b32 	%r11646, -1;
	@%p1021 bra 	$L__BB2_1066;
	shl.b64 	%rd2230, %rd174, 2;
	add.s64 	%rd2231, %rd173, %rd2230;
	ld.global.u32 	%r8355, [%rd2231];
	setp.eq.s32 	%p1022, %r8355, %r1283;
	setp.eq.s32 	%p1023, %r1290, 0;
	selp.b32 	%r8356, -1, %r1283, %p1023;
	selp.b32 	%r11646, %r8356, -1, %p1022;
$L__BB2_1066:
	st.shared.u32 	[%r1282], %r11646;
	st.shared.u32 	[%r1289], %r1290;
	add.s32 	%r11642, %r11642, %r1209;
	setp.lt.u32 	%p1024, %r11642, %r1232;
	@%p1024 bra 	$L__BB2_1061;
$L__BB2_1067:
	setp.ne.s32 	%p1025, %r1206, 0;
	@%p1025 bra 	$L__BB2_1472;
	setp.eq.s32 	%p1026, %r1232, 0;
	ld.shared.u32 	%r1294, [_ZZ30findCliqueGPUNewStealworkBatchPjS_S_S_S_S_PyS_S_S_S_S_E5level];
	shl.b32 	%r8357, %r1294, 8;
	mov.u32 	%r8358, _ZZ30findCliqueGPUNewStealworkBatchPjS_S_S_S_S_PyS_S_S_S_S_E5Num_L;
	add.s32 	%r1295, %r8358, %r8357;
	@%p1026 bra 	$L__BB2_1109;
	mov.u32 	%r8360, %ctaid.x;
	mul.wide.u32 	%rd2232, %r8360, 1920000;
	add.s64 	%rd2234, %rd1993, %rd2232;
	mul.wide.s32 	%rd2235, %r1294, 240000;
	add.s64 	%rd175, %rd2234, %rd2235;
	add.s64 	%rd176, %rd158, %rd2235;
	and.b32  	%r1296, %r1227, 7;
	sub.s32 	%r8361, %r1226, %r1225;
	mad.lo.s32 	%r8362, %r1231, 2096, %r8361;
	setp.gt.u32 	%p1027, %r8362, -8;
	mov.b32 	%r11649, 0;
	@%p1027 bra 	$L__BB2_1088;
	sub.s32 	%r11649, %r1232, %r1296;
	mov.b32 	%r11647, 0;
$L__BB2_1071:
	.pragma "nounroll";
	shl.b32 	%r8364, %r11647, 2;
	mov.u32 	%r8365, _ZZ30findCliqueGPUNewStealworkBatchPjS_S_S_S_S_PyS_S_S_S_S_E5Res_S;
	add.s32 	%r1299, %r8365, %r8364;
	ld.shared.u32 	%r1300, [%r1299];
	setp.eq.s32 	%p1028, %r1300, -1;
	mov.u32 	%r8366, _ZZ30findCliqueGPUNewStealworkBatchPjS_S_S_S_S_PyS_S_S_S_S_E9Res_SBits;
	add.s32 	%r1301, %r8366, %r8364;
	@%p1028 bra 	$L__BB2_1073;
	ld.shared.u32 	%r8367, [%r1295];
	add.s32 	%r8368, %r8367, 1;
	st.shared.u32 	[%r1295], %r8368;
	mul.wide.u32 	%rd2236, %r8368, 4;
	add.s64 	%rd2237, %rd175, %rd2236;
	st.global.u32 	[%rd2237], %r1300;
	ld.shared.u32 	%r8369, [%r1301];
	add.s64 	%rd2238, %rd176, %rd2236;
	st.global.u32 	[%rd2238], %r8369;
$L__BB2_1073:
	ld.shared.u32 	%r1302, [%r1299+4];
	setp.eq.s32 	%p1029, %r1302, -1;
	@%p1029 bra 	$L__BB2_1075;
	ld.shared.u32 	%r8370, [%r1295];
	add.s32 	%r8371, %r8370, 1;
	st.shared.u32 	[%r1295], %r8371;
	mul.wide.u32 	%rd2239, %r8371, 4;
	add.s64 	%rd2240, %rd175, %rd2239;
	st.global.u32 	[%rd2240], %r1302;
	ld.shared.u32 	%r8372, [%r1301+4];
	add.s64 	%rd2241, %rd176, %rd2239;
	st.global.u32 	[%rd2241], %r8372;
$L__BB2_1075:
	ld.shared.u32 	%r1303, [%r1299+8];
	setp.eq.s32 	%p1030, %r1303, -1;
	@%p1030 bra 	$L__BB2_1077;
	ld.shared.u32 	%r8373, [%r1295];
	add.s32 	%r8374, %r8373, 1;
	st.shared.u32 	[%r1295], %r8374;
	mul.wide.u32 	%rd2242, %r8374, 4;
	add.s64 	%rd2243, %rd175, %rd2242;
	st.global.u32 	[%rd2243], %r1303;
	ld.shared.u32 	%r8375, [%r1301+8];
	add.s64 	%rd2244, %rd176, %rd2242;
	st.global.u32 	[%rd2244], %r8375;
$L__BB2_1077:
	ld.shared.u32 	%r1304, [%r1299+12];
	setp.eq.s32 	%p1031, %r1304, -1;
	@%p1031 bra 	$L__BB2_1079;
	ld.shared.u32 	%r8376, [%r1295];
	add.s32 	%r8377, %r8376, 1;
	st.shared.u32 	[%r1295], %r8377;
	mul.wide.u32 	%rd2245, %r8377, 4;
	add.s64 	%rd2246, %rd175, %rd2245;
	st.global.u32 	[%rd2246], %r1304;
	ld.shared.u32 	%r8378, [%r1301+12];
	add.s64 	%rd2247, %rd176, %rd2245;
	st.global.u32 	[%rd2247], %r8378;
$L__BB2_1079:
	ld.shared.u32 	%r1305, [%r1299+16];
	setp.eq.s32 	%p1032, %r1305, -1;
	@%p1032 bra 	$L__BB2_1081;
	ld.shared.u32 	%r8379, [%r1295];
	add.s32 	%r8380, %r8379, 1;
	st.shared.u32 	[%r1295], %r8380;
	mul.wide.u32 	%rd2248, %r8380, 4;
	add.s64 	%rd2249, %rd175, %rd2248;
	st.global.u32 	[%rd2249], %r1305;
	ld.shared.u32 	%r8381, [%r1301+16];
	add.s64 	%rd2250, %rd176, %rd2248;
	st.global.u32 	[%rd2250], %r8381;
$L__BB2_1081:
	ld.shared.u32 	%r1306, [%r1299+20];
	setp.eq.s32 	%p1033, %r1306, -1;
	@%p1033 bra 	$L__BB2_1083;
	ld.shared.u32 	%r8382, [%r1295];
	add.s32 	%r8383, %r8382, 1;
	st.shared.u32 	[%r1295], %r8383;
	mul.wide.u32 	%rd2251, %r8383, 4;
	add.s64 	%rd2252, %rd175, %rd2251;
	st.global.u32 	[%rd2252], %r1306;
	ld.shared.u32 	%r8384, [%r1301+20];
	add.s64 	%rd2253, %rd176, %rd2251;
	st.global.u32 	[%rd2253], %r8384;
$L__BB2_1083:
	ld.shared.u32 	%r1307, [%r1299+24];
	setp.eq.s32 	%p1034, %r1307, -1;
	@%p1034 bra 	$L__BB2_1085;
	ld.shared.u32 	%r8385, [%r1295];
	add.s32 	%r8386, %r8385, 1;
	st.shared.u32 	[%r1295], %r8386;
	mul.wide.u32 	%rd2254, %r8386, 4;
	add.s64 	%rd2255, %rd175, %rd2254;
	st.global.u32 	[%rd2255], %r1307;
	ld.shared.u32 	%r8387, [%r1301+24];
	add.s64 	%rd2256, %rd176, %rd2254;
	st.global.u32 	[%rd2256], %r8387;
$L__BB2_1085:
	ld.shared.u32 	%r1308, [%r1299+28];
	setp.eq.s32 	%p1035, %r1308, -1;
	@%p1035 bra 	$L__BB2_1087;
	ld.shared.u32 	%r8388, [%r1295];
	add.s32 	%r8389, %r8388, 1;
	st.shared.u32 	[%r1295], %r8389;
	mul.wide.u32 	%rd2257, %r8389, 4;
	add.s64 	%rd2258, %rd175, %rd2257;
	st.global.u32 	[%rd2258], %r1308;
	ld.shared.u32 	%r8390, [%r1301+28];
	add.s64 	%rd2259, %rd176, %rd2257;
	st.global.u32 	[%rd2259], %r8390;
$L__BB2_1087:
	add.s32 	%r11647, %r11647, 8;
	setp.ne.s32 	%p1036, %r11647, %r11649;
	@%p1036 bra 	$L__BB2_1071;
$L__BB2_1088:
	setp.eq.s32 	%p1037, %r1296, 0;
	@%p1037 bra 	$L__BB2_1109;
	and.b32  	%r1311, %r1227, 3;
	setp.lt.u32 	%p1038, %r1296, 4;
	@%p1038 bra 	$L__BB2_1099;
	shl.b32 	%r8391, %r11649, 2;
	mov.u32 	%r8392, _ZZ30findCliqueGPUNewStealworkBatchPjS_S_S_S_S_PyS_S_S_S_S_E5Res_S;
	add.s32 	%r1312, %r8392, %r8391;
	ld.shared.u32 	%r1313, [%r1312];
	setp.eq.s32 	%p1039, %r1313, -1;
	mov.u32 	%r8393, _ZZ30findCliqueGPUNewStealworkBatchPjS_S_S_S_S_PyS_S_S_S_S_E9Res_SBits;
	add.s32 	%r1314, %r8393, %r8391;
	@%p1039 bra 	$L__BB2_1092;
	ld.shared.u32 	%r8394, [%r1295];
	add.s32 	%r8395, %r8394, 1;
	st.shared.u32 	[%r1295], %r8395;
	mul.wide.u32 	%rd2260, %r8395, 4;
	add.s64 	%rd2261, %rd175, %rd2260;
	st.global.u32 	[%rd2261], %r1313;
	ld.shared.u32 	%r8396, [%r1314];
	add.s64 	%rd2262, %rd176, %rd2260;
	st.global.u32 	[%rd2262], %r8396;
$L__BB2_1092:
	ld.shared.u32 	%r1315, [%r1312+4];
	setp.eq.s32 	%p1040, %r1315, -1;
	@%p1040 bra 	$L__BB2_1094;
	ld.shared.u32 	%r8397, [%r1295];
	add.s32 	%r8398, %r8397, 1;
	st.shared.u32 	[%r1295], %r8398;
	mul.wide.u32 	%rd2263, %r8398, 4;
	add.s64 	%rd2264, %rd175, %rd2263;
	st.global.u32 	[%rd2264], %r1315;
	ld.shared.u32 	%r8399, [%r1314+4];
	add.s64 	%rd2265, %rd176, %rd2263;
	st.global.u32 	[%rd2265], %r8399;
$L__BB2_1094:
	ld.shared.u32 	%r1316, [%r1312+8];
	setp.eq.s32 	%p1041, %r1316, -1;
	@%p1041 bra 	$L__BB2_1096;
	ld.shared.u32 	%r8400, [%r1295];
	add.s32 	%r8401, %r8400, 1;
	st.shared.u32 	[%r1295], %r8401;
	mul.wide.u32 	%rd2266, %r8401, 4;
	add.s64 	%rd2267, %rd175, %rd2266;
	st.global.u32 	[%rd2267], %r1316;
	ld.shared.u32 	%r8402, [%r1314+8];
	add.s64 	%rd2268, %rd176, %rd2266;
	st.global.u32 	[%rd2268], %r8402;
$L__BB2_1096:
	ld.shared.u32 	%r1317, [%r1312+12];
	setp.eq.s32 	%p1042, %r1317, -1;
	@%p1042 bra 	$L__BB2_1098;
	ld.shared.u32 	%r8403, [%r1295];
	add.s32 	%r8404, %r8403, 1;
	st.shared.u32 	[%r1295], %r8404;
	mul.wide.u32 	%rd2269, %r8404, 4;
	add.s64 	%rd2270, %rd175, %rd2269;
	st.global.u32 	[%rd2270], %r1317;
	ld.shared.u32 	%r8405, [%r1314+12];
	add.s64 	%rd2271, %rd176, %rd2269;
	st.global.u32 	[%rd2271], %r8405;
$L__BB2_1098:
	add.s32 	%r11649, %r11649, 4;
$L__BB2_1099:
	setp.eq.s32 	%p1043, %r1311, 0;
	@%p1043 bra 	$L__BB2_1109;
	setp.eq.s32 	%p1044, %r1311, 1;
	@%p1044 bra 	$L__BB2_1106;
	shl.b32 	%r8406, %r11649, 2;
	mov.u32 	%r8407, _ZZ30findCliqueGPUNewStealworkBatchPjS_S_S_S_S_PyS_S_S_S_S_E5Res_S;
	add.s32 	%r1320, %r8407, %r8406;
	ld.shared.u32 	%r1321, [%r1320];
	setp.eq.s32 	%p1045, %r1321, -1;
	mov.u32 	%r8408, _ZZ30findCliqueGPUNewStealworkBatchPjS_S_S_S_S_PyS_S_S_S_S_E9Res_SBits;
	add.s32 	%r1322, %r8408, %r8406;
	@%p1045 bra 	$L__BB2_1103;
	ld.shared.u32 	%r8409, [%r1295];
	add.s32 	%r8410, %r8409, 1;
	st.shared.u32 	[%r1295], %r8410;
	mul.wide.u32 	%rd2272, %r8410, 4;
	add.s64 	%rd2273, %rd175, %rd2272;
	st.global.u32 	[%rd2273], %r1321;
	ld.shared.u32 	%r8411, [%r1322];
	add.s64 	%rd2274, %rd176, %rd2272;
	st.global.u32 	[%rd2274], %r8411;
$L__BB2_1103:
	ld.shared.u32 	%r1323, [%r1320+4];
	setp.eq.s32 	%p1046, %r1323, -1;
	@%p1046 bra 	$L__BB2_1105;
	ld.shared.u32 	%r8412, [%r1295];
	add.s32 	%r8413, %r8412, 1;
	st.shared.u32 	[%r1295], %r8413;
	mul.wide.u32 	%rd2275, %r8413, 4;
	add.s64 	%rd2276, %rd175, %rd2275;
	st.global.u32 	[%rd2276], %r1323;
	ld.shared.u32 	%r8414, [%r1322+4];
	add.s64 	%rd2277, %rd176, %rd2275;
	st.global.u32 	[%rd2277], %r8414;
$L__BB2_1105:
	add.s32 	%r11649, %r11649, 2;
$L__BB2_1106:
	and.b32  	%r8415, %r1227, 1;
	setp.eq.b32 	%p1047, %r8415, 1;
	not.pred 	%p1048, %p1047;
	@%p1048 bra 	$L__BB2_1109;
	shl.b32 	%r8416, %r11649, 2;
	mov.u32 	%r8417, _ZZ30findCliqueGPUNewStealworkBatchPjS_S_S_S_S_PyS_S_S_S_S_E5Res_S;
	add.s32 	%r8418, %r8417, %r8416;
	ld.shared.u32 	%r1326, [%r8418];
	setp.eq.s32 	%p1049, %r1326, -1;
	@%p1049 bra 	$L__BB2_1109;
	ld.shared.u32 	%r8419, [%r1295];
	add.s32 	%r8420, %r8419, 1;
	st.shared.u32 	[%r1295], %r8420;
	mul.wide.u32 	%rd2278, %r8420, 4;
	add.s64 	%rd2279, %rd175, %rd2278;
	st.global.u32 	[%rd2279], %r1326;
	mov.u32 	%r8422, _ZZ30findCliqueGPUNewStealworkBatchPjS_S_S_S_S_PyS_S_S_S_S_E9Res_SBits;
	add.s32 	%r8423, %r8422, %r8416;
	ld.shared.u32 	%r8424, [%r8423];
	add.s64 	%rd2280, %rd176, %rd2278;
	st.global.u32 	[%rd2280], %r8424;
$L__BB2_1109:
	ld.shared.u32 	%r1327, [%r1295];
	setp.eq.s32 	%p1050, %r1327, 0;
	mov.b32 	%r11662, 0;
	@%p1050 bra 	$L__BB2_1121;
	and.b32  	%r1328, %r1327, 7;
	setp.lt.u32 	%p1051, %r1327, 8;
	mov.b32 	%r11657, 0;
	mov.u32 	%r11662, %r11657;
	@%p1051 bra 	$L__BB2_1113;
	and.b32  	%r11657, %r1327, -8;
	mov.b32 	%r11651, 0;
	mov.u32 	%r11662, %r11651;
$L__BB2_1112:
	.pragma "nounroll";
	mul.wide.s32 	%rd2281, %r1294, 240000;
	add.s64 	%rd2282, %rd158, %rd2281;
	mul.wide.u32 	%rd2283, %r11651, 4;
	add.s64 	%rd2284, %rd2282, %rd2283;
	ld.global.u32 	%r8429, [%rd2284+4];
	shr.u32 	%r8430, %r8429, 1;
	and.b32  	%r8431, %r8430, 1431655765;
	sub.s32 	%r8432, %r8429, %r8431;
	and.b32  	%r8433, %r8432, 858993459;
	shr.u32 	%r8434, %r8432, 2;
	and.b32  	%r8435, %r8434, 858993459;
	add.s32 	%r8436, %r8435, %r8433;
	shr.u32 	%r8437, %r8436, 4;
	add.s32 	%r8438, %r8437, %r8436;
	and.b32  	%r8439, %r8438, 252645135;
	shr.u32 	%r8440, %r8439, 8;
	add.s32 	%r8441, %r8440, %r8439;
	shr.u32 	%r8442, %r8441, 16;
	add.s32 	%r8443, %r8442, %r8441;
	and.b32  	%r8444, %r8443, 63;
	add.s32 	%r8445, %r8444, %r11662;
	ld.global.u32 	%r8446, [%rd2284+8];
	shr.u32 	%r8447, %r8446, 1;
	and.b32  	%r8448, %r8447, 1431655765;
	sub.s32 	%r8449, %r8446, %r8448;
	and.b32  	%r8450, %r8449, 858993459;
	shr.u32 	%r8451, %r8449, 2;
	and.b32  	%r8452, %r8451, 858993459;
	add.s32 	%r8453, %r8452, %r8450;
	shr.u32 	%r8454, %r8453, 4;
	add.s32 	%r8455, %r8454, %r8453;
	and.b32  	%r8456, %r8455, 252645135;
	shr.u32 	%r8457, %r8456, 8;
	add.s32 	%r8458, %r8457, %r8456;
	shr.u32 	%r8459, %r8458, 16;
	add.s32 	%r8460, %r8459, %r8458;
	and.b32  	%r8461, %r8460, 63;
	add.s32 	%r8462, %r8461, %r8445;
	ld.global.u32 	%r8463, [%rd2284+12];
	shr.u32 	%r8464, %r8463, 1;
	and.b32  	%r8465, %r8464, 1431655765;
	sub.s32 	%r8466, %r8463, %r8465;
	and.b32  	%r8467, %r8466, 858993459;
	shr.u32 	%r8468, %r8466, 2;
	and.b32  	%r8469, %r8468, 858993459;
	add.s32 	%r8470, %r8469, %r8467;
	shr.u32 	%r8471, %r8470, 4;
	add.s32 	%r8472, %r8471, %r8470;
	and.b32  	%r8473, %r8472, 252645135;
	shr.u32 	%r8474, %r8473, 8;
	add.s32 	%r8475, %r8474, %r8473;
	shr.u32 	%r8476, %r8475, 16;
	add.s32 	%r8477, %r8476, %r8475;
	and.b32  	%r8478, %r8477, 63;
	add.s32 	%r8479, %r8478, %r8462;
	ld.global.u32 	%r8480, [%rd2284+16];
	shr.u32 	%r8481, %r8480, 1;
	and.b32  	%r8482, %r8481, 1431655765;
	sub.s32 	%r8483, %r8480, %r8482;
	and.b32  	%r8484, %r8483, 858993459;
	shr.u32 	%r8485, %r8483, 2;
	and.b32  	%r8486, %r8485, 858993459;
	add.s32 	%r8487, %r8486, %r8484;
	shr.u32 	%r8488, %r8487, 4;
	add.s32 	%r8489, %r8488, %r8487;
	and.b32  	%r8490, %r8489, 252645135;
	shr.u32 	%r8491, %r8490, 8;
	add.s32 	%r8492, %r8491, %r8490;
	shr.u32 	%r8493, %r8492, 16;
	add.s32 	%r8494, %r8493, %r8492;
	and.b32  	%r8495, %r8494, 63;
	add.s32 	%r8496, %r8495, %r8479;
	ld.global.u32 	%r8497, [%rd2284+20];
	shr.u32 	%r8498, %r8497, 1;
	and.b32  	%r8499, %r8498, 1431655765;
	sub.s32 	%r8500, %r8497, %r8499;
	and.b32  	%r8501, %r8500, 858993459;
	shr.u32 	%r8502, %r8500, 2;
	and.b32  	%r8503, %r8502, 858993459;
	add.s32 	%r8504, %r8503, %r8501;
	shr.u32 	%r8505, %r8504, 4;
	add.s32 	%r8506, %r8505, %r8504;
	and.b32  	%r8507, %r8506, 252645135;
	shr.u32 	%r8508, %r8507, 8;
	add.s32 	%r8509, %r8508, %r8507;
	shr.u32 	%r8510, %r8509, 16;
	add.s32 	%r8511, %r8510, %r8509;
	and.b32  	%r8512, %r8511, 63;
	add.s32 	%r8513, %r8512, %r8496;
	ld.global.u32 	%r8514, [%rd2284+24];
	shr.u32 	%r8515, %r8514, 1;
	and.b32  	%r8516, %r8515, 1431655765;
	sub.s32 	%r8517, %r8514, %r8516;
	and.b32  	%r8518, %r8517, 858993459;
	shr.u32 	%r8519, %r8517, 2;
	and.b32  	%r8520, %r8519, 858993459;
	add.s32 	%r8521, %r8520, %r8518;
	shr.u32 	%r8522, %r8521, 4;
	add.s32 	%r8523, %r8522, %r8521;
	and.b32  	%r8524, %r8523, 252645135;
	shr.u32 	%r8525, %r8524, 8;
	add.s32 	%r8526, %r8525, %r8524;
	shr.u32 	%r8527, %r8526, 16;
	add.s32 	%r8528, %r8527, %r8526;
	and.b32  	%r8529, %r8528, 63;
	add.s32 	%r8530, %r8529, %r8513;
	ld.global.u32 	%r8531, [%rd2284+28];
	shr.u32 	%r8532, %r8531, 1;
	and.b32  	%r8533, %r8532, 1431655765;
	sub.s32 	%r8534, %r8531, %r8533;
	and.b32  	%r8535, %r8534, 858993459;
	shr.u32 	%r8536, %r8534, 2;
	and.b32  	%r8537, %r8536, 858993459;
	add.s32 	%r8538, %r8537, %r8535;
	shr.u32 	%r8539, %r8538, 4;
	add.s32 	%r8540, %r8539, %r8538;
	and.b32  	%r8541, %r8540, 252645135;
	shr.u32 	%r8542, %r8541, 8;
	add.s32 	%r8543, %r8542, %r8541;
	shr.u32 	%r8544, %r8543, 16;
	add.s32 	%r8545, %r8544, %r8543;
	and.b32  	%r8546, %r8545, 63;
	add.s32 	%r8547, %r8546, %r8530;
	ld.global.u32 	%r8548, [%rd2284+32];
	shr.u32 	%r8549, %r8548, 1;
	and.b32  	%r8550, %r8549, 1431655765;
	sub.s32 	%r8551, %r8548, %r8550;
	and.b32  	%r8552, %r8551, 858993459;
	shr.u32 	%r8553, %r8551, 2;
	and.b32  	%r8554, %r8553, 858993459;
	add.s32 	%r8555, %r8554, %r8552;
	shr.u32 	%r8556, %r8555, 4;
	add.s32 	%r8557, %r8556, %r8555;
	and.b32  	%r8558, %r8557, 252645135;
	shr.u32 	%r8559, %r8558, 8;
	add.s32 	%r8560, %r8559, %r8558;
	shr.u32 	%r8561, %r8560, 16;
	add.s32 	%r8562, %r8561, %r8560;
	and.b32  	%r8563, %r8562, 63;
	add.s32 	%r11662, %r8563, %r8547;
	add.s32 	%r11651, %r11651, 8;
	setp.ne.s32 	%p1052, %r11651, %r11657;
	@%p1052 bra 	$L__BB2_1112;
$L__BB2_1113:
	setp.eq.s32 	%p1053, %r1328, 0;
	@%p1053 bra 	$L__BB2_1121;
	and.b32  	%r1337, %r1327, 3;
	setp.lt.u32 	%p1054, %r1328, 4;
	@%p1054 bra 	$L__BB2_1116;
	mul.wide.s32 	%rd2285, %r1294, 240000;
	add.s64 	%rd2286, %rd158, %rd2285;
	mul.wide.u32 	%rd2287, %r11657, 4;
	add.s64 	%rd2288, %rd2286, %rd2287;
	ld.global.u32 	%r8565, [%rd2288+4];
	shr.u32 	%r8566, %r8565, 1;
	and.b32  	%r8567, %r8566, 1431655765;
	sub.s32 	%r8568, %r8565, %r8567;
	and.b32  	%r8569, %r8568, 858993459;
	shr.u32 	%r8570, %r8568, 2;
	and.b32  	%r8571, %r8570, 858993459;
	add.s32 	%r8572, %r8571, %r8569;
	shr.u32 	%r8573, %r8572, 4;
	add.s32 	%r8574, %r8573, %r8572;
	and.b32  	%r8575, %r8574, 252645135;
	shr.u32 	%r8576, %r8575, 8;
	add.s32 	%r8577, %r8576, %r8575;
	shr.u32 	%r8578, %r8577, 16;
	add.s32 	%r8579, %r8578, %r8577;
	and.b32  	%r8580, %r8579, 63;
	add.s32 	%r8581, %r8580, %r11662;
	ld.global.u32 	%r8582, [%rd2288+8];
	shr.u32 	%r8583, %r8582, 1;
	and.b32  	%r8584, %r8583, 1431655765;
	sub.s32 	%r8585, %r8582, %r8584;
	and.b32  	%r8586, %r8585, 858993459;
	shr.u32 	%r8587, %r8585, 2;
	and.b32  	%r8588, %r8587, 858993459;
	add.s32 	%r8589, %r8588, %r8586;
	shr.u32 	%r8590, %r8589, 4;
	add.s32 	%r8591, %r8590, %r8589;
	and.b32  	%r8592, %r8591, 252645135;
	shr.u32 	%r8593, %r8592, 8;
	add.s32 	%r8594, %r8593, %r8592;
	shr.u32 	%r8595, %r8594, 16;
	add.s32 	%r8596, %r8595, %r8594;
	and.b32  	%r8597, %r8596, 63;
	add.s32 	%r8598, %r8597, %r8581;
	ld.global.u32 	%r8599, [%rd2288+12];
	shr.u32 	%r8600, %r8599, 1;
	and.b32  	%r8601, %r8600, 1431655765;
	sub.s32 	%r8602, %r8599, %r8601;
	and.b32  	%r8603, %r8602, 858993459;
	shr.u32 	%r8604, %r8602, 2;
	and.b32  	%r8605, %r8604, 858993459;
	add.s32 	%r8606, %r8605, %r8603;
	shr.u32 	%r8607, %r8606, 4;
	add.s32 	%r8608, %r8607, %r8606;
	and.b32  	%r8609, %r8608, 252645135;
	shr.u32 	%r8610, %r8609, 8;
	add.s32 	%r8611, %r8610, %r8609;
	shr.u32 	%r8612, %r8611, 16;
	add.s32 	%r8613, %r8612, %r8611;
	and.b32  	%r8614, %r8613, 63;
	add.s32 	%r8615, %r8614, %r8598;
	ld.global.u32 	%r8616, [%rd2288+16];
	shr.u32 	%r8617, %r8616, 1;
	and.b32  	%r8618, %r8617, 1431655765;
	sub.s32 	%r8619, %r8616, %r8618;
	and.b32  	%r8620, %r8619, 858993459;
	shr.u32 	%r8621, %r8619, 2;
	and.b32  	%r8622, %r8621, 858993459;
	add.s32 	%r8623, %r8622, %r8620;
	shr.u32 	%r8624, %r8623, 4;
	add.s32 	%r8625, %r8624, %r8623;
	and.b32  	%r8626, %r8625, 252645135;
	shr.u32 	%r8627, %r8626, 8;
	add.s32 	%r8628, %r8627, %r8626;
	shr.u32 	%r8629, %r8628, 16;
	add.s32 	%r8630, %r8629, %r8628;
	and.b32  	%r8631, %r8630, 63;
	add.s32 	%r11662, %r8631, %r8615;
	add.s32 	%r11657, %r11657, 4;
$L__BB2_1116:
	setp.eq.s32 	%p1055, %r1337, 0;
	@%p1055 bra 	$L__BB2_1121;
	setp.eq.s32 	%p1056, %r1337, 1;
	@%p1056 bra 	$L__BB2_1119;
	mul.wide.s32 	%rd2289, %r1294, 240000;
	add.s64 	%rd2290, %rd158, %rd2289;
	mul.wide.u32 	%rd2291, %r11657, 4;
	add.s64 	%rd2292, %rd2290, %rd2291;
	ld.global.u32 	%r8633, [%rd2292+4];
	shr.u32 	%r8634, %r8633, 1;
	and.b32  	%r8635, %r8634, 1431655765;
	sub.s32 	%r8636, %r8633, %r8635;
	and.b32  	%r8637, %r8636, 858993459;
	shr.u32 	%r8638, %r8636, 2;
	and.b32  	%r8639, %r8638, 858993459;
	add.s32 	%r8640, %r8639, %r8637;
	shr.u32 	%r8641, %r8640, 4;
	add.s32 	%r8642, %r8641, %r8640;
	and.b32  	%r8643, %r8642, 252645135;
	shr.u32 	%r8644, %r8643, 8;
	add.s32 	%r8645, %r8644, %r8643;
	shr.u32 	%r8646, %r8645, 16;
	add.s32 	%r8647, %r8646, %r8645;
	and.b32  	%r8648, %r8647, 63;
	add.s32 	%r8649, %r8648, %r11662;
	ld.global.u32 	%r8650, [%rd2292+8];
	shr.u32 	%r8651, %r8650, 1;
	and.b32  	%r8652, %r8651, 1431655765;
	sub.s32 	%r8653, %r8650, %r8652;
	and.b32  	%r8654, %r8653, 858993459;
	shr.u32 	%r8655, %r8653, 2;
	and.b32  	%r8656, %r8655, 858993459;
	add.s32 	%r8657, %r8656, %r8654;
	shr.u32 	%r8658, %r8657, 4;
	add.s32 	%r8659, %r8658, %r8657;
	and.b32  	%r8660, %r8659, 252645135;
	shr.u32 	%r8661, %r8660, 8;
	add.s32 	%r8662, %r8661, %r8660;
	shr.u32 	%r8663, %r8662, 16;
	add.s32 	%r8664, %r8663, %r8662;
	and.b32  	%r8665, %r8664, 63;
	add.s32 	%r11662, %r8665, %r8649;
	add.s32 	%r11657, %r11657, 2;
$L__BB2_1119:
	and.b32  	%r8666, %r1327, 1;
	setp.eq.b32 	%p1057, %r8666, 1;
	not.pred 	%p1058, %p1057;
	@%p1058 bra 	$L__BB2_1121;
	mul.wide.s32 	%rd2293, %r1294, 240000;
	add.s64 	%rd2294, %rd158, %rd2293;
	mul.wide.u32 	%rd2295, %r11657, 4;
	add.s64 	%rd2296, %rd2294, %rd2295;
	ld.global.u32 	%r8667, [%rd2296+4];
	shr.u32 	%r8668, %r8667, 1;
	and.b32  	%r8669, %r8668, 1431655765;
	sub.s32 	%r8670, %r8667, %r8669;
	and.b32  	%r8671, %r8670, 858993459;
	shr.u32 	%r8672, %r8670, 2;
	and.b32  	%r8673, %r8672, 858993459;
	add.s32 	%r8674, %r8673, %r8671;
	shr.u32 	%r8675, %r8674, 4;
	add.s32 	%r8676, %r8675, %r8674;
	and.b32  	%r8677, %r8676, 252645135;
	shr.u32 	%r8678, %r8677, 8;
	add.s32 	%r8679, %r8678, %r8677;
	shr.u32 	%r8680, %r8679, 16;
	add.s32 	%r8681, %r8680, %r8679;
	and.b32  	%r8682, %r8681, 63;
	add.s32 	%r11662, %r8682, %r11662;
$L__BB2_1121:
	mov.u32 	%r8684, _ZZ30findCliqueGPUNewStealworkBatchPjS_S_S_S_S_PyS_S_S_S_S_E10Num_L_Bits;
	add.s32 	%r8685, %r8684, %r8357;
	st.shared.u32 	[%r8685], %r11662;
	bra.uni 	$L__BB2_1472;
$L__BB2_1122:
	setp.lt.s32 	%p989, %r1230, 2;
	ld.global.u32 	%r8274, [%rd165];
	mul.wide.u32 	%rd2174, %r8274, 4;
	add.s64 	%rd2175, %rd6, %rd2174;
	ld.global.u32 	%r8275, [%rd2175];
	cvt.u64.u32 	%rd168, %r8275;
	mul.wide.u32 	%rd2176, %r8275, 4;
	add.s64 	%rd169, %rd5, %rd2176;
	mov.u32 	%r11634, %r1206;
	@%p989 bra 	$L__BB2_1123;
	bra.uni 	$L__BB2_1127;
$L__BB2_1123:
	ld.global.u32 	%r1243, [%rd169];
	mov.u32 	%r11638, %r1206;
$L__BB2_1124:
	setp.eq.s32 	%p990, %r1233, 0;
	shl.b32 	%r8277, %r11638, 2;
	add.s32 	%r1258, %r8260, %r8277;
	ld.shared.u32 	%r1259, [%r1258];
	setp.lt.u32 	%p991, %r1243, %r1259;
	selp.u64 	%rd171, 1, 0, %p991;
	add.s64 	%rd2177, %rd171, %rd168;
	shl.b64 	%rd2178, %rd2177, 2;
	add.s64 	%rd2179, %rd4, %rd2178;
	ld.global.u32 	%r8279, [%rd2179];
	add.s32 	%r1260, %r8263, %r8277;
	ld.shared.u32 	%r8281, [%r1260];
	and.b32  	%r1261, %r8281, %r8279;
	and.pred  	%p992, %p990, %p991;
	mov.b32 	%r11639, -1;
	@%p992 bra 	$L__BB2_1126;
	shl.b64 	%rd2180, %rd171, 2;
	add.s64 	%rd2181, %rd169, %rd2180;
	ld.global.u32 	%r8282, [%rd2181];
	setp.eq.s32 	%p993, %r8282, %r1259;
	setp.eq.s32 	%p994, %r1261, 0;
	selp.b32 	%r8283, -1, %r1259, %p994;
	selp.b32 	%r11639, %r8283, -1, %p993;
$L__BB2_1126:
	st.shared.u32 	[%r1258], %r11639;
	st.shared.u32 	[%r1260], %r1261;
	add.s32 	%r11638, %r11638, %r1209;
	setp.lt.u32 	%p995, %r11638, 2096;
	@%p995 bra 	$L__BB2_1124;
	bra.uni 	$L__BB2_1132;
$L__BB2_1127:
	shl.b32 	%r8285, %r11634, 2;
	add.s32 	%r1245, %r8260, %r8285;
	ld.shared.u32 	%r1246, [%r1245];
	mov.b32 	%r11636, 0;
	mov.u32 	%r11635, %r1230;
$L__BB2_1128:
	shr.u32 	%r8287, %r11635, 1;
	add.s32 	%r8288, %r8287, %r11636;
	mul.wide.u32 	%rd2182, %r8288, 4;
	add.s64 	%rd2183, %rd169, %rd2182;
	ld.global.u32 	%r8289, [%rd2183];
	setp.lt.s32 	%p996, %r8289, %r1246;
	selp.b32 	%r8290, %r8287, 0, %p996;
	add.s32 	%r11636, %r8290, %r11636;
	sub.s32 	%r11635, %r11635, %r8287;
	setp.gt.s32 	%p997, %r11635, 1;
	@%p997 bra 	$L__BB2_1128;
	mul.wide.u32 	%rd2184, %r11636, 4;
	add.s64 	%rd170, %rd169, %rd2184;
	ld.global.u32 	%r8292, [%rd170];
	setp.lt.u32 	%p998, %r8292, %r1246;
	selp.u32 	%r1251, 1, 0, %p998;
	add.s32 	%r8293, %r11636, %r1251;
	cvt.u64.u32 	%rd2185, %r8293;
	add.s64 	%rd2186, %rd2185, %rd168;
	shl.b64 	%rd2187, %rd2186, 2;
	add.s64 	%rd2188, %rd4, %rd2187;
	ld.global.u32 	%r8294, [%rd2188];
	add.s32 	%r1252, %r8263, %r8285;
	ld.shared.u32 	%r8297, [%r1252];
	and.b32  	%r1253, %r8297, %r8294;
	setp.gt.u32 	%p999, %r8293, %r1233;
	mov.b32 	%r11637, -1;
	@%p999 bra 	$L__BB2_1131;
	mul.wide.u32 	%rd2189, %r1251, 4;
	add.s64 	%rd2190, %rd170, %rd2189;
	ld.global.u32 	%r8298, [%rd2190];
	setp.eq.s32 	%p1000, %r8298, %r1246;
	setp.eq.s32 	%p1001, %r1253, 0;
	selp.b32 	%r8299, -1, %r1246, %p1001;
	selp.b32 	%r11637, %r8299, -1, %p1000;
$L__BB2_1131:
	st.shared.u32 	[%r1245], %r11637;
	st.shared.u32 	[%r1252], %r1253;
	add.s32 	%r11634, %r11634, %r1209;
	setp.lt.u32 	%p1002, %r11634, 2096;
	@%p1002 bra 	$L__BB2_1127;
$L__BB2_1132:
	setp.ne.s32 	%p1003, %r1206, 0;
	@%p1003 bra 	$L__BB2_1151;
	mov.b32 	%r11640, 0;
$L__BB2_1134:
	shl.b32 	%r8301, %r11640, 2;
	add.s32 	%r1266, %r8260, %r8301;
	ld.shared.u32 	%r1267, [%r1266];
	setp.eq.s32 	%p1004, %r1267, -1;
	add.s32 	%r1268, %r8263, %r8301;
	@%p1004 bra 	$L__BB2_1136;
	ld.shared.u32 	%r8304, [%r1234];
	add.s32 	%r8305, %r8304, 1;
	st.shared.u32 	[%r1234], %r8305;
	mul.wide.u32 	%rd2191, %r8305, 4;
	add.s64 	%rd2192, %rd166, %rd2191;
	st.global.u32 	[%rd2192], %r1267;
	ld.shared.u32 	%r8306, [%r1268];
	add.s64 	%rd2193, %rd167, %rd2191;
	st.global.u32 	[%rd2193], %r8306;
$L__BB2_1136:
	ld.shared.u32 	%r1269, [%r1266+4];
	setp.eq.s32 	%p1005, %r1269, -1;
	@%p1005 bra 	$L__BB2_1138;
	ld.shared.u32 	%r8307, [%r1234];
	add.s32 	%r8308, %r8307, 1;
	st.shared.u32 	[%r1234], %r8308;
	mul.wide.u32 	%rd2194, %r8308, 4;
	add.s64 	%rd2195, %rd166, %rd2194;
	st.global.u32 	[%rd2195], %r1269;
	ld.shared.u32 	%r8309, [%r1268+4];
	add.s64 	%rd2196, %rd167, %rd2194;
	st.global.u32 	[%rd2196], %r8309;
$L__BB2_1138:
	ld.shared.u32 	%r1270, [%r1266+8];
	setp.eq.s32 	%p1006, %r1270, -1;
	@%p1006 bra 	$L__BB2_1140;
	ld.shared.u32 	%r8310, [%r1234];
	add.s32 	%r8311, %r8310, 1;
	st.shared.u32 	[%r1234], %r8311;
	mul.wide.u32 	%rd2197, %r8311, 4;
	add.s64 	%rd2198, %rd166, %rd2197;
	st.global.u32 	[%rd2198], %r1270;
	ld.shared.u32 	%r8312, [%r1268+8];
	add.s64 	%rd2199, %rd167, %rd2197;
	st.global.u32 	[%rd2199], %r8312;
$L__BB2_1140:
	ld.shared.u32 	%r1271, [%r1266+12];
	setp.eq.s32 	%p1007, %r1271, -1;
	@%p1007 bra 	$L__BB2_1142;
	ld.shared.u32 	%r8313, [%r1234];
	add.s32 	%r8314, %r8313, 1;
	st.shared.u32 	[%r1234], %r8314;
	mul.wide.u32 	%rd2200, %r8314, 4;
	add.s64 	%rd2201, %rd166, %rd2200;
	st.global.u32 	[%rd2201], %r1271;
	ld.shared.u32 	%r8315, [%r1268+12];
	add.s64 	%rd2202, %rd167, %rd2200;
	st.global.u32 	[%rd2202], %r8315;
$L__BB2_1142:
	ld.shared.u32 	%r1272, [%r1266+16];
	setp.eq.s32 	%p1008, %r1272, -1;
	@%p1008 bra 	$L__BB2_1144;
	ld.shared.u32 	%r8316, [%r1234];
	add.s32 	%r8317, %r8316, 1;
	st.shared.u32 	[%r1234], %r8317;
	mul.wide.u32 	%rd2203, %r8317, 4;
	add.s64 	%rd2204, %rd166, %rd2203;
	st.global.u32 	[%rd2204], %r1272;
	ld.shared.u32 	%r8318, [%r1268+16];
	add.s64 	%rd2205, %rd167, %rd2203;
	st.global.u32 	[%rd2205], %r8318;
$L__BB2_1144:
	ld.shared.u32 	%r1273, [%r1266+20];
	setp.eq.s32 	%p1009, %r1273, -1;
	@%p1009 bra 	$L__BB2_1146;
	ld.shared.u32 	%r8319, [%r1234];
	add.s32 	%r8320, %r8319, 1;
	st.shared.u32 	[%r1234], %r8320;
	mul.wide.u32 	%rd2206, %r8320, 4;
	add.s64 	%rd2207, %rd166, %rd2206;
	st.global.u32 	[%rd2207], %r1273;
	ld.shared.u32 	%r8321, [%r1268+20];
	add.s64 	%rd2208, %rd167, %rd2206;
	st.global.u32 	[%rd2208], %r8321;
$L__BB2_1146:
	ld.shared.u32 	%r1274, [%r1266+24];
	setp.eq.s32 	%p1010, %r1274, -1;
	@%p1010 bra 	$L__BB2_1148;
	ld.shared.u32 	%r8322, [%r1234];
	add.s32 	%r8323, %r8322, 1;
	st.shared.u32 	[%r1234], %r8323;
	mul.wide.u32 	%rd2209, %r8323, 4;
	add.s64 	%rd2210, %rd166, %rd2209;
	st.global.u32 	[%rd2210], %r1274;
	ld.shared.u32 	%r8324, [%r1268+24];
	add.s64 	%rd2211, %rd167, %rd2209;
	st.global.u32 	[%rd2211], %r8324;
$L__BB2_1148:
	ld.shared.u32 	%r1275, [%r1266+28];
	setp.eq.s32 	%p1011, %r1275, -1;
	@%p1011 bra 	$L__BB2_1150;
	ld.shared.u32 	%r8325, [%r1234];
	add.s32 	%r8326, %r8325, 1;
	st.shared.u32 	[%r1234], %r8326;
	mul.wide.u32 	%rd2212, %r8326, 4;
	add.s64 	%rd2213, %rd166, %rd2212;
	st.global.u32 	[%rd2213], %r1275;
	ld.shared.u32 	%r8327, [%r1268+28];
	add.s64 	%rd2214, %rd167, %rd2212;
	st.global.u32 	[%rd2214], %r8327;
$L__BB2_1150:
	add.s32 	%r11640, %r11640, 8;
	setp.ne.s32 	%p1012, %r11640, 2096;
	@%p1012 bra 	$L__BB2_1134;
$L__BB2_1151:
	add.s32 	%r11631, %r11631, 1;
	setp.eq.s32 	%p1013, %r11631, %r1235;
	@%p1013 bra 	$L__BB2_1056;
	bra.uni 	$L__BB2_1051;
$L__BB2_1152:
	setp.ne.s32 	%p907, %r1206, 0;
	mul.hi.u32 	%r7788, %r1230, -98358029;
	shr.u32 	%r1350, %r7788, 11;
	mad.lo.s32 	%r1351, %r1350, -2096, %r1230;
	@%p907 bra 	$L__BB2_1154;
	ld.shared.u32 	%r7789, [_ZZ30findCliqueGPUNewStealworkBatchPjS_S_S_S_S_PyS_S_S_S_S_E5level];
	shl.b32 	%r7790, %r7789, 8;
	mov.u32 	%r7791, _ZZ30findCliqueGPUNewStealworkBatchPjS_S_S_S_S_PyS_S_S_S_S_E5Num_L;
	add.s32 	%r7792, %r7791, %r7790;
	mov.b32 	%r7793, 0;
	st.shared.u32 	[%r7792], %r7793;
$L__BB2_1154:
	setp.lt.u32 	%p908, %r1230, 2096;
	@%p908 bra 	$L__BB2_1161;
	add.s32 	%r1352, %r1227, -1;
	ld.shared.u32 	%r7795, [_ZZ30findCliqueGPUNewStealworkBatchPjS_S_S_S_S_PyS_S_S_S_S_E5level];
	mul.wide.s32 	%rd2003, %r7795, 240000;
	add.s64 	%rd177, %rd163, %rd2003;
	shl.b32 	%r7796, %r7795, 8;
	mov.u32 	%r7797, _ZZ30findCliqueGPUNewStealworkBatchPjS_S_S_S_S_PyS_S_S_S_S_E5Num_L;
	add.s32 	%r1353, %r7797, %r7796;
	add.s64 	%rd178, %rd158, %rd2003;
	max.u32 	%r1354, %r1350, 1;
	mov.b32 	%r11663, 0;
$L__BB2_1156:
	setp.eq.s32 	%p909, %r1215, 0;
	ld.global.u32 	%r7798, [%rd165];
	mul.wide.u32 	%rd2004, %r7798, 4;
	add.s64 	%rd2005, %rd6, %rd2004;
	ld.global.u32 	%r7799, [%rd2005];
	mad.lo.s32 	%r1357, %r11663, 2096, %r7799;
	mov.u32 	%r11664, %r1206;
	@%p909 bra 	$L__BB2_1160;
	setp.eq.s32 	%p910, %r1215, 1;
	add.s32 	%r1358, %r1206, %r1357;
	mul.wide.u32 	%rd2006, %r1358, 4;
	add.s64 	%rd2007, %rd5, %rd2006;
	ld.global.u32 	%r7800, [%rd2007];
	st.shared.u32 	[%r1216], %r7800;
	add.s64 	%rd2008, %rd4, %rd2006;
	ld.global.u32 	%r7801, [%rd2008];
	st.shared.u32 	[%r1217], %r7801;
	mov.u32 	%r11664, %r1210;
	@%p910 bra 	$L__BB2_1160;
	setp.eq.s32 	%p911, %r1215, 2;
	add.s32 	%r7802, %r1358, 32;
	mul.wide.u32 	%rd2009, %r7802, 4;
	add.s64 	%rd2010, %rd5, %rd2009;
	ld.global.u32 	%r7803, [%rd2010];
	st.shared.u32 	[%r1216+128], %r7803;
	add.s64 	%rd2011, %rd4, %rd2009;
	ld.global.u32 	%r7804, [%rd2011];
	st.shared.u32 	[%r1217+128], %r7804;
	mov.u32 	%r11664, %r1214;
	@%p911 bra 	$L__BB2_1160;
	add.s32 	%r7805, %r1358, 64;
	mul.wide.u32 	%rd2012, %r7805, 4;
	add.s64 	%rd2013, %rd5, %rd2012;
	ld.global.u32 	%r7806, [%rd2013];
	st.shared.u32 	[%r1216+256], %r7806;
	add.s64 	%rd2014, %rd4, %rd2012;
	ld.global.u32 	%r7807, [%rd2014];
	st.shared.u32 	[%r1217+256], %r7807;
	mov.u32 	%r11664, %r1218;
$L__BB2_1160:
	add.s32 	%r7808, %r11664, %r1357;
	mul.wide.u32 	%rd2015, %r7808, 4;
	add.s64 	%rd2016, %rd5, %rd2015;
	ld.global.u32 	%r7809, [%rd2016];
	shl.b32 	%r7810, %r11664, 2;
	mov.u32 	%r7811, _ZZ30findCliqueGPUNewStealworkBatchPjS_S_S_S_S_PyS_S_S_S_S_E5Res_S;
	add.s32 	%r7812, %r7811, %r7810;
	st.shared.u32 	[%r7812], %r7809;
	add.s64 	%rd2017, %rd4, %rd2015;
	ld.global.u32 	%r7813, [%rd2017];
	mov.u32 	%r7814, _ZZ30findCliqueGPUNewStealworkBatchPjS_S_S_S_S_PyS_S_S_S_S_E9Res_SBits;
	add.s32 	%r7815, %r7814, %r7810;
	st.shared.u32 	[%r7815], %r7813;
	add.s32 	%r7816, %r7808, 32;
	mul.wide.u32 	%rd2018, %r7816, 4;
	add.s64 	%rd2019, %rd5, %rd2018;
	ld.global.u32 	%r7817, [%rd2019];
	st.shared.u32 	[%r7812+128], %r7817;
	add.s64 	%rd2020, %rd4, %rd2018;
	ld.global.u32 	%r7818, [%rd2020];
	st.shared.u32 	[%r7815+128], %r7818;
	add.s32 	%r7819, %r7808, 64;
	mul.wide.u32 	%rd2021, %r7819, 4;
	add.s64 	%rd2022, %rd5, %rd2021;
	ld.global.u32 	%r7820, [%rd2022];
	st.shared.u32 	[%r7812+256], %r7820;
	add.s64 	%rd2023, %rd4, %rd2021;
	ld.global.u32 	%r7821, [%rd2023];
	st.shared.u32 	[%r7815+256], %r7821;
	add.s32 	%r7822, %r7808, 96;
	mul.wide.u32 	%rd2024, %r7822, 4;
	add.s64 	%rd2025, %rd5, %rd2024;
	ld.global.u32 	%r7823, [%rd2025];
	st.shared.u32 	[%r7812+384], %r7823;
	add.s64 	%rd2026, %rd4, %rd2024;
	ld.global.u32 	%r7824, [%rd2026];
	st.shared.u32 	[%r7815+384], %r7824;
	add.s32 	%r1361, %r11664, 128;
	setp.lt.u32 	%p912, %r11664, 1968;
	mov.u32 	%r11664, %r1361;
	@%p912 bra 	$L__BB2_1160;
	bra.uni 	$L__BB2_1227;
$L__BB2_1161:
	setp.ge.u32 	%p938, %r1206, %r1351;
	@%p938 bra 	$L__BB2_1164;
	ld.global.u32 	%r7879, [%rd165];
	mul.wide.u32 	%rd2068, %r7879, 4;
	add.s64 	%rd2069, %rd6, %rd2068;
	ld.global.u32 	%r7880, [%rd2069];
	mad.lo.s32 	%r1355, %r1350, 2096, %r7880;
	mov.u32 	%r11673, %r1206;
$L__BB2_1163:
	add.s32 	%r7881, %r11673, %r1355;
	mul.wide.u32 	%rd2070, %r7881, 4;
	add.s64 	%rd2071, %rd5, %rd2070;
	ld.global.u32 	%r7882, [%rd2071];
	shl.b32 	%r7883, %r11673, 2;
	mov.u32 	%r7884, _ZZ30findCliqueGPUNewStealworkBatchPjS_S_S_S_S_PyS_S_S_S_S_E5Res_S;
	add.s32 	%r7885, %r7884, %r7883;
	st.shared.u32 	[%r7885], %r7882;
	add.s64 	%rd2072, %rd4, %rd2070;
	ld.global.u32 	%r7886, [%rd2072];
	mov.u32 	%r7887, _ZZ30findCliqueGPUNewStealworkBatchPjS_S_S_S_S_PyS_S_S_S_S_E9Res_SBits;
	add.s32 	%r7888, %r7887, %r7883;
	st.shared.u32 	[%r7888], %r7886;
	add.s32 	%r11673, %r11673, 32;
	setp.lt.u32 	%p939, %r11673, %r1351;
	@%p939 bra 	$L__BB2_1163;
$L__BB2_1164:
	setp.ge.u32 	%p940, %r1206, %r1351;
	ld.global.u32 	%r7889, [%rd164];
	mul.wide.u32 	%rd2073, %r7889, 4;
	add.s64 	%rd2074, %rd6, %rd2073;
	ld.global.u32 	%rd183, [%rd2074];
	@%p940 bra 	$L__BB2_1172;
	shl.b64 	%rd2075, %rd183, 2;
	add.s64 	%rd184, %rd5, %rd2075;
	add.s32 	%r1399, %r1227, -1;
	mov.u32 	%r11674, %r1206;
$L__BB2_1166:
	setp.lt.s32 	%p941, %r1227, 2;
	shl.b32 	%r7891, %r11674, 2;
	mov.u32 	%r7892, _ZZ30findCliqueGPUNewStealworkBatchPjS_S_S_S_S_PyS_S_S_S_S_E5Res_S;
	add.s32 	%r1401, %r7892, %r7891;
	ld.shared.u32 	%r1402, [%r1401];
	mov.b32 	%r11677, 0;
	@%p941 bra 	$L__BB2_1169;
	mov.b32 	%r11677, 0;
	mov.u32 	%r11675, %r1227;
$L__BB2_1168:
	shr.u32 	%r7894, %r11675, 1;
	add.s32 	%r7895, %r7894, %r11677;
	mul.wide.u32 	%rd2076, %r7895, 4;
	add.s64 	%rd2077, %rd184, %rd2076;
	ld.global.u32 	%r7896, [%rd2077];
	setp.lt.s32 	%p942, %r7896, %r1402;
	selp.b32 	%r7897, %r7894, 0, %p942;
	add.s32 	%r11677, %r7897, %r11677;
	sub.s32 	%r11675, %r11675, %r7894;
	setp.gt.s32 	%p943, %r11675, 1;
	@%p943 bra 	$L__BB2_1168;
$L__BB2_1169:
	mul.wide.u32 	%rd2078, %r11677, 4;
	add.s64 	%rd2079, %rd184, %rd2078;
	ld.global.u32 	%r7899, [%rd2079];
	setp.lt.u32 	%p944, %r7899, %r1402;
	selp.u32 	%r7900, 1, 0, %p944;
	add.s32 	%r7901, %r11677, %r7900;
	cvt.u64.u32 	%rd185, %r7901;
	add.s64 	%rd2080, %rd185, %rd183;
	shl.b64 	%rd2081, %rd2080, 2;
	add.s64 	%rd2082, %rd4, %rd2081;
	ld.global.u32 	%r7902, [%rd2082];
	mov.u32 	%r7904, _ZZ30findCliqueGPUNewStealworkBatchPjS_S_S_S_S_PyS_S_S_S_S_E9Res_SBits;
	add.s32 	%r1408, %r7904, %r7891;
	ld.shared.u32 	%r7905, [%r1408];
	and.b32  	%r1409, %r7905, %r7902;
	setp.gt.u32 	%p945, %r7901, %r1399;
	mov.b32 	%r11678, -1;
	@%p945 bra 	$L__BB2_1171;
	shl.b64 	%rd2083, %rd185, 2;
	add.s64 	%rd2084, %rd184, %rd2083;
	ld.global.u32 	%r7906, [%rd2084];
	setp.eq.s32 	%p946, %r7906, %r1402;
	setp.eq.s32 	%p947, %r1409, 0;
	selp.b32 	%r7907, -1, %r1402, %p947;
	selp.b32 	%r11678, %r7907, -1, %p946;
$L__BB2_1171:
	st.shared.u32 	[%r1401], %r11678;
	st.shared.u32 	[%r1408], %r1409;
	add.s32 	%r11674, %r11674, %r1209;
	setp.lt.u32 	%p948, %r11674, %r1351;
	@%p948 bra 	$L__BB2_1166;
$L__BB2_1172:
	setp.ne.s32 	%p949, %r1206, 0;
	@%p949 bra 	$L__BB2_1472;
	setp.eq.s32 	%p950, %r1351, 0;
	ld.shared.u32 	%r1413, [_ZZ30findCliqueGPUNewStealworkBatchPjS_S_S_S_S_PyS_S_S_S_S_E5level];
	shl.b32 	%r7908, %r1413, 8;
	mov.u32 	%r7909, _ZZ30findCliqueGPUNewStealworkBatchPjS_S_S_S_S_PyS_S_S_S_S_E5Num_L;
	add.s32 	%r1414, %r7909, %r7908;
	@%p950 bra 	$L__BB2_1214;
	mov.u32 	%r7911, %ctaid.x;
	mul.wide.u32 	%rd2085, %r7911, 1920000;
	add.s64 	%rd2087, %rd1993, %rd2085;
	mul.wide.s32 	%rd2088, %r1413, 240000;
	add.s64 	%rd186, %rd2087, %rd2088;
	add.s64 	%rd187, %rd158, %rd2088;
	and.b32  	%r1415, %r1230, 7;
	sub.s32 	%r7912, %r1229, %r1228;
	mad.lo.s32 	%r7913, %r1350, 2096, %r7912;
	setp.gt.u32 	%p951, %r7913, -8;
	mov.b32 	%r11681, 0;
	@%p951 bra 	$L__BB2_1193;
	sub.s32 	%r11681, %r1351, %r1415;
	mov.b32 	%r11679, 0;
$L__BB2_1176:
	.pragma "nounroll";
	shl.b32 	%r7915, %r11679, 2;
	mov.u32 	%r7916, _ZZ30findCliqueGPUNewStealworkBatchPjS_S_S_S_S_PyS_S_S_S_S_E5Res_S;
	add.s32 	%r1418, %r7916, %r7915;
	ld.shared.u32 	%r1419, [%r1418];
	setp.eq.s32 	%p952, %r1419, -1;
	mov.u32 	%r7917, _ZZ30findCliqueGPUNewStealworkBatchPjS_S_S_S_S_PyS_S_S_S_S_E9Res_SBits;
	add.s32 	%r1420, %r7917, %r7915;
	@%p952 bra 	$L__BB2_1178;
	ld.shared.u32 	%r7918, [%r1414];
	add.s32 	%r7919, %r7918, 1;
	st.shared.u32 	[%r1414], %r7919;
	mul.wide.u32 	%rd2089, %r7919, 4;
	add.s64 	%rd2090, %rd186, %rd2089;
	st.global.u32 	[%rd2090], %r1419;
	ld.shared.u32 	%r7920, [%r1420];
	add.s64 	%rd2091, %rd187, %rd2089;
	st.global.u32 	[%rd2091], %r7920;
$L__BB2_1178:
	ld.shared.u32 	%r1421, [%r1418+4];
	setp.eq.s32 	%p953, %r1421, -1;
	@%p953 bra 	$L__BB2_1180;
	ld.shared.u32 	%r7921, [%r1414];
	add.s32 	%r7922, %r7921, 1;
	st.shared.u32 	[%r1414], %r7922;
	mul.wide.u32 	%rd2092, %r7922, 4;
	add.s64 	%rd2093, %rd186, %rd2092;
	st.global.u32 	[%rd2093], %r1421;
	ld.shared.u32 	%r7923, [%r1420+4];
	add.s64 	%rd2094, %rd187, %rd2092;
	st.global.u32 	[%rd2094], %r7923;
$L__BB2_1180:
	ld.shared.u32 	%r1422, [%r1418+8];
	setp.eq.s32 	%p954, %r1422, -1;
	@%p954 bra 	$L__BB2_1182;
	ld.shared.u32 	%r7924, [%r1414];
	add.s32 	%r7925, %r7924, 1;
	st.shared.u32 	[%r1414], %r7925;
	mul.wide.u32 	%rd2095, %r7925, 4;
	add.s64 	%rd2096, %rd186, %rd2095;
	st.global.u32 	[%rd2096], %r1422;
	ld.shared.u32 	%r7926, [%r1420+8];
	add.s64 	%rd2097, %rd187, %rd2095;
	st.global.u32 	[%rd2097], %r7926;
$L__BB2_1182:
	ld.shared.u32 	%r1423, [%r1418+12];
	setp.eq.s32 	%p955, %r1423, -1;
	@%p955 bra 	$L__BB2_1184;
	ld.shared.u32 	%r7927, [%r1414];
	add.s32 	%r7928, %r7927, 1;
	st.shared.u32 	[%r1414], %r7928;
	mul.wide.u32 	%rd2098, %r7928, 4;
	add.s64 	%rd2099, %rd186, %rd2098;
	st.global.u32 	[%rd2099], %r1423;
	ld.shared.u32 	%r7929, [%r1420+12];
	add.s64 	%rd2100, %rd187, %rd2098;
	st.global.u32 	[%rd2100], %r7929;
$L__BB2_1184:
	ld.shared.u32 	%r1424, [%r1418+16];
	setp.eq.s32 	%p956, %r1424, -1;
	@%p956 bra 	$L__BB2_1186;
	ld.shared.u32 	%r7930, [%r1414];
	add.s32 	%r7931, %r7930, 1;
	st.shared.u32 	[%r1414], %r7931;
	mul.wide.u32 	%rd2101, %r7931, 4;
	add.s64 	%rd2102, %rd186, %rd2101;
	st.global.u32 	[%rd2102], %r1424;
	ld.shared.u32 	%r7932, [%r1420+16];
	add.s64 	%rd2103, %rd187, %rd2101;
	st.global.u32 	[%rd2103], %r7932;
$L__BB2_1186:
	ld.shared.u32 	%r1425, [%r1418+20];
	setp.eq.s32 	%p957, %r1425, -1;
	@%p957 bra 	$L__BB2_1188;
	ld.shared.u32 	%r7933, [%r1414];
	add.s32 	%r7934, %r7933, 1;
	st.shared.u32 	[%r1414], %r7934;
	mul.wide.u32 	%rd2104, %r7934, 4;
	add.s64 	%rd2105, %rd186, %rd2104;
	st.global.u32 	[%rd2105], %r1425;
	ld.shared.u32 	%r7935, [%r1420+20];
	add.s64 	%rd2106, %rd187, %rd2104;
	st.global.u32 	[%rd2106], %r7935;
$L__BB2_1188:
	ld.shared.u32 	%r1426, [%r1418+24];
	setp.eq.s32 	%p958, %r1426, -1;
	@%p958 bra 	$L__BB2_1190;
	ld.shared.u32 	%r7936, [%r1414];
	add.s32 	%r7937, %r7936, 1;
	st.shared.u32 	[%r1414], %r7937;
	mul.wide.u32 	%rd2107, %r7937, 4;
	add.s64 	%rd2108, %rd186, %rd2107;
	st.global.u32 	[%rd2108], %r1426;
	ld.shared.u32 	%r7938, [%r1420+24];
	add.s64 	%rd2109, %rd187, %rd2107;
	st.global.u32 	[%rd2109], %r7938;
$L__BB2_1190:
	ld.shared.u32 	%r1427, [%r1418+28];
	setp.eq.s32 	%p959, %r1427, -1;
	@%p959 bra 	$L__BB2_1192;
	ld.shared.u32 	%r7939, [%r1414];
	add.s32 	%r7940, %r7939, 1;
	st.shared.u32 	[%r1414], %r7940;
	mul.wide.u32 	%rd2110, %r7940, 4;
	add.s64 	%rd2111, %rd186, %rd2110;
	st.global.u32 	[%rd2111], %r1427;
	ld.shared.u32 	%r7941, [%r1420+28];
	add.s64 	%rd2112, %rd187, %rd2110;
	st.global.u32 	[%rd2112], %r7941;
$L__BB2_1192:
	add.s32 	%r11679, %r11679, 8;
	setp.ne.s32 	%p960, %r11679, %r11681;
	@%p960 bra 	$L__BB2_1176;
$L__BB2_1193:
	setp.eq.s32 	%p961, %r1415, 0;
	@%p961 bra 	$L__BB2_1214;
	and.b32  	%r1430, %r1230, 3;
	setp.lt.u32 	%p962, %r1415, 4;
	@%p962 bra 	$L__BB2_1204;
	shl.b32 	%r7942, %r11681, 2;
	mov.u32 	%r7943, _ZZ30findCliqueGPUNewStealworkBatchPjS_S_S_S_S_PyS_S_S_S_S_E5Res_S;
	add.s32 	%r1431, %r7943, %r7942;
	ld.shared.u32 	%r1432, [%r1431];
	setp.eq.s32 	%p963, %r1432, -1;
	mov.u32 	%r7944, _ZZ30findCliqueGPUNewStealworkBatchPjS_S_S_S_S_PyS_S_S_S_S_E9Res_SBits;
	add.s32 	%r1433, %r7944, %r7942;
	@%p963 bra 	$L__BB2_1197;
	ld.shared.u32 	%r7945, [%r1414];
	add.s32 	%r7946, %r7945, 1;
	st.shared.u32 	[%r1414], %r7946;
	mul.wide.u32 	%rd2113, %r7946, 4;
	add.s64 	%rd2114, %rd186, %rd2113;
	st.global.u32 	[%rd2114], %r1432;
	ld.shared.u32 	%r7947, [%r1433];
	add.s64 	%rd2115, %rd187, %rd2113;
	st.global.u32 	[%rd2115], %r7947;
$L__BB2_1197:
	ld.shared.u32 	%r1434, [%r1431+4];
	setp.eq.s32 	%p964, %r1434, -1;
	@%p964 bra 	$L__BB2_1199;
	ld.shared.u32 	%r7948, [%r1414];
	add.s32 	%r7949, %r7948, 1;
	st.shared.u32 	[%r1414], %r7949;
	mul.wide.u32 	%rd2116, %r7949, 4;
	add.s64 	%rd2117, %rd186, %rd2116;
	st.global.u32 	[%rd2117], %r1434;
	ld.shared.u32 	%r7950, [%r1433+4];
	add.s64 	%rd2118, %rd187, %rd2116;
	st.global.u32 	[%rd2118], %r7950;
$L__BB2_1199:
	ld.shared.u32 	%r1435, [%r1431+8];
	setp.eq.s32 	%p965, %r1435, -1;
	@%p965 bra 	$L__BB2_1201;
	ld.shared.u32 	%r7951, [%r1414];
	add.s32 	%r7952, %r7951, 1;
	st.shared.u32 	[%r1414], %r7952;
	mul.wide.u32 	%rd2119, %r7952, 4;
	add.s64 	%rd2120, %rd186, %rd2119;
	st.global.u32 	[%rd2120], %r1435;
	ld.shared.u32 	%r7953, [%r1433+8];
	add.s64 	%rd2121, %rd187, %rd2119;
	st.global.u32 	[%rd2121], %r7953;
$L__BB2_1201:
	ld.shared.u32 	%r1436, [%r1431+12];
	setp.eq.s32 	%p966, %r1436, -1;
	@%p966 bra 	$L__BB2_1203;
	ld.shared.u32 	%r7954, [%r1414];
	add.s32 	%r7955, %r7954, 1;
	st.shared.u32 	[%r1414], %r7955;
	mul.wide.u32 	%rd2122, %r7955, 4;
	add.s64 	%rd2123, %rd186, %rd2122;
	st.global.u32 	[%rd2123], %r1436;
	ld.shared.u32 	%r7956, [%r1433+12];
	add.s64 	%rd2124, %rd187, %rd2122;
	st.global.u32 	[%rd2124], %r7956;
$L__BB2_1203:
	add.s32 	%r11681, %r11681, 4;
$L__BB2_1204:
	setp.eq.s32 	%p967, %r1430, 0;
	@%p967 bra 	$L__BB2_1214;
	setp.eq.s32 	%p968, %r1430, 1;
	@%p968 bra 	$L__BB2_1211;
	shl.b32 	%r7957, %r11681, 2;
	mov.u32 	%r7958, _ZZ30findCliqueGPUNewStealworkBatchPjS_S_S_S_S_PyS_S_S_S_S_E5Res_S;
	add.s32 	%r1439, %r7958, %r7957;
	ld.shared.u32 	%r1440, [%r1439];
	setp.eq.s32 	%p969, %r1440, -1;
	mov.u32 	%r7959, _ZZ30findCliqueGPUNewStealworkBatchPjS_S_S_S_S_PyS_S_S_S_S_E9Res_SBits;
	add.s32 	%r1441, %r7959, %r7957;
	@%p969 bra 	$L__BB2_1208;
	ld.shared.u32 	%r7960, [%r1414];
	add.s32 	%r7961, %r7960, 1;
	st.shared.u32 	[%r1414], %r7961;
	mul.wide.u32 	%rd2125, %r7961, 4;
	add.s64 	%rd2126, %rd186, %rd2125;
	st.global.u32 	[%rd2126], %r1440;
	ld.shared.u32 	%r7962, [%r1441];
	add.s64 	%rd2127, %rd187, %rd2125;
	st.global.u32 	[%rd2127], %r7962;
$L__BB2_1208:
	ld.shared.u32 	%r1442, [%r1439+4];
	setp.eq.s32 	%p970, %r1442, -1;
	@%p970 bra 	$L__BB2_1210;
	ld.shared.u32 	%r7963, [%r1414];
	add.s32 	%r7964, %r7963, 1;
	st.shared.u32 	[%r1414], %r7964;
	mul.wide.u32 	%rd2128, %r7964, 4;
	add.s64 	%rd2129, %rd186, %rd2128;
	st.global.u32 	[%rd2129], %r1442;
	ld.shared.u32 	%r7965, [%r1441+4];
	add.s64 	%rd2130, %rd187, %rd2128;
	st.global.u32 	[%rd2130], %r7965;
$L__BB2_1210:
	add.s32 	%r11681, %r11681, 2;
$L__BB2_1211:
	and.b32  	%r7966, %r1230, 1;
	setp.eq.b32 	%p971, %r7966, 1;
	not.pred 	%p972, %p971;
	@%p972 bra 	$L__BB2_1214;
	shl.b32 	%r7967, %r11681, 2;
	mov.u32 	%r7968, _ZZ30findCliqueGPUNewStealworkBatchPjS_S_S_S_S_PyS_S_S_S_S_E5Res_S;
	add.s32 	%r7969, %r7968, %r7967;
	ld.shared.u32 	%r1445, [%r7969];
	setp.eq.s32 	%p973, %r1445, -1;
	@%p973 bra 	$L__BB2_1214;
	ld.shared.u32 	%r7970, [%r1414];
	add.s32 	%r7971, %r7970, 1;
	st.shared.u32 	[%r1414], %r7971;
	mul.wide.u32 	%rd2131, %r7971, 4;
	add.s64 	%rd2132, %rd186, %rd2131;
	st.global.u32 	[%rd2132], %r1445;
	mov.u32 	%r7973, _ZZ30findCliqueGPUNewStealworkBatchPjS_S_S_S_S_PyS_S_S_S_S_E9Res_SBits;
	add.s32 	%r7974, %r7973, %r7967;
	ld.shared.u32 	%r7975, [%r7974];
	add.s64 	%rd2133, %rd187, %rd2131;
	st.global.u32 	[%rd2133], %r7975;
$L__BB2_1214:
	ld.shared.u32 	%r1446, [%r1414];
	setp.eq.s32 	%p974, %r1446, 0;
	mov.b32 	%r11694, 0;
	@%p974 bra 	$L__BB2_1226;
	and.b32  	%r1447, %r1446, 7;
	setp.lt.u32 	%p975, %r1446, 8;
	mov.b32 	%r11689, 0;
	mov.u32 	%r11694, %r11689;
	@%p975 bra 	$L__BB2_1218;
	and.b32  	%r11689, %r1446, -8;
	mov.b32 	%r11683, 0;
	mov.u32 	%r11694, %r11683;
$L__BB2_1217:
	.pragma "nounroll";
	mul.wide.s32 	%rd2134, %r1413, 240000;
	add.s64 	%rd2135, %rd158, %rd2134;
	mul.wide.u32 	%rd2136, %r11683, 4;
	add.s64 	%rd2137, %rd2135, %rd2136;
	ld.global.u32 	%r7980, [%rd2137+4];
	shr.u32 	%r7981, %r7980, 1;
	and.b32  	%r7982, %r7981, 1431655765;
	sub.s32 	%r7983, %r7980, %r7982;
	and.b32  	%r7984, %r7983, 858993459;
	shr.u32 	%r7985, %r7983, 2;
	and.b32  	%r7986, %r7985, 858993459;
	add.s32 	%r7987, %r7986, %r7984;
	shr.u32 	%r7988, %r7987, 4;
	add.s32 	%r7989, %r7988, %r7987;
	and.b32  	%r7990, %r7989, 252645135;
	shr.u32 	%r7991, %r7990, 8;
	add.s32 	%r7992, %r7991, %r7990;
	shr.u32 	%r7993, %r7992, 16;
	add.s32 	%r7994, %r7993, %r7992;
	and.b32  	%r7995, %r7994, 63;
	add.s32 	%r7996, %r7995, %r11694;
	ld.global.u32 	%r7997, [%rd2137+8];
	shr.u32 	%r7998, %r7997, 1;
	and.b32  	%r7999, %r7998, 1431655765;
	sub.s32 	%r8000, %r7997, %r7999;
	and.b32  	%r8001, %r8000, 858993459;
	shr.u32 	%r8002, %r8000, 2;
	and.b32  	%r8003, %r8002, 858993459;
	add.s32 	%r8004, %r8003, %r8001;
	shr.u32 	%r8005, %r8004, 4;
	add.s32 	%r8006, %r8005, %r8004;
	and.b32  	%r8007, %r8006, 252645135;
	shr.u32 	%r8008, %r8007, 8;
	add.s32 	%r8009, %r8008, %r8007;
	shr.u32 	%r8010, %r8009, 16;
	add.s32 	%r8011, %r8010, %r8009;
	and.b32  	%r8012, %r8011, 63;
	add.s32 	%r8013, %r8012, %r7996;
	ld.global.u32 	%r8014, [%rd2137+12];
	shr.u32 	%r8015, %r8014, 1;
	and.b32  	%r8016, %r8015, 1431655765;
	sub.s32 	%r8017, %r8014, %r8016;
	and.b32  	%r8018, %r8017, 858993459;
	shr.u32 	%r8019, %r8017, 2;
	and.b32  	%r8020, %r8019, 858993459;
	add.s32 	%r8021, %r8020, %r8018;
	shr.u32 	%r8022, %r8021, 4;
	add.s32 	%r8023, %r8022, %r8021;
	and.b32  	%r8024, %r8023, 252645135;
	shr.u32 	%r8025, %r8024, 8;
	add.s32 	%r8026, %r8025, %r8024;
	shr.u32 	%r8027, %r8026, 16;
	add.s32 	%r8028, %r8027, %r8026;
	and.b32  	%r8029, %r8028, 63;
	add.s32 	%r8030, %r8029, %r8013;
	ld.global.u32 	%r8031, [%rd2137+16];
	shr.u32 	%r8032, %r8031, 1;
	and.b32  	%r8033, %r8032, 1431655765;
	sub.s32 	%r8034, %r8031, %r8033;
	and.b32  	%r8035, %r8034, 858993459;
	shr.u32 	%r8036, %r8034, 2;
	and.b32  	%r8037, %r8036, 858993459;
	add.s32 	%r8038, %r8037, %r8035;
	shr.u32 	%r8039, %r8038, 4;
	add.s32 	%r8040, %r8039, %r8038;
	and.b32  	%r8041, %r8040, 252645135;
	shr.u32 	%r8042, %r8041, 8;
	add.s32 	%r8043, %r8042, %r8041;
	shr.u32 	%r8044, %r8043, 16;
	add.s32 	%r8045, %r8044, %r8043;
	and.b32  	%r8046, %r8045, 63;
	add.s32 	%r8047, %r8046, %r8030;
	ld.global.u32 	%r8048, [%rd2137+20];
	shr.u32 	%r8049, %r8048, 1;
	and.b32  	%r8050, %r8049, 1431655765;
	sub.s32 	%r8051, %r8048, %r8050;
	and.b32  	%r8052, %r8051, 858993459;
	shr.u32 	%r8053, %r8051, 2;
	and.b32  	%r8054, %r8053, 858993459;
	add.s32 	%r8055, %r8054, %r8052;
	shr.u32 	%r8056, %r8055, 4;
	add.s32 	%r8057, %r8056, %r8055;
	and.b32  	%r8058, %r8057, 252645135;
	shr.u32 	%r8059, %r8058, 8;
	add.s32 	%r8060, %r8059, %r8058;
	shr.u32 	%r8061, %r8060, 16;
	add.s32 	%r8062, %r8061, %r8060;
	and.b32  	%r8063, %r8062, 63;
	add.s32 	%r8064, %r8063, %r8047;
	ld.global.u32 	%r8065, [%rd2137+24];
	shr.u32 	%r8066, %r8065, 1;
	and.b32  	%r8067, %r8066, 1431655765;
	sub.s32 	%r8068, %r8065, %r8067;
	and.b32  	%r8069, %r8068, 858993459;
	shr.u32 	%r8070, %r8068, 2;
	and.b32  	%r8071, %r8070, 858993459;
	add.s32 	%r8072, %r8071, %r8069;
	shr.u32 	%r8073, %r8072, 4;
	add.s32 	%r8074, %r8073, %r8072;
	and.b32  	%r8075, %r8074, 252645135;
	shr.u32 	%r8076, %r8075, 8;
	add.s32 	%r8077, %r8076, %r8075;
	shr.u32 	%r8078, %r8077, 16;
	add.s32 	%r8079, %r8078, %r8077;
	and.b32  	%r8080, %r8079, 63;
	add.s32 	%r8081, %r8080, %r8064;
	ld.global.u32 	%r8082, [%rd2137+28];
	shr.u32 	%r8083, %r8082, 1;
	and.b32  	%r8084, %r8083, 1431655765;
	sub.s32 	%r8085, %r8082, %r8084;
	and.b32  	%r8086, %r8085, 858993459;
	shr.u32 	%r8087, %r8085, 2;
	and.b32  	%r8088, %r8087, 858993459;
	add.s32 	%r8089, %r8088, %r8086;
	shr.u32 	%r8090, %r8089, 4;
	add.s32 	%r8091, %r8090, %r8089;
	and.b32  	%r8092, %r8091, 252645135;
	shr.u32 	%r8093, %r8092, 8;
	add.s32 	%r8094, %r8093, %r8092;
	shr.u32 	%r8095, %r8094, 16;
	add.s32 	%r8096, %r8095, %r8094;
	and.b32  	%r8097, %r8096, 63;
	add.s32 	%r8098, %r8097, %r8081;
	ld.global.u32 	%r8099, [%rd2137+32];
	shr.u32 	%r8100, %r8099, 1;
	and.b32  	%r8101, %r8100, 1431655765;
	sub.s32 	%r8102, %r8099, %r8101;
	and.b32  	%r8103, %r8102, 858993459;
	shr.u32 	%r8104, %r8102, 2;
	and.b32  	%r8105, %r8104, 858993459;
	add.s32 	%r8106, %r8105, %r8103;
	shr.u32 	%r8107, %r8106, 4;
	add.s32 	%r8108, %r8107, %r8106;
	and.b32  	%r8109, %r8108, 252645135;
	shr.u32 	%r8110, %r8109, 8;
	add.s32 	%r8111, %r8110, %r8109;
	shr.u32 	%r8112, %r8111, 16;
	add.s32 	%r8113, %r8112, %r8111;
	and.b32  	%r8114, %r8113, 63;
	add.s32 	%r11694, %r8114, %r8098;
	add.s32 	%r11683, %r11683, 8;
	setp.ne.s32 	%p976, %r11683, %r11689;
	@%p976 bra 	$L__BB2_1217;
$L__BB2_1218:
	setp.eq.s32 	%p977, %r1447, 0;
	@%p977 bra 	$L__BB2_1226;
	and.b32  	%r1456, %r1446, 3;
	setp.lt.u32 	%p978, %r1447, 4;
	@%p978 bra 	$L__BB2_1221;
	mul.wide.s32 	%rd2138, %r1413, 240000;
	add.s64 	%rd2139, %rd158, %rd2138;
	mul.wide.u32 	%rd2140, %r11689, 4;
	add.s64 	%rd2141, %rd2139, %rd2140;
	ld.global.u32 	%r8116, [%rd2141+4];
	shr.u32 	%r8117, %r8116, 1;
	and.b32  	%r8118, %r8117, 1431655765;
	sub.s32 	%r8119, %r8116, %r8118;
	and.b32  	%r8120, %r8119, 858993459;
	shr.u32 	%r8121, %r8119, 2;
	and.b32  	%r8122, %r8121, 858993459;
	add.s32 	%r8123, %r8122, %r8120;
	shr.u32 	%r8124, %r8123, 4;
	add.s32 	%r8125, %r8124, %r8123;
	and.b32  	%r8126, %r8125, 252645135;
	shr.u32 	%r8127, %r8126, 8;
	add.s32 	%r8128, %r8127, %r8126;
	shr.u32 	%r8129, %r8128, 16;
	add.s32 	%r8130, %r8129, %r8128;
	and.b32  	%r8131, %r8130, 63;
	add.s32 	%r8132, %r8131, %r11694;
	ld.global.u32 	%r8133, [%rd2141+8];
	shr.u32 	%r8134, %r8133, 1;
	and.b32  	%r8135, %r8134, 1431655765;
	sub.s32 	%r8136, %r8133, %r8135;
	and.b32  	%r8137, %r8136, 858993459;
	shr.u32 	%r8138, %r8136, 2;
	and.b32  	%r8139, %r8138, 858993459;
	add.s32 	%r8140, %r8139, %r8137;
	shr.u32 	%r8141, %r8140, 4;
	add.s32 	%r8142, %r8141, %r8140;
	and.b32  	%r8143, %r8142, 252645135;
	shr.u32 	%r8144, %r8143, 8;
	add.s32 	%r8145, %r8144, %r8143;
	shr.u32 	%r8146, %r8145, 16;
	add.s32 	%r8147, %r8146, %r8145;
	and.b32  	%r8148, %r8147, 63;
	add.s32 	%r8149, %r8148, %r8132;
	ld.global.u32 	%r8150, [%rd2141+12];
	shr.u32 	%r8151, %r8150, 1;
	and.b32  	%r8152, %r8151, 1431655765;
	sub.s32 	%r8153, %r8150, %r8152;
	and.b32  	%r8154, %r8153, 858993459;
	shr.u32 	%r8155, %r8153, 2;
	and.b32  	%r8156, %r8155, 858993459;
	add.s32 	%r8157, %r8156, %r8154;
	shr.u32 	%r8158, %r8157, 4;
	add.s32 	%r8159, %r8158, %r8157;
	and.b32  	%r8160, %r8159, 252645135;
	shr.u32 	%r8161, %r8160, 8;
	add.s32 	%r8162, %r8161, %r8160;
	shr.u32 	%r8163, %r8162, 16;
	add.s32 	%r8164, %r8163, %r8162;
	and.b32  	%r8165, %r8164, 63;
	add.s32 	%r8166, %r8165, %r8149;
	ld.global.u32 	%r8167, [%rd2141+16];
	shr.u32 	%r8168, %r8167, 1;
	and.b32  	%r8169, %r8168, 1431655765;
	sub.s32 	%r8170, %r8167, %r8169;
	and.b32  	%r8171, %r8170, 858993459;
	shr.u32 	%r8172, %r8170, 2;
	and.b32  	%r8173, %r8172, 858993459;
	add.s32 	%r8174, %r8173, %r8171;
	shr.u32 	%r8175, %r8174, 4;
	add.s32 	%r8176, %r8175, %r8174;
	and.b32  	%r8177, %r8176, 252645135;
	shr.u32 	%r8178, %r8177, 8;
	add.s32 	%r8179, %r8178, %r8177;
	shr.u32 	%r8180, %r8179, 16;
	add.s32 	%r8181, %r8180, %r8179;
	and.b32  	%r8182, %r8181, 63;
	add.s32 	%r11694, %r8182, %r8166;
	add.s32 	%r11689, %r11689, 4;
$L__BB2_1221:
	setp.eq.s32 	%p979, %r1456, 0;
	@%p979 bra 	$L__BB2_1226;
	setp.eq.s32 	%p980, %r1456, 1;
	@%p980 bra 	$L__BB2_1224;
	mul.wide.s32 	%rd2142, %r1413, 240000;
	add.s64 	%rd2143, %rd158, %rd2142;
	mul.wide.u32 	%rd2144, %r11689, 4;
	add.s64 	%rd2145, %rd2143, %rd2144;
	ld.global.u32 	%r8184, [%rd2145+4];
	shr.u32 	%r8185, %r8184, 1;
	and.b32  	%r8186, %r8185, 1431655765;
	sub.s32 	%r8187, %r8184, %r8186;
	and.b32  	%r8188, %r8187, 858993459;
	shr.u32 	%r8189, %r8187, 2;
	and.b32  	%r8190, %r8189, 858993459;
	add.s32 	%r8191, %r8190, %r8188;
	shr.u32 	%r8192, %r8191, 4;
	add.s32 	%r8193, %r8192, %r8191;
	and.b32  	%r8194, %r8193, 252645135;
	shr.u32 	%r8195, %r8194, 8;
	add.s32 	%r8196, %r8195, %r8194;
	shr.u32 	%r8197, %r8196, 16;
	add.s32 	%r8198, %r8197, %r8196;
	and.b32  	%r8199, %r8198, 63;
	add.s32 	%r8200, %r8199, %r11694;
	ld.global.u32 	%r8201, [%rd2145+8];
	shr.u32 	%r8202, %r8201, 1;
	and.b32  	%r8203, %r8202, 1431655765;
	sub.s32 	%r8204, %r8201, %r8203;
	and.b32  	%r8205, %r8204, 858993459;
	shr.u32 	%r8206, %r8204, 2;
	and.b32  	%r8207, %r8206, 858993459;
	add.s32 	%r8208, %r8207, %r8205;
	shr.u32 	%r8209, %r8208, 4;
	add.s32 	%r8210, %r8209, %r8208;
	and.b32  	%r8211, %r8210, 252645135;
	shr.u32 	%r8212, %r8211, 8;
	add.s32 	%r8213, %r8212, %r8211;
	shr.u32 	%r8214, %r8213, 16;
	add.s32 	%r8215, %r8214, %r8213;
	and.b32  	%r8216, %r8215, 63;
	add.s32 	%r11694, %r8216, %r8200;
	add.s32 	%r11689, %r11689, 2;
$L__BB2_1224:
	and.b32  	%r8217, %r1446, 1;
	setp.eq.b32 	%p981, %r8217, 1;
	not.pred 	%p982, %p981;
	@%p982 bra 	$L__BB2_1226;
	mul.wide.s32 	%rd2146, %r1413, 240000;
	add.s64 	%rd2147, %rd158, %rd2146;
	mul.wide.u32 	%rd2148, %r11689, 4;
	add.s64 	%rd2149, %rd2147, %rd2148;
	ld.global.u32 	%r8218, [%rd2149+4];
	shr.u32 	%r8219, %r8218, 1;
	and.b32  	%r8220, %r8219, 1431655765;
	sub.s32 	%r8221, %r8218, %r8220;
	and.b32  	%r8222, %r8221, 858993459;
	shr.u32 	%r8223, %r8221, 2;
	and.b32  	%r8224, %r8223, 858993459;
	add.s32 	%r8225, %r8224, %r8222;
	shr.u32 	%r8226, %r8225, 4;
	add.s32 	%r8227, %r8226, %r8225;
	and.b32  	%r8228, %r8227, 252645135;
	shr.u32 	%r8229, %r8228, 8;
	add.s32 	%r8230, %r8229, %r8228;
	shr.u32 	%r8231, %r8230, 16;
	add.s32 	%r8232, %r8231, %r8230;
	and.b32  	%r8233, %r8232, 63;
	add.s32 	%r11694, %r8233, %r11694;
$L__BB2_1226:
	mov.u32 	%r8235, _ZZ30findCliqueGPUNewStealworkBatchPjS_S_S_S_S_PyS_S_S_S_S_E10Num_L_Bits;
	add.s32 	%r8236, %r8235, %r7908;
	st.shared.u32 	[%r8236], %r11694;
	bra.uni 	$L__BB2_1472;
$L__BB2_1227:
	setp.lt.s32 	%p913, %r1227, 2;
	ld.global.u32 	%r7825, [%rd164];
	mul.wide.u32 	%rd2027, %r7825, 4;
	add.s64 	%rd2028, %rd6, %rd2027;
	ld.global.u32 	%r7826, [%rd2028];
	cvt.u64.u32 	%rd179, %r7826;
	mul.wide.u32 	%rd2029, %r7826, 4;
	add.s64 	%rd180, %rd5, %rd2029;
	mov.u32 	%r11666, %r1206;
	@%p913 bra 	$L__BB2_1228;
	bra.uni 	$L__BB2_1232;
$L__BB2_1228:
	ld.global.u32 	%r1362, [%rd180];
	mov.u32 	%r11670, %r1206;
$L__BB2_1229:
	setp.eq.s32 	%p914, %r1352, 0;
	shl.b32 	%r7828, %r11670, 2;
	add.s32 	%r1377, %r7811, %r7828;
	ld.shared.u32 	%r1378, [%r1377];
	setp.lt.u32 	%p915, %r1362, %r1378;
	selp.u64 	%rd182, 1, 0, %p915;
	add.s64 	%rd2030, %rd182, %rd179;
	shl.b64 	%rd2031, %rd2030, 2;
	add.s64 	%rd2032, %rd4, %rd2031;
	ld.global.u32 	%r7830, [%rd2032];
	add.s32 	%r1379, %r7814, %r7828;
	ld.shared.u32 	%r7832, [%r1379];
	and.b32  	%r1380, %r7832, %r7830;
	and.pred  	%p916, %p914, %p915;
	mov.b32 	%r11671, -1;
	@%p916 bra 	$L__BB2_1231;
	shl.b64 	%rd2033, %rd182, 2;
	add.s64 	%rd2034, %rd180, %rd2033;
	ld.global.u32 	%r7833, [%rd2034];
	setp.eq.s32 	%p917, %r7833, %r1378;
	setp.eq.s32 	%p918, %r1380, 0;
	selp.b32 	%r7834, -1, %r1378, %p918;
	selp.b32 	%r11671, %r7834, -1, %p917;
$L__BB2_1231:
	st.shared.u32 	[%r1377], %r11671;
	st.shared.u32 	[%r1379], %r1380;
	add.s32 	%r11670, %r11670, %r1209;
	setp.lt.u32 	%p919, %r11670, 2096;
	@%p919 bra 	$L__BB2_1229;
	bra.uni 	$L__BB2_1237;
$L__BB2_1232:
	shl.b32 	%r7836, %r11666, 2;
	add.s32 	%r1364, %r7811, %r7836;
	ld.shared.u32 	%r1365, [%r1364];
	mov.b32 	%r11668, 0;
	mov.u32 	%r11667, %r1227;
$L__BB2_1233:
	shr.u32 	%r7838, %r11667, 1;
	add.s32 	%r7839, %r7838, %r11668;
	mul.wide.u32 	%rd2035, %r7839, 4;
	add.s64 	%rd2036, %rd180, %rd2035;
	ld.global.u32 	%r7840, [%rd2036];
	setp.lt.s32 	%p920, %r7840, %r1365;
	selp.b32 	%r7841, %r7838, 0, %p920;
	add.s32 	%r11668, %r7841, %r11668;
	sub.s32 	%r11667, %r11667, %r7838;
	setp.gt.s32 	%p921, %r11667, 1;
	@%p921 bra 	$L__BB2_1233;
	mul.wide.u32 	%rd2037, %r11668, 4;
	add.s64 	%rd181, %rd180, %rd2037;
	ld.global.u32 	%r7843, [%rd181];
	setp.lt.u32 	%p922, %r7843, %r1365;
	selp.u32 	%r1370, 1, 0, %p922;
	add.s32 	%r7844, %r11668, %r1370;
	cvt.u64.u32 	%rd2038, %r7844;
	add.s64 	%rd2039, %rd2038, %rd179;
	shl.b64 	%rd2040, %rd2039, 2;
	add.s64 	%rd2041, %rd4, %rd2040;
	ld.global.u32 	%r7845, [%rd2041];
	add.s32 	%r1371, %r7814, %r7836;
	ld.shared.u32 	%r7848, [%r1371];
	and.b32  	%r1372, %r7848, %r7845;
	setp.gt.u32 	%p923, %r7844, %r1352;
	mov.b32 	%r11669, -1;
	@%p923 bra 	$L__BB2_1236;
	mul.wide.u32 	%rd2042, %r1370, 4;
	add.s64 	%rd2043, %rd181, %rd2042;
	ld.global.u32 	%r7849, [%rd2043];
	setp.eq.s32 	%p924, %r7849, %r1365;
	setp.eq.s32 	%p925, %r1372, 0;
	selp.b32 	%r7850, -1, %r1365, %p925;
	selp.b32 	%r11669, %r7850, -1, %p924;
$L__BB2_1236:
	st.shared.u32 	[%r1364], %r11669;
	st.shared.u32 	[%r1371], %r1372;
	add.s32 	%r11666, %r11666, %r1209;
	setp.lt.u32 	%p926, %r11666, 2096;
	@%p926 bra 	$L__BB2_1232;
$L__BB2_1237:
	setp.ne.s32 	%p927, %r1206, 0;
	@%p927 bra 	$L__BB2_1256;
	mov.b32 	%r11672, 0;
$L__BB2_1239:
	shl.b32 	%r7852, %r11672, 2;
	add.s32 	%r1385, %r7811, %r7852;
	ld.shared.u32 	%r1386, [%r1385];
	setp.eq.s32 	%p928, %r1386, -1;
	add.s32 	%r1387, %r7814, %r7852;
	@%p928 bra 	$L__BB2_1241;
	ld.shared.u32 	%r7855, [%r1353];
	add.s32 	%r7856, %r7855, 1;
	st.shared.u32 	[%r1353], %r7856;
	mul.wide.u32 	%rd2044, %r7856, 4;
	add.s64 	%rd2045, %rd177, %rd2044;
	st.global.u32 	[%rd2045], %r1386;
	ld.shared.u32 	%r7857, [%r1387];
	add.s64 	%rd2046, %rd178, %rd2044;
	st.global.u32 	[%rd2046], %r7857;
$L__BB2_1241:
	ld.shared.u32 	%r1388, [%r1385+4];
	setp.eq.s32 	%p929, %r1388, -1;
	@%p929 bra 	$L__BB2_1243;
	ld.shared.u32 	%r7858, [%r1353];
	add.s32 	%r7859, %r7858, 1;
	st.shared.u32 	[%r1353], %r7859;
	mul.wide.u32 	%rd2047, %r7859, 4;
	add.s64 	%rd2048, %rd177, %rd2047;
	st.global.u32 	[%rd2048], %r1388;
	ld.shared.u32 	%r7860, [%r1387+4];
	add.s64 	%rd2049, %rd178, %rd2047;
	st.global.u32 	[%rd2049], %r7860;
$L__BB2_1243:
	ld.shared.u32 	%r1389, [%r1385+8];
	setp.eq.s32 	%p930, %r1389, -1;
	@%p930 bra 	$L__BB2_1245;
	ld.shared.u32 	%r7861, [%r1353];
	add.s32 	%r7862, %r7861, 1;
	st.shared.u32 	[%r1353], %r7862;
	mul.wide.u32 	%rd2050, %r7862, 4;
	add.s64 	%rd2051, %rd177, %rd2050;
	st.global.u32 	[%rd2051], %r1389;
	ld.shared.u32 	%r7863, [%r1387+8];
	add.s64 	%rd2052, %rd178, %rd2050;
	st.global.u32 	[%rd2052], %r7863;
$L__BB2_1245:
	ld.shared.u32 	%r1390, [%r1385+12];
	setp.eq.s32 	%p931, %r1390, -1;
	@%p931 bra 	$L__BB2_1247;
	ld.shared.u32 	%r7864, [%r1353];
	add.s32 	%r7865, %r7864, 1;
	st.shared.u32 	[%r1353], %r7865;
	mul.wide.u32 	%rd2053, %r7865, 4;
	add.s64 	%rd2054, %rd177, %rd2053;
	st.global.u32 	[%rd2054], %r1390;
	ld.shared.u32 	%r7866, [%r1387+12];
	add.s64 	%rd2055, %rd178, %rd2053;
	st.global.u32 	[%rd2055], %r7866;
$L__BB2_1247:
	ld.shared.u32 	%r1391, [%r1385+16];
	setp.eq.s32 	%p932, %r1391, -1;
	@%p932 bra 	$L__BB2_1249;
	ld.shared.u32 	%r7867, [%r1353];
	add.s32 	%r7868, %r7867, 1;
	st.shared.u32 	[%r1353], %r7868;
	mul.wide.u32 	%rd2056, %r7868, 4;
	add.s64 	%rd2057, %rd177, %rd2056;
	st.global.u32 	[%rd2057], %r1391;
	ld.shared.u32 	%r7869, [%r1387+16];
	add.s64 	%rd2058, %rd178, %rd2056;
	st.global.u32 	[%rd2058], %r7869;
$L__BB2_1249:
	ld.shared.u32 	%r1392, [%r1385+20];
	setp.eq.s32 	%p933, %r1392, -1;
	@%p933 bra 	$L__BB2_1251;
	ld.shared.u32 	%r7870, [%r1353];
	add.s32 	%r7871, %r7870, 1;
	st.shared.u32 	[%r1353], %r7871;
	mul.wide.u32 	%rd2059, %r7871, 4;
	add.s64 	%rd2060, %rd177, %rd2059;
	st.global.u32 	[%rd2060], %r1392;
	ld.shared.u32 	%r7872, [%r1387+20];
	add.s64 	%rd2061, %rd178, %rd2059;
	st.global.u32 	[%rd2061], %r7872;
$L__BB2_1251:
	ld.shared.u32 	%r1393, [%r1385+24];
	setp.eq.s32 	%p934, %r1393, -1;
	@%p934 bra 	$L__BB2_1253;
	ld.shared.u32 	%r7873, [%r1353];
	add.s32 	%r7874, %r7873, 1;
	st.shared.u32 	[%r1353], %r7874;
	mul.wide.u32 	%rd2062, %r7874, 4;
	add.s64 	%rd2063, %rd177, %rd2062;
	st.global.u32 	[%rd2063], %r1393;
	ld.shared.u32 	%r7875, [%r1387+24];
	add.s64 	%rd2064, %rd178, %rd2062;
	st.global.u32 	[%rd2064], %r7875;
$L__BB2_1253:
	ld.shared.u32 	%r1394, [%r1385+28];
	setp.eq.s32 	%p935, %r1394, -1;
	@%p935 bra 	$L__BB2_1255;
	ld.shared.u32 	%r7876, [%r1353];
	add.s32 	%r7877, %r7876, 1;
	st.shared.u32 	[%r1353], %r7877;
	mul.wide.u32 	%rd2065, %r7877, 4;
	add.s64 	%rd2066, %rd177, %rd2065;
	st.global.u32 	[%rd2066], %r1394;
	ld.shared.u32 	%r7878, [%r1387+28];
	add.s64 	%rd2067, %rd178, %rd2065;
	st.global.u32 	[%rd2067], %r7878;
$L__BB2_1255:
	add.s32 	%r11672, %r11672, 8;
	setp.ne.s32 	%p936, %r11672, 2096;
	@%p936 bra 	$L__BB2_1239;
$L__BB2_1256:
	add.s32 	%r11663, %r11663, 1;
	setp.eq.s32 	%p937, %r11663, %r1354;
	@%p937 bra 	$L__BB2_1161;
	bra.uni 	$L__BB2_1156;
$L__BB2_1257:
	mul.wide.u32 	%rd1687, %r1219, 1920000;
	mov.u64 	%rd1688, subH;
	add.s64 	%rd188, %rd1688, %rd1687;
	ld.shared.u32 	%r6880, [_ZZ30findCliqueGPUNewStealworkBatchPjS_S_S_S_S_PyS_S_S_S_S_E12next_node_id];
	mul.wide.u32 	%rd1689, %r6880, 4;
	add.s64 	%rd189, %rd162, %rd1689;
	ld.global.u32 	%r6881, [%rd189];
	add.s32 	%r6882, %r6881, 1;
	mul.wide.u32 	%rd1690, %r6882, 4;
	add.s64 	%rd1691, %rd9, %rd1690;
	ld.global.u32 	%r1469, [%rd1691];
	mul.wide.u32 	%rd1692, %r6881, 4;
	add.s64 	%rd1693, %rd9, %rd1692;
	ld.global.u32 	%r1470, [%rd1693];
	sub.s32 	%r1471, %r1469, %r1470;
	add.s64 	%rd190, %rd161, %rd1689;
	ld.global.u32 	%r6883, [%rd190];
	add.s32 	%r6884, %r6883, 1;
	mul.wide.u32 	%rd1694, %r6884, 4;
	add.s64 	%rd1695, %rd9, %rd1694;
	ld.global.u32 	%r1472, [%rd1695];
	mul.wide.u32 	%rd1696, %r6883, 4;
	add.s64 	%rd1697, %rd9, %rd1696;
	ld.global.u32 	%r1473, [%rd1697];
	sub.s32 	%r1474, %r1472, %r1473;
	setp.ge.u32 	%p749, %r1471, %r1474;
	@%p749 bra 	$L__BB2_1365;
	setp.ne.s32 	%p828, %r1206, 32;
	mul.hi.u32 	%r7334, %r1471, -98358029;
	shr.u32 	%r1475, %r7334, 10;
	mad.lo.s32 	%r1476, %r1475, -1048, %r1471;
	@%p828 bra 	$L__BB2_1260;
	ld.shared.u32 	%r7335, [_ZZ30findCliqueGPUNewStealworkBatchPjS_S_S_S_S_PyS_S_S_S_S_E5level];
	shl.b32 	%r7336, %r7335, 8;
	mov.u32 	%r7337, _ZZ30findCliqueGPUNewStealworkBatchPjS_S_S_S_S_PyS_S_S_S_S_E5Num_H;
	add.s32 	%r7338, %r7337, %r7336;
	mov.b32 	%r7339, 0;
	st.shared.u32 	[%r7338], %r7339;
$L__BB2_1260:
	setp.lt.u32 	%p829, %r1471, 1048;
	@%p829 bra 	$L__BB2_1299;
	add.s32 	%r1477, %r1474, -1;
	ld.shared.u32 	%r7341, [_ZZ30findCliqueGPUNewStealworkBatchPjS_S_S_S_S_PyS_S_S_S_S_E5level];
	mul.wide.s32 	%rd1845, %r7341, 240000;
	add.s64 	%rd191, %rd188, %rd1845;
	shl.b32 	%r7342, %r7341, 8;
	mov.u32 	%r7343, _ZZ30findCliqueGPUNewStealworkBatchPjS_S_S_S_S_PyS_S_S_S_S_E5Num_H;
	add.s32 	%r1478, %r7343, %r7342;
	add.s64 	%rd192, %rd157, %rd1845;
	max.u32 	%r1479, %r1475, 1;
	mov.b32 	%r11695, 0;
$L__BB2_1262:
	setp.eq.s32 	%p830, %r1211, 0;
	ld.global.u32 	%r7344, [%rd189];
	mul.wide.u32 	%rd1846, %r7344, 4;
	add.s64 	%rd1847, %rd9, %rd1846;
	ld.global.u32 	%r7345, [%rd1847];
	mad.lo.s32 	%r1481, %r11695, 1048, %r7345;
	mov.u32 	%r11696, %r1207;
	@%p830 bra 	$L__BB2_1266;
	setp.eq.s32 	%p831, %r1211, 1;
	add.s32 	%r1482, %r1207, %r1481;
	mul.wide.u32 	%rd1848, %r1482, 4;
	add.s64 	%rd1849, %rd8, %rd1848;
	ld.global.u32 	%r7346, [%rd1849];
	st.shared.u32 	[%r1212+-128], %r7346;
	add.s64 	%rd1850, %rd7, %rd1848;
	ld.global.u32 	%r7347, [%rd1850];
	st.shared.u32 	[%r1213+-128], %r7347;
	mov.u32 	%r11696, %r1206;
	@%p831 bra 	$L__BB2_1266;
	setp.eq.s32 	%p832, %r1211, 2;
	add.s32 	%r7348, %r1206, %r1481;
	mul.wide.u32 	%rd1851, %r7348, 4;
	add.s64 	%rd1852, %rd8, %rd1851;
	ld.global.u32 	%r7349, [%rd1852];
	st.shared.u32 	[%r1212], %r7349;
	add.s64 	%rd1853, %rd7, %rd1851;
	ld.global.u32 	%r7350, [%rd1853];
	st.shared.u32 	[%r1213], %r7350;
	mov.u32 	%r11696, %r1210;
	@%p832 bra 	$L__BB2_1266;
	add.s32 	%r7351, %r1482, 64;
	mul.wide.u32 	%rd1854, %r7351, 4;
	add.s64 	%rd1855, %rd8, %rd1854;
	ld.global.u32 	%r7352, [%rd1855];
	st.shared.u32 	[%r1212+128], %r7352;
	add.s64 	%rd1856, %rd7, %rd1854;
	ld.global.u32 	%r7353, [%rd1856];
	st.shared.u32 	[%r1213+128], %r7353;
	mov.u32 	%r11696, %r1214;
$L__BB2_1266:
	setp.gt.u32 	%p833, %r1206, 983;
	@%p833 bra 	$L__BB2_1268;
$L__BB2_1267:
	add.s32 	%r7354, %r11696, %r1481;
	mul.wide.u32 	%rd1857, %r7354, 4;
	add.s64 	%rd1858, %rd8, %rd1857;
	ld.global.u32 	%r7355, [%rd1858];
	shl.b32 	%r7356, %r11696, 2;
	mov.u32 	%r7357, _ZZ30findCliqueGPUNewStealworkBatchPjS_S_S_S_S_PyS_S_S_S_S_E5Res_H;
	add.s32 	%r7358, %r7357, %r7356;
	st.shared.u32 	[%r7358], %r7355;
	add.s64 	%rd1859, %rd7, %rd1857;
	ld.global.u32 	%r7359, [%rd1859];
	mov.u32 	%r7360, _ZZ30findCliqueGPUNewStealworkBatchPjS_S_S_S_S_PyS_S_S_S_S_E9Res_HBits;
	add.s32 	%r7361, %r7360, %r7356;
	st.shared.u32 	[%r7361], %r7359;
	add.s32 	%r7362, %r7354, 32;
	mul.wide.u32 	%rd1860, %r7362, 4;
	add.s64 	%rd1861, %rd8, %rd1860;
	ld.global.u32 	%r7363, [%rd1861];
	st.shared.u32 	[%r7358+128], %r7363;
	add.s64 	%rd1862, %rd7, %rd1860;
	ld.global.u32 	%r7364, [%rd1862];
	st.shared.u32 	[%r7361+128], %r7364;
	add.s32 	%r7365, %r7354, 64;
	mul.wide.u32 	%rd1863, %r7365, 4;
	add.s64 	%rd1864, %rd8, %rd1863;
	ld.global.u32 	%r7366, [%rd1864];
	st.shared.u32 	[%r7358+256], %r7366;
	add.s64 	%rd1865, %rd7, %rd1863;
	ld.global.u32 	%r7367, [%rd1865];
	st.shared.u32 	[%r7361+256], %r7367;
	add.s32 	%r7368, %r11696, 96;
	add.s32 	%r7369, %r7354, 96;
	mul.wide.u32 	%rd1866, %r7369, 4;
	add.s64 	%rd1867, %rd8, %rd1866;
	ld.global.u32 	%r7370, [%rd1867];
	st.shared.u32 	[%r7358+384], %r7370;
	add.s64 	%rd1868, %rd7, %rd1866;
	ld.global.u32 	%r7371, [%rd1868];
	st.shared.u32 	[%r7361+384], %r7371;
	add.s32 	%r11696, %r11696, 128;
	setp.lt.u32 	%p834, %r7368, 1016;
	@%p834 bra 	$L__BB2_1267;
$L__BB2_1268:
	setp.gt.u32 	%p835, %r1207, 1047;
	ld.global.u32 	%r7372, [%rd190];
	mul.wide.u32 	%rd1869, %r7372, 4;
	add.s64 	%rd1870, %rd9, %rd1869;
	ld.global.u32 	%rd193, [%rd1870];
	@%p835 bra 	$L__BB2_1279;
	shl.b64 	%rd1871, %rd193, 2;
	add.s64 	%rd194, %rd8, %rd1871;
	setp.lt.s32 	%p836, %r1474, 2;
	mov.u32 	%r11698, %r1207;
	@%p836 bra 	$L__BB2_1270;
	bra.uni 	$L__BB2_1274;
$L__BB2_1270:
	ld.global.u32 	%r1486, [%rd194];
	mov.u32 	%r11702, %r1207;
$L__BB2_1271:
	setp.eq.s32 	%p837, %r1477, 0;
	shl.b32 	%r7374, %r11702, 2;
	mov.u32 	%r7375, _ZZ30findCliqueGPUNewStealworkBatchPjS_S_S_S_S_PyS_S_S_S_S_E5Res_H;
	add.s32 	%r1501, %r7375, %r7374;
	ld.shared.u32 	%r1502, [%r1501];
	setp.lt.u32 	%p838, %r1486, %r1502;
	selp.u64 	%rd196, 1, 0, %p838;
	add.s64 	%rd1872, %rd196, %rd193;
	shl.b64 	%rd1873, %rd1872, 2;
	add.s64 	%rd1874, %rd7, %rd1873;
	ld.global.u32 	%r7376, [%rd1874];
	mov.u32 	%r7377, _ZZ30findCliqueGPUNewStealworkBatchPjS_S_S_S_S_PyS_S_S_S_S_E9Res_HBits;
	add.s32 	%r1503, %r7377, %r7374;
	ld.shared.u32 	%r7378, [%r1503];
	and.b32  	%r1504, %r7378, %r7376;
	and.pred  	%p839, %p837, %p838;
	mov.b32 	%r11703, -1;
	@%p839 bra 	$L__BB2_1273;
	shl.b64 	%rd1875, %rd196, 2;
	add.s64 	%rd1876, %rd194, %rd1875;
	ld.global.u32 	%r7379, [%rd1876];
	setp.eq.s32 	%p840, %r7379, %r1502;
	setp.eq.s32 	%p841, %r1504, 0;
	selp.b32 	%r7380, -1, %r1502, %p841;
	selp.b32 	%r11703, %r7380, -1, %p840;
$L__BB2_1273:
	st.shared.u32 	[%r1501], %r11703;
	st.shared.u32 	[%r1503], %r1504;
	add.s32 	%r11702, %r11702, %r1209;
	setp.lt.u32 	%p842, %r11702, 1048;
	@%p842 bra 	$L__BB2_1271;
	bra.uni 	$L__BB2_1279;
$L__BB2_1274:
	shl.b32 	%r7382, %r11698, 2;
	mov.u32 	%r7383, _ZZ30findCliqueGPUNewStealworkBatchPjS_S_S_S_S_PyS_S_S_S_S_E5Res_H;
	add.s32 	%r1488, %r7383, %r7382;
	ld.shared.u32 	%r1489, [%r1488];
	mov.b32 	%r11700, 0;
	mov.u32 	%r11699, %r1474;
$L__BB2_1275:
	shr.u32 	%r7384, %r11699, 1;
	add.s32 	%r7385, %r7384, %r11700;
	mul.wide.u32 	%rd1877, %r7385, 4;
	add.s64 	%rd1878, %rd194, %rd1877;
	ld.global.u32 	%r7386, [%rd1878];
	setp.lt.s32 	%p843, %r7386, %r1489;
	selp.b32 	%r7387, %r7384, 0, %p843;
	add.s32 	%r11700, %r7387, %r11700;
	sub.s32 	%r11699, %r11699, %r7384;
	setp.gt.s32 	%p844, %r11699, 1;
	@%p844 bra 	$L__BB2_1275;
	mul.wide.u32 	%rd1879, %r11700, 4;
	add.s64 	%rd195, %rd194, %rd1879;
	ld.global.u32 	%r7389, [%rd195];
	setp.lt.u32 	%p845, %r7389, %r1489;
	selp.u32 	%r1494, 1, 0, %p845;
	add.s32 	%r7390, %r11700, %r1494;
	cvt.u64.u32 	%rd1880, %r7390;
	add.s64 	%rd1881, %rd1880, %rd193;
	shl.b64 	%rd1882, %rd1881, 2;
	add.s64 	%rd1883, %rd7, %rd1882;
	ld.global.u32 	%r7391, [%rd1883];
	mov.u32 	%r7393, _ZZ30findCliqueGPUNewStealworkBatchPjS_S_S_S_S_PyS_S_S_S_S_E9Res_HBits;
	add.s32 	%r1495, %r7393, %r7382;
	ld.shared.u32 	%r7394, [%r1495];
	and.b32  	%r1496, %r7394, %r7391;
	setp.gt.u32 	%p846, %r7390, %r1477;
	mov.b32 	%r11701, -1;
	@%p846 bra 	$L__BB2_1278;
	mul.wide.u32 	%rd1884, %r1494, 4;
	add.s64 	%rd1885, %rd195, %rd1884;
	ld.global.u32 	%r7395, [%rd1885];
	setp.eq.s32 	%p847, %r7395, %r1489;
	setp.eq.s32 	%p848, %r1496, 0;
	selp.b32 	%r7396, -1, %r1489, %p848;
	selp.b32 	%r11701, %r7396, -1, %p847;
$L__BB2_1278:
	st.shared.u32 	[%r1488], %r11701;
	st.shared.u32 	[%r1495], %r1496;
	add.s32 	%r11698, %r11698, %r1209;
	setp.lt.u32 	%p849, %r11698, 1048;
	@%p849 bra 	$L__BB2_1274;
$L__BB2_1279:
	setp.ne.s32 	%p850, %r1206, 32;
	@%p850 bra 	$L__BB2_1298;
	mov.b32 	%r11704, 0;
$L__BB2_1281:
	shl.b32 	%r7398, %r11704, 2;
	mov.u32 	%r7399, _ZZ30findCliqueGPUNewStealworkBatchPjS_S_S_S_S_PyS_S_S_S_S_E5Res_H;
	add.s32 	%r1509, %r7399, %r7398;
	ld.shared.u32 	%r1510, [%r1509];
	setp.eq.s32 	%p851, %r1510, -1;
	mov.u32 	%r7400, _ZZ30findCliqueGPUNewStealworkBatchPjS_S_S_S_S_PyS_S_S_S_S_E9Res_HBits;
	add.s32 	%r1511, %r7400, %r7398;
	@%p851 bra 	$L__BB2_1283;
	ld.shared.u32 	%r7401, [%r1478];
	add.s32 	%r7402, %r7401, 1;
	st.shared.u32 	[%r1478], %r7402;
	mul.wide.u32 	%rd1886, %r7402, 4;
	add.s64 	%rd1887, %rd191, %rd1886;
	st.global.u32 	[%rd1887], %r1510;
	ld.shared.u32 	%r7403, [%r1511];
	add.s64 	%rd1888, %rd192, %rd1886;
	st.global.u32 	[%rd1888], %r7403;
$L__BB2_1283:
	ld.shared.u32 	%r1512, [%r1509+4];
	setp.eq.s32 	%p852, %r1512, -1;
	@%p852 bra 	$L__BB2_1285;
	ld.shared.u32 	%r7404, [%r1478];
	add.s32 	%r7405, %r7404, 1;
	st.shared.u32 	[%r1478], %r7405;
	mul.wide.u32 	%rd1889, %r7405, 4;
	add.s64 	%rd1890, %rd191, %rd1889;
	st.global.u32 	[%rd1890], %r1512;
	ld.shared.u32 	%r7406, [%r1511+4];
	add.s64 	%rd1891, %rd192, %rd1889;
	st.global.u32 	[%rd1891], %r7406;
$L__BB2_1285:
	ld.shared.u32 	%r1513, [%r1509+8];
	setp.eq.s32 	%p853, %r1513, -1;
	@%p853 bra 	$L__BB2_1287;
	ld.shared.u32 	%r7407, [%r1478];
	add.s32 	%r7408, %r7407, 1;
	st.shared.u32 	[%r1478], %r7408;
	mul.wide.u32 	%rd1892, %r7408, 4;
	add.s64 	%rd1893, %rd191, %rd1892;
	st.global.u32 	[%rd1893], %r1513;
	ld.shared.u32 	%r7409, [%r1511+8];
	add.s64 	%rd1894, %rd192, %rd1892;
	st.global.u32 	[%rd1894], %r7409;
$L__BB2_1287:
	ld.shared.u32 	%r1514, [%r1509+12];
	setp.eq.s32 	%p854, %r1514, -1;
	@%p854 bra 	$L__BB2_1289;
	ld.shared.u32 	%r7410, [%r1478];
	add.s32 	%r7411, %r7410, 1;
	st.shared.u32 	[%r1478], %r7411;
	mul.wide.u32 	%rd1895, %r7411, 4;
	add.s64 	%rd1896, %rd191, %rd1895;
	st.global.u32 	[%rd1896], %r1514;
	ld.shared.u32 	%r7412, [%r1511+12];
	add.s64 	%rd1897, %rd192, %rd1895;
	st.global.u32 	[%rd1897], %r7412;
$L__BB2_1289:
	ld.shared.u32 	%r1515, [%r1509+16];
	setp.eq.s32 	%p855, %r1515, -1;
	@%p855 bra 	$L__BB2_1291;
	ld.shared.u32 	%r7413, [%r1478];
	add.s32 	%r7414, %r7413, 1;
	st.shared.u32 	[%r1478], %r7414;
	mul.wide.u32 	%rd1898, %r7414, 4;
	add.s64 	%rd1899, %rd191, %rd1898;
	st.global.u32 	[%rd1899], %r1515;
	ld.shared.u32 	%r7415, [%r1511+16];
	add.s64 	%rd1900, %rd192, %rd1898;
	st.global.u32 	[%rd1900], %r7415;
$L__BB2_1291:
	ld.shared.u32 	%r1516, [%r1509+20];
	setp.eq.s32 	%p856, %r1516, -1;
	@%p856 bra 	$L__BB2_1293;
	ld.shared.u32 	%r7416, [%r1478];
	add.s32 	%r7417, %r7416, 1;
	st.shared.u32 	[%r1478], %r7417;
	mul.wide.u32 	%rd1901, %r7417, 4;
	add.s64 	%rd1902, %rd191, %rd1901;
	st.global.u32 	[%rd1902], %r1516;
	ld.shared.u32 	%r7418, [%r1511+20];
	add.s64 	%rd1903, %rd192, %rd1901;
	st.global.u32 	[%rd1903], %r7418;
$L__BB2_1293:
	ld.shared.u32 	%r1517, [%r1509+24];
	setp.eq.s32 	%p857, %r1517, -1;
	@%p857 bra 	$L__BB2_1295;
	ld.shared.u32 	%r7419, [%r1478];
	add.s32 	%r7420, %r7419, 1;
	st.shared.u32 	[%r1478], %r7420;
	mul.wide.u32 	%rd1904, %r7420, 4;
	add.s64 	%rd1905, %rd191, %rd1904;
	st.global.u32 	[%rd1905], %r1517;
	ld.shared.u32 	%r7421, [%r1511+24];
	add.s64 	%rd1906, %rd192, %rd1904;
	st.global.u32 	[%rd1906], %r7421;
$L__BB2_1295:
	ld.shared.u32 	%r1518, [%r1509+28];
	setp.eq.s32 	%p858, %r1518, -1;
	@%p858 bra 	$L__BB2_1297;
	ld.shared.u32 	%r7422, [%r1478];
	add.s32 	%r7423, %r7422, 1;
	st.shared.u32 	[%r1478], %r7423;
	mul.wide.u32 	%rd1907, %r7423, 4;
	add.s64 	%rd1908, %rd191, %rd1907;
	st.global.u32 	[%rd1908], %r1518;
	ld.shared.u32 	%r7424, [%r1511+28];
	add.s64 	%rd1909, %rd192, %rd1907;
	st.global.u32 	[%rd1909], %r7424;
$L__BB2_1297:
	add.s32 	%r11704, %r11704, 8;
	setp.ne.s32 	%p859, %r11704, 1048;
	@%p859 bra 	$L__BB2_1281;
$L__BB2_1298:
	add.s32 	%r11695, %r11695, 1;
	setp.ne.s32 	%p860, %r11695, %r1479;
	@%p860 bra 	$L__BB2_1262;
$L__BB2_1299:
	setp.ge.u32 	%p861, %r1207, %r1476;
	@%p861 bra 	$L__BB2_1302;
	ld.global.u32 	%r7425, [%rd189];
	mul.wide.u32 	%rd1910, %r7425, 4;
	add.s64 	%rd1911, %rd9, %rd1910;
	ld.global.u32 	%r7426, [%rd1911];
	mad.lo.s32 	%r1521, %r1475, 1048, %r7426;
	mov.u32 	%r11705, %r1207;
$L__BB2_1301:
	add.s32 	%r7427, %r11705, %r1521;
	mul.wide.u32 	%rd1912, %r7427, 4;
	add.s64 	%rd1913, %rd8, %rd1912;
	ld.global.u32 	%r7428, [%rd1913];
	shl.b32 	%r7429, %r11705, 2;
	mov.u32 	%r7430, _ZZ30findCliqueGPUNewStealworkBatchPjS_S_S_S_S_PyS_S_S_S_S_E5Res_H;
	add.s32 	%r7431, %r7430, %r7429;
	st.shared.u32 	[%r7431], %r7428;
	add.s64 	%rd1914, %rd7, %rd1912;
	ld.global.u32 	%r7432, [%rd1914];
	mov.u32 	%r7433, _ZZ30findCliqueGPUNewStealworkBatchPjS_S_S_S_S_PyS_S_S_S_S_E9Res_HBits;
	add.s32 	%r7434, %r7433, %r7429;
	st.shared.u32 	[%r7434], %r7432;
	add.s32 	%r11705, %r11705, 32;
	setp.lt.u32 	%p862, %r11705, %r1476;
	@%p862 bra 	$L__BB2_1301;
$L__BB2_1302:
	setp.ge.u32 	%p863, %r1207, %r1476;
	ld.global.u32 	%r7435, [%rd190];
	mul.wide.u32 	%rd1915, %r7435, 4;
	add.s64 	%rd1916, %rd9, %rd1915;
	ld.global.u32 	%rd197, [%rd1916];
	@%p863 bra 	$L__BB2_1310;
	shl.b64 	%rd1917, %rd197, 2;
	add.s64 	%rd198, %rd8, %rd1917;
	add.s32 	%r1524, %r1474, -1;
	mov.u32 	%r11706, %r1207;
$L__BB2_1304:
	setp.lt.s32 	%p864, %r1474, 2;
	shl.b32 	%r7437, %r11706, 2;
	mov.u32 	%r7438, _ZZ30findCliqueGPUNewStealworkBatchPjS_S_S_S_S_PyS_S_S_S_S_E5Res_H;
	add.s32 	%r1526, %r7438, %r7437;
	ld.shared.u32 	%r1527, [%r1526];
	mov.b32 	%r11709, 0;
	@%p864 bra 	$L__BB2_1307;
	mov.b32 	%r11709, 0;
	mov.u32 	%r11707, %r1474;
$L__BB2_1306:
	shr.u32 	%r7440, %r11707, 1;
	add.s32 	%r7441, %r7440, %r11709;
	mul.wide.u32 	%rd1918, %r7441, 4;
	add.s64 	%rd1919, %rd198, %rd1918;
	ld.global.u32 	%r7442, [%rd1919];
	setp.lt.s32 	%p865, %r7442, %r1527;
	selp.b32 	%r7443, %r7440, 0, %p865;
	add.s32 	%r11709, %r7443, %r11709;
	sub.s32 	%r11707, %r11707, %r7440;
	setp.gt.s32 	%p866, %r11707, 1;
	@%p866 bra 	$L__BB2_1306;
$L__BB2_1307:
	mul.wide.u32 	%rd1920, %r11709, 4;
	add.s64 	%rd1921, %rd198, %rd1920;
	ld.global.u32 	%r7445, [%rd1921];
	setp.lt.u32 	%p867, %r7445, %r1527;
	selp.u32 	%r7446, 1, 0, %p867;
	add.s32 	%r7447, %r11709, %r7446;
	cvt.u64.u32 	%rd199, %r7447;
	add.s64 	%rd1922, %rd199, %rd197;
	shl.b64 	%rd1923, %rd1922, 2;
	add.s64 	%rd1924, %rd7, %rd1923;
	ld.global.u32 	%r7448, [%rd1924];
	mov.u32 	%r7450, _ZZ30findCliqueGPUNewStealworkBatchPjS_S_S_S_S_PyS_S_S_S_S_E9Res_HBits;
	add.s32 	%r1533, %r7450, %r7437;
	ld.shared.u32 	%r7451, [%r1533];
	and.b32  	%r1534, %r7451, %r7448;
	setp.gt.u32 	%p868, %r7447, %r1524;
	mov.b32 	%r11710, -1;
	@%p868 bra 	$L__BB2_1309;
	shl.b64 	%rd1925, %rd199, 2;
	add.s64 	%rd1926, %rd198, %rd1925;
	ld.global.u32 	%r7452, [%rd1926];
	setp.eq.s32 	%p869, %r7452, %r1527;
	setp.eq.s32 	%p870, %r1534, 0;
	selp.b32 	%r7453, -1, %r1527, %p870;
	selp.b32 	%r11710, %r7453, -1, %p869;
$L__BB2_1309:
	st.shared.u32 	[%r1526], %r11710;
	st.shared.u32 	[%r1533], %r1534;
	add.s32 	%r11706, %r11706, %r1209;
	setp.lt.u32 	%p871, %r11706, %r1476;
	@%p871 bra 	$L__BB2_1304;
$L__BB2_1310:
	setp.ne.s32 	%p872, %r1206, 32;
	@%p872 bra 	$L__BB2_1472;
	setp.eq.s32 	%p873, %r1476, 0;
	ld.shared.u32 	%r1538, [_ZZ30findCliqueGPUNewStealworkBatchPjS_S_S_S_S_PyS_S_S_S_S_E5level];
	shl.b32 	%r7454, %r1538, 8;
	mov.u32 	%r7455, _ZZ30findCliqueGPUNewStealworkBatchPjS_S_S_S_S_PyS_S_S_S_S_E5Num_H;
	add.s32 	%r1539, %r7455, %r7454;
	@%p873 bra 	$L__BB2_1352;
	mov.u32 	%r7457, %ctaid.x;
	mul.wide.u32 	%rd1927, %r7457, 1920000;
	add.s64 	%rd1929, %rd1688, %rd1927;
	mul.wide.s32 	%rd1930, %r1538, 240000;
	add.s64 	%rd200, %rd1929, %rd1930;
	add.s64 	%rd201, %rd157, %rd1930;
	and.b32  	%r1540, %r1471, 7;
	sub.s32 	%r7458, %r1470, %r1469;
	mad.lo.s32 	%r7459, %r1475, 1048, %r7458;
	setp.gt.u32 	%p874, %r7459, -8;
	mov.b32 	%r11713, 0;
	@%p874 bra 	$L__BB2_1331;
	sub.s32 	%r11713, %r1476, %r1540;
	mov.b32 	%r11711, 0;
$L__BB2_1314:
	.pragma "nounroll";
	shl.b32 	%r7461, %r11711, 2;
	mov.u32 	%r7462, _ZZ30findCliqueGPUNewStealworkBatchPjS_S_S_S_S_PyS_S_S_S_S_E5Res_H;
	add.s32 	%r1543, %r7462, %r7461;
	ld.shared.u32 	%r1544, [%r1543];
	setp.eq.s32 	%p875, %r1544, -1;
	mov.u32 	%r7463, _ZZ30findCliqueGPUNewStealworkBatchPjS_S_S_S_S_PyS_S_S_S_S_E9Res_HBits;
	add.s32 	%r1545, %r7463, %r7461;
	@%p875 bra 	$L__BB2_1316;
	ld.shared.u32 	%r7464, [%r1539];
	add.s32 	%r7465, %r7464, 1;
	st.shared.u32 	[%r1539], %r7465;
	mul.wide.u32 	%rd1931, %r7465, 4;
	add.s64 	%rd1932, %rd200, %rd1931;
	st.global.u32 	[%rd1932], %r1544;
	ld.shared.u32 	%r7466, [%r1545];
	add.s64 	%rd1933, %rd201, %rd1931;
	st.global.u32 	[%rd1933], %r7466;
$L__BB2_1316:
	ld.shared.u32 	%r1546, [%r1543+4];
	setp.eq.s32 	%p876, %r1546, -1;
	@%p876 bra 	$L__BB2_1318;
	ld.shared.u32 	%r7467, [%r1539];
	add.s32 	%r7468, %r7467, 1;
	st.shared.u32 	[%r1539], %r7468;
	mul.wide.u32 	%rd1934, %r7468, 4;
	add.s64 	%rd1935, %rd200, %rd1934;
	st.global.u32 	[%rd1935], %r1546;
	ld.shared.u32 	%r7469, [%r1545+4];
	add.s64 	%rd1936, %rd201, %rd1934;
	st.global.u32 	[%rd1936], %r7469;
$L__BB2_1318:
	ld.shared.u32 	%r1547, [%r1543+8];
	setp.eq.s32 	%p877, %r1547, -1;
	@%p877 bra 	$L__BB2_1320;
	ld.shared.u32 	%r7470, [%r1539];
	add.s32 	%r7471, %r7470, 1;
	st.shared.u32 	[%r1539], %r7471;
	mul.wide.u32 	%rd1937, %r7471, 4;
	add.s64 	%rd1938, %rd200, %rd1937;
	st.global.u32 	[%rd1938], %r1547;
	ld.shared.u32 	%r7472, [%r1545+8];
	add.s64 	%rd1939, %rd201, %rd1937;
	st.global.u32 	[%rd1939], %r7472;
$L__BB2_1320:
	ld.shared.u32 	%r1548, [%r1543+12];
	setp.eq.s32 	%p878, %r1548, -1;
	@%p878 bra 	$L__BB2_1322;
	ld.shared.u32 	%r7473, [%r1539];
	add.s32 	%r7474, %r7473, 1;
	st.shared.u32 	[%r1539], %r7474;
	mul.wide.u32 	%rd1940, %r7474, 4;
	add.s64 	%rd1941, %rd200, %rd1940;
	st.global.u32 	[%rd1941], %r1548;
	ld.shared.u32 	%r7475, [%r1545+12];
	add.s64 	%rd1942, %rd201, %rd1940;
	st.global.u32 	[%rd1942], %r7475;
$L__BB2_1322:
	ld.shared.u32 	%r1549, [%r1543+16];
	setp.eq.s32 	%p879, %r1549, -1;
	@%p879 bra 	$L__BB2_1324;
	ld.shared.u32 	%r7476, [%r1539];
	add.s32 	%r7477, %r7476, 1;
	st.shared.u32 	[%r1539], %r7477;
	mul.wide.u32 	%rd1943, %r7477, 4;
	add.s64 	%rd1944, %rd200, %rd1943;
	st.global.u32 	[%rd1944], %r1549;
	ld.shared.u32 	%r7478, [%r1545+16];
	add.s64 	%rd1945, %rd201, %rd1943;
	st.global.u32 	[%rd1945], %r7478;
$L__BB2_1324:
	ld.shared.u32 	%r1550, [%r1543+20];
	setp.eq.s32 	%p880, %r1550, -1;
	@%p880 bra 	$L__BB2_1326;
	ld.shared.u32 	%r7479, [%r1539];
	add.s32 	%r7480, %r7479, 1;
	st.shared.u32 	[%r1539], %r7480;
	mul.wide.u32 	%rd1946, %r7480, 4;
	add.s64 	%rd1947, %rd200, %rd1946;
	st.global.u32 	[%rd1947], %r1550;
	ld.shared.u32 	%r7481, [%r1545+20];
	add.s64 	%rd1948, %rd201, %rd1946;
	st.global.u32 	[%rd1948], %r7481;
$L__BB2_1326:
	ld.shared.u32 	%r1551, [%r1543+24];
	setp.eq.s32 	%p881, %r1551, -1;
	@%p881 bra 	$L__BB2_1328;
	ld.shared.u32 	%r7482, [%r1539];
	add.s32 	%r7483, %r7482, 1;
	st.shared.u32 	[%r1539], %r7483;
	mul.wide.u32 	%rd1949, %r7483, 4;
	add.s64 	%rd1950, %rd200, %rd1949;
	st.global.u32 	[%rd1950], %r1551;
	ld.shared.u32 	%r7484, [%r1545+24];
	add.s64 	%rd1951, %rd201, %rd1949;
	st.global.u32 	[%rd1951], %r7484;
$L__BB2_1328:
	ld.shared.u32 	%r1552, [%r1543+28];
	setp.eq.s32 	%p882, %r1552, -1;
	@%p882 bra 	$L__BB2_1330;
	ld.shared.u32 	%r7485, [%r1539];
	add.s32 	%r7486, %r7485, 1;
	st.shared.u32 	[%r1539], %r7486;
	mul.wide.u32 	%rd1952, %r7486, 4;
	add.s64 	%rd1953, %rd200, %rd1952;
	st.global.u32 	[%rd1953], %r1552;
	ld.shared.u32 	%r7487, [%r1545+28];
	add.s64 	%rd1954, %rd201, %rd1952;
	st.global.u32 	[%rd1954], %r7487;
$L__BB2_1330:
	add.s32 	%r11711, %r11711, 8;
	setp.ne.s32 	%p883, %r11711, %r11713;
	@%p883 bra 	$L__BB2_1314;
$L__BB2_1331:
	setp.eq.s32 	%p884, %r1540, 0;
	@%p884 bra 	$L__BB2_1352;
	and.b32  	%r1555, %r1471, 3;
	setp.lt.u32 	%p885, %r1540, 4;
	@%p885 bra 	$L__BB2_1342;
	shl.b32 	%r7488, %r11713, 2;
	mov.u32 	%r7489, _ZZ30findCliqueGPUNewStealworkBatchPjS_S_S_S_S_PyS_S_S_S_S_E5Res_H;
	add.s32 	%r1556, %r7489, %r7488;
	ld.shared.u32 	%r1557, [%r1556];
	setp.eq.s32 	%p886, %r1557, -1;
	mov.u32 	%r7490, _ZZ30findCliqueGPUNewStealworkBatchPjS_S_S_S_S_PyS_S_S_S_S_E9Res_HBits;
	add.s32 	%r1558, %r7490, %r7488;
	@%p886 bra 	$L__BB2_1335;
	ld.shared.u32 	%r7491, [%r1539];
	add.s32 	%r7492, %r7491, 1;
	st.shared.u32 	[%r1539], %r7492;
	mul.wide.u32 	%rd1955, %r7492, 4;
	add.s64 	%rd1956, %rd200, %rd1955;
	st.global.u32 	[%rd1956], %r1557;
	ld.shared.u32 	%r7493, [%r1558];
	add.s64 	%rd1957, %rd201, %rd1955;
	st.global.u32 	[%rd1957], %r7493;
$L__BB2_1335:
	ld.shared.u32 	%r1559, [%r1556+4];
	setp.eq.s32 	%p887, %r1559, -1;
	@%p887 bra 	$L__BB2_1337;
	ld.shared.u32 	%r7494, [%r1539];
	add.s32 	%r7495, %r7494, 1;
	st.shared.u32 	[%r1539], %r7495;
	mul.wide.u32 	%rd1958, %r7495, 4;
	add.s64 	%rd1959, %rd200, %rd1958;
	st.global.u32 	[%rd1959], %r1559;
	ld.shared.u32 	%r7496, [%r1558+4];
	add.s64 	%rd1960, %rd201, %rd1958;
	st.global.u32 	[%rd1960], %r7496;
$L__BB2_1337:
	ld.shared.u32 	%r1560, [%r1556+8];
	setp.eq.s32 	%p888, %r1560, -1;
	@%p888 bra 	$L__BB2_1339;
	ld.shared.u32 	%r7497, [%r1539];
	add.s32 	%r7498, %r7497, 1;
	st.shared.u32 	[%r1539], %r7498;
	mul.wide.u32 	%rd1961, %r7498, 4;
	add.s64 	%rd1962, %rd200, %rd1961;
	st.global.u32 	[%rd1962], %r1560;
	ld.shared.u32 	%r7499, [%r1558+8];
	add.s64 	%rd1963, %rd201, %rd1961;
	st.global.u32 	[%rd1963], %r7499;
$L__BB2_1339:
	ld.shared.u32 	%r1561, [%r1556+12];
	setp.eq.s32 	%p889, %r1561, -1;
	@%p889 bra 	$L__BB2_1341;
	ld.shared.u32 	%r7500, [%r1539];
	add.s32 	%r7501, %r7500, 1;
	st.shared.u32 	[%r1539], %r7501;
	mul.wide.u32 	%rd1964, %r7501, 4;
	add.s64 	%rd1965, %rd200, %rd1964;
	st.global.u32 	[%rd1965], %r1561;
	ld.shared.u32 	%r7502, [%r1558+12];
	add.s64 	%rd1966, %rd201, %rd1964;
	st.global.u32 	[%rd1966], %r7502;
$L__BB2_1341:
	add.s32 	%r11713, %r11713, 4;
$L__BB2_1342:
	setp.eq.s32 	%p890, %r1555, 0;
	@%p890 bra 	$L__BB2_1352;
	setp.eq.s32 	%p891, %r1555, 1;
	@%p891 bra 	$L__BB2_1349;
	shl.b32 	%r7503, %r11713, 2;
	mov.u32 	%r7504, _ZZ30findCliqueGPUNewStealworkBatchPjS_S_S_S_S_PyS_S_S_S_S_E5Res_H;
	add.s32 	%r1564, %r7504, %r7503;
	ld.shared.u32 	%r1565, [%r1564];
	setp.eq.s32 	%p892, %r1565, -1;
	mov.u32 	%r7505, _ZZ30findCliqueGPUNewStealworkBatchPjS_S_S_S_S_PyS_S_S_S_S_E9Res_HBits;
	add.s32 	%r1566, %r7505, %r7503;
	@%p892 bra 	$L__BB2_1346;
	ld.shared.u32 	%r7506, [%r1539];
	add.s32 	%r7507, %r7506, 1;
	st.shared.u32 	[%r1539], %r7507;
	mul.wide.u32 	%rd1967, %r7507, 4;
	add.s64 	%rd1968, %rd200, %rd1967;
	st.global.u32 	[%rd1968], %r1565;
	ld.shared.u32 	%r7508, [%r1566];
	add.s64 	%rd1969, %rd201, %rd1967;
	st.global.u32 	[%rd1969], %r7508;
$L__BB2_1346:
	ld.shared.u32 	%r1567, [%r1564+4];
	setp.eq.s32 	%p893, %r1567, -1;
	@%p893 bra 	$L__BB2_1348;
	ld.shared.u32 	%r7509, [%r1539];
	add.s32 	%r7510, %r7509, 1;
	st.shared.u32 	[%r1539], %r7510;
	mul.wide.u32 	%rd1970, %r7510, 4;
	add.s64 	%rd1971, %rd200, %rd1970;
	st.global.u32 	[%rd1971], %r1567;
	ld.shared.u32 	%r7511, [%r1566+4];
	add.s64 	%rd1972, %rd201, %rd1970;
	st.global.u32 	[%rd1972], %r7511;
$L__BB2_1348:
	add.s32 	%r11713, %r11713, 2;
$L__BB2_1349:
	and.b32  	%r7512, %r1471, 1;
	setp.eq.b32 	%p894, %r7512, 1;
	not.pred 	%p895, %p894;
	@%p895 bra 	$L__BB2_1352;
	shl.b32 	%r7513, %r11713, 2;
	mov.u32 	%r7514, _ZZ30findCliqueGPUNewStealworkBatchPjS_S_S_S_S_PyS_S_S_S_S_E5Res_H;
	add.s32 	%r7515, %r7514, %r7513;
	ld.shared.u32 	%r1570, [%r7515];
	setp.eq.s32 	%p896, %r1570, -1;
	@%p896 bra 	$L__BB2_1352;
	ld.shared.u32 	%r7516, [%r1539];
	add.s32 	%r7517, %r7516, 1;
	st.shared.u32 	[%r1539], %r7517;
	mul.wide.u32 	%rd1973, %r7517, 4;
	add.s64 	%rd1974, %rd200, %rd1973;
	st.global.u32 	[%rd1974], %r1570;
	mov.u32 	%r7519, _ZZ30findCliqueGPUNewStealworkBatchPjS_S_S_S_S_PyS_S_S_S_S_E9Res_HBits;
	add.s32 	%r7520, %r7519, %r7513;
	ld.shared.u32 	%r7521, [%r7520];
	add.s64 	%rd1975, %rd201, %rd1973;
	st.global.u32 	[%rd1975], %r7521;
$L__BB2_1352:
	ld.shared.u32 	%r1571, [%r1539];
	setp.eq.s32 	%p897, %r1571, 0;
	mov.b32 	%r11726, 0;
	@%p897 bra 	$L__BB2_1364;
	and.b32  	%r1572, %r1571, 7;
	setp.lt.u32 	%p898, %r1571, 8;
	mov.b32 	%r11721, 0;
	mov.u32 	%r11726, %r11721;
	@%p898 bra 	$L__BB2_1356;
	and.b32  	%r11721, %r1571, -8;
	mov.b32 	%r11715, 0;
	mov.u32 	%r11726, %r11715;
$L__BB2_1355:
	.pragma "nounroll";
	mul.wide.s32 	%rd1976, %r1538, 240000;
	add.s64 	%rd1977, %rd157, %rd1976;
	mul.wide.u32 	%rd1978, %r11715, 4;
	add.s64 	%rd1979, %rd1977, %rd1978;
	ld.global.u32 	%r7526, [%rd1979+4];
	shr.u32 	%r7527, %r7526, 1;
	and.b32  	%r7528, %r7527, 1431655765;
	sub.s32 	%r7529, %r7526, %r7528;
	and.b32  	%r7530, %r7529, 858993459;
	shr.u32 	%r7531, %r7529, 2;
	and.b32  	%r7532, %r7531, 858993459;
	add.s32 	%r7533, %r7532, %r7530;
	shr.u32 	%r7534, %r7533, 4;
	add.s32 	%r7535, %r7534, %r7533;
	and.b32  	%r7536, %r7535, 252645135;
	shr.u32 	%r7537, %r7536, 8;
	add.s32 	%r7538, %r7537, %r7536;
	shr.u32 	%r7539, %r7538, 16;
	add.s32 	%r7540, %r7539, %r7538;
	and.b32  	%r7541, %r7540, 63;
	add.s32 	%r7542, %r7541, %r11726;
	ld.global.u32 	%r7543, [%rd1979+8];
	shr.u32 	%r7544, %r7543, 1;
	and.b32  	%r7545, %r7544, 1431655765;
	sub.s32 	%r7546, %r7543, %r7545;
	and.b32  	%r7547, %r7546, 858993459;
	shr.u32 	%r7548, %r7546, 2;
	and.b32  	%r7549, %r7548, 858993459;
	add.s32 	%r7550, %r7549, %r7547;
	shr.u32 	%r7551, %r7550, 4;
	add.s32 	%r7552, %r7551, %r7550;
	and.b32  	%r7553, %r7552, 252645135;
	shr.u32 	%r7554, %r7553, 8;
	add.s32 	%r7555, %r7554, %r7553;
	shr.u32 	%r7556, %r7555, 16;
	add.s32 	%r7557, %r7556, %r7555;
	and.b32  	%r7558, %r7557, 63;
	add.s32 	%r7559, %r7558, %r7542;
	ld.global.u32 	%r7560, [%rd1979+12];
	shr.u32 	%r7561, %r7560, 1;
	and.b32  	%r7562, %r7561, 1431655765;
	sub.s32 	%r7563, %r7560, %r7562;
	and.b32  	%r7564, %r7563, 858993459;
	shr.u32 	%r7565, %r7563, 2;
	and.b32  	%r7566, %r7565, 858993459;
	add.s32 	%r7567, %r7566, %r7564;
	shr.u32 	%r7568, %r7567, 4;
	add.s32 	%r7569, %r7568, %r7567;
	and.b32  	%r7570, %r7569, 252645135;
	shr.u32 	%r7571, %r7570, 8;
	add.s32 	%r7572, %r7571, %r7570;
	shr.u32 	%r7573, %r7572, 16;
	add.s32 	%r7574, %r7573, %r7572;
	and.b32  	%r7575, %r7574, 63;
	add.s32 	%r7576, %r7575, %r7559;
	ld.global.u32 	%r7577, [%rd1979+16];
	shr.u32 	%r7578, %r7577, 1;
	and.b32  	%r7579, %r7578, 1431655765;
	sub.s32 	%r7580, %r7577, %r7579;
	and.b32  	%r7581, %r7580, 858993459;
	shr.u32 	%r7582, %r7580, 2;
	and.b32  	%r7583, %r7582, 858993459;
	add.s32 	%r7584, %r7583, %r7581;
	shr.u32 	%r7585, %r7584, 4;
	add.s32 	%r7586, %r7585, %r7584;
	and.b32  	%r7587, %r7586, 252645135;
	shr.u32 	%r7588, %r7587, 8;
	add.s32 	%r7589, %r7588, %r7587;
	shr.u32 	%r7590, %r7589, 16;
	add.s32 	%r7591, %r7590, %r7589;
	and.b32  	%r7592, %r7591, 63;
	add.s32 	%r7593, %r7592, %r7576;
	ld.global.u32 	%r7594, [%rd1979+20];
	shr.u32 	%r7595, %r7594, 1;
	and.b32  	%r7596, %r7595, 1431655765;
	sub.s32 	%r7597, %r7594, %r7596;
	and.b32  	%r7598, %r7597, 858993459;
	shr.u32 	%r7599, %r7597, 2;
	and.b32  	%r7600, %r7599, 858993459;
	add.s32 	%r7601, %r7600, %r7598;
	shr.u32 	%r7602, %r7601, 4;
	add.s32 	%r7603, %r7602, %r7601;
	and.b32  	%r7604, %r7603, 252645135;
	shr.u32 	%r7605, %r7604, 8;
	add.s32 	%r7606, %r7605, %r7604;
	shr.u32 	%r7607, %r7606, 16;
	add.s32 	%r7608, %r7607, %r7606;
	and.b32  	%r7609, %r7608, 63;
	add.s32 	%r7610, %r7609, %r7593;
	ld.global.u32 	%r7611, [%rd1979+24];
	shr.u32 	%r7612, %r7611, 1;
	and.b32  	%r7613, %r7612, 1431655765;
	sub.s32 	%r7614, %r7611, %r7613;
	and.b32  	%r7615, %r7614, 858993459;
	shr.u32 	%r7616, %r7614, 2;
	and.b32  	%r7617, %r7616, 858993459;
	add.s32 	%r7618, %r7617, %r7615;
	shr.u32 	%r7619, %r7618, 4;
	add.s32 	%r7620, %r7619, %r7618;
	and.b32  	%r7621, %r7620, 252645135;
	shr.u32 	%r7622, %r7621, 8;
	add.s32 	%r7623, %r7622, %r7621;
	shr.u32 	%r7624, %r7623, 16;
	add.s32 	%r7625, %r7624, %r7623;
	and.b32  	%r7626, %r7625, 63;
	add.s32 	%r7627, %r7626, %r7610;
	ld.global.u32 	%r7628, [%rd1979+28];
	shr.u32 	%r7629, %r7628, 1;
	and.b32  	%r7630, %r7629, 1431655765;
	sub.s32 	%r7631, %r7628, %r7630;
	and.b32  	%r7632, %r7631, 858993459;
	shr.u32 	%r7633, %r7631, 2;
	and.b32  	%r7634, %r7633, 858993459;
	add.s32 	%r7635, %r7634, %r7632;
	shr.u32 	%r7636, %r7635, 4;
	add.s32 	%r7637, %r7636, %r7635;
	and.b32  	%r7638, %r7637, 252645135;
	shr.u32 	%r7639, %r7638, 8;
	add.s32 	%r7640, %r7639, %r7638;
	shr.u32 	%r7641, %r7640, 16;
	add.s32 	%r7642, %r7641, %r7640;
	and.b32  	%r7643, %r7642, 63;
	add.s32 	%r7644, %r7643, %r7627;
	ld.global.u32 	%r7645, [%rd1979+32];
	shr.u32 	%r7646, %r7645, 1;
	and.b32  	%r7647, %r7646, 1431655765;
	sub.s32 	%r7648, %r7645, %r7647;
	and.b32  	%r7649, %r7648, 858993459;
	shr.u32 	%r7650, %r7648, 2;
	and.b32  	%r7651, %r7650, 858993459;
	add.s32 	%r7652, %r7651, %r7649;
	shr.u32 	%r7653, %r7652, 4;
	add.s32 	%r7654, %r7653, %r7652;
	and.b32  	%r7655, %r7654, 252645135;
	shr.u32 	%r7656, %r7655, 8;
	add.s32 	%r7657, %r7656, %r7655;
	shr.u32 	%r7658, %r7657, 16;
	add.s32 	%r7659, %r7658, %r7657;
	and.b32  	%r7660, %r7659, 63;
	add.s32 	%r11726, %r7660, %r7644;
	add.s32 	%r11715, %r11715, 8;
	setp.ne.s32 	%p899, %r11715, %r11721;
	@%p899 bra 	$L__BB2_1355;
$L__BB2_1356:
	setp.eq.s32 	%p900, %r1572, 0;
	@%p900 bra 	$L__BB2_1364;
	and.b32  	%r1581, %r1571, 3;
	setp.lt.u32 	%p901, %r1572, 4;
	@%p901 bra 	$L__BB2_1359;
	mul.wide.s32 	%rd1980, %r1538, 240000;
	add.s64 	%rd1981, %rd157, %rd1980;
	mul.wide.u32 	%rd1982, %r11721, 4;
	add.s64 	%rd1983, %rd1981, %rd1982;
	ld.global.u32 	%r7662, [%rd1983+4];
	shr.u32 	%r7663, %r7662, 1;
	and.b32  	%r7664, %r7663, 1431655765;
	sub.s32 	%r7665, %r7662, %r7664;
	and.b32  	%r7666, %r7665, 858993459;
	shr.u32 	%r7667, %r7665, 2;
	and.b32  	%r7668, %r7667, 858993459;
	add.s32 	%r7669, %r7668, %r7666;
	shr.u32 	%r7670, %r7669, 4;
	add.s32 	%r7671, %r7670, %r7669;
	and.b32  	%r7672, %r7671, 252645135;
	shr.u32 	%r7673, %r7672, 8;
	add.s32 	%r7674, %r7673, %r7672;
	shr.u32 	%r7675, %r7674, 16;
	add.s32 	%r7676, %r7675, %r7674;
	and.b32  	%r7677, %r7676, 63;
	add.s32 	%r7678, %r7677, %r11726;
	ld.global.u32 	%r7679, [%rd1983+8];
	shr.u32 	%r7680, %r7679, 1;
	and.b32  	%r7681, %r7680, 1431655765;
	sub.s32 	%r7682, %r7679, %r7681;
	and.b32  	%r7683, %r7682, 858993459;
	shr.u32 	%r7684, %r7682, 2;
	and.b32  	%r7685, %r7684, 858993459;
	add.s32 	%r7686, %r7685, %r7683;
	shr.u32 	%r7687, %r7686, 4;
	add.s32 	%r7688, %r7687, %r7686;
	and.b32  	%r7689, %r7688, 252645135;
	shr.u32 	%r7690, %r7689, 8;
	add.s32 	%r7691, %r7690, %r7689;
	shr.u32 	%r7692, %r7691, 16;
	add.s32 	%r7693, %r7692, %r7691;
	and.b32  	%r7694, %r7693, 63;
	add.s32 	%r7695, %r7694, %r7678;
	ld.global.u32 	%r7696, [%rd1983+12];
	shr.u32 	%r7697, %r7696, 1;
	and.b32  	%r7698, %r7697, 1431655765;
	sub.s32 	%r7699, %r7696, %r7698;
	and.b32  	%r7700, %r7699, 858993459;
	shr.u32 	%r7701, %r7699, 2;
	and.b32  	%r7702, %r7701, 858993459;
	add.s32 	%r7703, %r7702, %r7700;
	shr.u32 	%r7704, %r7703, 4;
	add.s32 	%r7705, %r7704, %r7703;
	and.b32  	%r7706, %r7705, 252645135;
	shr.u32 	%r7707, %r7706, 8;
	add.s32 	%r7708, %r7707, %r7706;
	shr.u32 	%r7709, %r7708, 16;
	add.s32 	%r7710, %r7709, %r7708;
	and.b32  	%r7711, %r7710, 63;
	add.s32 	%r7712, %r7711, %r7695;
	ld.global.u32 	%r7713, [%rd1983+16];
	shr.u32 	%r7714, %r7713, 1;
	and.b32  	%r7715, %r7714, 1431655765;
	sub.s32 	%r7716, %r7713, %r7715;
	and.b32  	%r7717, %r7716, 858993459;
	shr.u32 	%r7718, %r7716, 2;
	and.b32  	%r7719, %r7718, 858993459;
	add.s32 	%r7720, %r7719, %r7717;
	shr.u32 	%r7721, %r7720, 4;
	add.s32 	%r7722, %r7721, %r7720;
	and.b32  	%r7723, %r7722, 252645135;
	shr.u32 	%r7724, %r7723, 8;
	add.s32 	%r7725, %r7724, %r7723;
	shr.u32 	%r7726, %r7725, 16;
	add.s32 	%r7727, %r7726, %r7725;
	and.b32  	%r7728, %r7727, 63;
	add.s32 	%r11726, %r7728, %r7712;
	add.s32 	%r11721, %r11721, 4;
$L__BB2_1359:
	setp.eq.s32 	%p902, %r1581, 0;
	@%p902 bra 	$L__BB2_1364;
	setp.eq.s32 	%p903, %r1581, 1;
	@%p903 bra 	$L__BB2_1362;
	mul.wide.s32 	%rd1984, %r1538, 240000;
	add.s64 	%rd1985, %rd157, %rd1984;
	mul.wide.u32 	%rd1986, %r11721, 4;
	add.s64 	%rd1987, %rd1985, %rd1986;
	ld.global.u32 	%r7730, [%rd1987+4];
	shr.u32 	%r7731, %r7730, 1;
	and.b32  	%r7732, %r7731, 1431655765;
	sub.s32 	%r7733, %r7730, %r7732;
	and.b32  	%r7734, %r7733, 858993459;
	shr.u32 	%r7735, %r7733, 2;
	and.b32  	%r7736, %r7735, 858993459;
	add.s32 	%r7737, %r7736, %r7734;
	shr.u32 	%r7738, %r7737, 4;
	add.s32 	%r7739, %r7738, %r7737;
	and.b32  	%r7740, %r7739, 252645135;
	shr.u32 	%r7741, %r7740, 8;
	add.s32 	%r7742, %r7741, %r7740;
	shr.u32 	%r7743, %r7742, 16;
	add.s32 	%r7744, %r7743, %r7742;
	and.b32  	%r7745, %r7744, 63;
	add.s32 	%r7746, %r7745, %r11726;
	ld.global.u32 	%r7747, [%rd1987+8];
	shr.u32 	%r7748, %r7747, 1;
	and.b32  	%r7749, %r7748, 1431655765;
	sub.s32 	%r7750, %r7747, %r7749;
	and.b32  	%r7751, %r7750, 858993459;
	shr.u32 	%r7752, %r7750, 2;
	and.b32  	%r7753, %r7752, 858993459;
	add.s32 	%r7754, %r7753, %r7751;
	shr.u32 	%r7755, %r7754, 4;
	add.s32 	%r7756, %r7755, %r7754;
	and.b32  	%r7757, %r7756, 252645135;
	shr.u32 	%r7758, %r7757, 8;
	add.s32 	%r7759, %r7758, %r7757;
	shr.u32 	%r7760, %r7759, 16;
	add.s32 	%r7761, %r7760, %r7759;
	and.b32  	%r7762, %r7761, 63;
	add.s32 	%r11726, %r7762, %r7746;
	add.s32 	%r11721, %r11721, 2;
$L__BB2_1362:
	and.b32  	%r7763, %r1571, 1;
	setp.eq.b32 	%p904, %r7763, 1;
	not.pred 	%p905, %p904;
	@%p905 bra 	$L__BB2_1364;
	mul.wide.s32 	%rd1988, %r1538, 240000;
	add.s64 	%rd1989, %rd157, %rd1988;
	mul.wide.u32 	%rd1990, %r11721, 4;
	add.s64 	%rd1991, %rd1989, %rd1990;
	ld.global.u32 	%r7764, [%rd1991+4];
	shr.u32 	%r7765, %r7764, 1;
	and.b32  	%r7766, %r7765, 1431655765;
	sub.s32 	%r7767, %r7764, %r7766;
	and.b32  	%r7768, %r7767, 858993459;
	shr.u32 	%r7769, %r7767, 2;
	and.b32  	%r7770, %r7769, 858993459;
	add.s32 	%r7771, %r7770, %r7768;
	shr.u32 	%r7772, %r7771, 4;
	add.s32 	%r7773, %r7772, %r7771;
	and.b32  	%r7774, %r7773, 252645135;
	shr.u32 	%r7775, %r7774, 8;
	add.s32 	%r7776, %r7775, %r7774;
	shr.u32 	%r7777, %r7776, 16;
	add.s32 	%r7778, %r7777, %r7776;
	and.b32  	%r7779, %r7778, 63;
	add.s32 	%r11726, %r7779, %r11726;
$L__BB2_1364:
	mov.u32 	%r7781, _ZZ30findCliqueGPUNewStealworkBatchPjS_S_S_S_S_PyS_S_S_S_S_E10Num_H_Bits;
	add.s32 	%r7782, %r7781, %r7454;
	st.shared.u32 	[%r7782], %r11726;
	bra.uni 	$L__BB2_1472;
$L__BB2_1365:
	setp.ne.s32 	%p750, %r1206, 32;
	mul.hi.u32 	%r6885, %r1474, -98358029;
	shr.u32 	%r1594, %r6885, 10;
	mad.lo.s32 	%r1595, %r1594, -1048, %r1474;
	@%p750 bra 	$L__BB2_1367;
	ld.shared.u32 	%r6886, [_ZZ30findCliqueGPUNewStealworkBatchPjS_S_S_S_S_PyS_S_S_S_S_E5level];
	shl.b32 	%r6887, %r6886, 8;
	mov.u32 	%r6888, _ZZ30findCliqueGPUNewStealworkBatchPjS_S_S_S_S_PyS_S_S_S_S_E5Num_H;
	add.s32 	%r6889, %r6888, %r6887;
	mov.b32 	%r6890, 0;
	st.shared.u32 	[%r6889], %r6890;
$L__BB2_1367:
	setp.lt.u32 	%p751, %r1474, 1048;
	@%p751 bra 	$L__BB2_1406;
	add.s32 	%r1596, %r1471, -1;
	ld.shared.u32 	%r6892, [_ZZ30findCliqueGPUNewStealworkBatchPjS_S_S_S_S_PyS_S_S_S_S_E5level];
	mul.wide.s32 	%rd1698, %r6892, 240000;
	add.s64 	%rd202, %rd188, %rd1698;
	shl.b32 	%r6893, %r6892, 8;
	mov.u32 	%r6894, _ZZ30findCliqueGPUNewStealworkBatchPjS_S_S_S_S_PyS_S_S_S_S_E5Num_H;
	add.s32 	%r1597, %r6894, %r6893;
	add.s64 	%rd203, %rd157, %rd1698;
	max.u32 	%r1598, %r1594, 1;
	mov.b32 	%r11727, 0;
$L__BB2_1369:
	setp.eq.s32 	%p752, %r1211, 0;
	ld.global.u32 	%r6895, [%rd190];
	mul.wide.u32 	%rd1699, %r6895, 4;
	add.s64 	%rd1700, %rd9, %rd1699;
	ld.global.u32 	%r6896, [%rd1700];
	mad.lo.s32 	%r1600, %r11727, 1048, %r6896;
	mov.u32 	%r11728, %r1207;
	@%p752 bra 	$L__BB2_1373;
	setp.eq.s32 	%p753, %r1211, 1;
	add.s32 	%r1601, %r1207, %r1600;
	mul.wide.u32 	%rd1701, %r1601, 4;
	add.s64 	%rd1702, %rd8, %rd1701;
	ld.global.u32 	%r6897, [%rd1702];
	st.shared.u32 	[%r1212+-128], %r6897;
	add.s64 	%rd1703, %rd7, %rd1701;
	ld.global.u32 	%r6898, [%rd1703];
	st.shared.u32 	[%r1213+-128], %r6898;
	mov.u32 	%r11728, %r1206;
	@%p753 bra 	$L__BB2_1373;
	setp.eq.s32 	%p754, %r1211, 2;
	add.s32 	%r6899, %r1206, %r1600;
	mul.wide.u32 	%rd1704, %r6899, 4;
	add.s64 	%rd1705, %rd8, %rd1704;
	ld.global.u32 	%r6900, [%rd1705];
	st.shared.u32 	[%r1212], %r6900;
	add.s64 	%rd1706, %rd7, %rd1704;
	ld.global.u32 	%r6901, [%rd1706];
	st.shared.u32 	[%r1213], %r6901;
	mov.u32 	%r11728, %r1210;
	@%p754 bra 	$L__BB2_1373;
	add.s32 	%r6902, %r1601, 64;
	mul.wide.u32 	%rd1707, %r6902, 4;
	add.s64 	%rd1708, %rd8, %rd1707;
	ld.global.u32 	%r6903, [%rd1708];
	st.shared.u32 	[%r1212+128], %r6903;
	add.s64 	%rd1709, %rd7, %rd1707;
	ld.global.u32 	%r6904, [%rd1709];
	st.shared.u32 	[%r1213+128], %r6904;
	mov.u32 	%r11728, %r1214;
$L__BB2_1373:
	setp.gt.u32 	%p755, %r1206, 983;
	@%p755 bra 	$L__BB2_1375;
$L__BB2_1374:
	add.s32 	%r6905, %r11728, %r1600;
	mul.wide.u32 	%rd1710, %r6905, 4;
	add.s64 	%rd1711, %rd8, %rd1710;
	ld.global.u32 	%r6906, [%rd1711];
	shl.b32 	%r6907, %r11728, 2;
	mov.u32 	%r6908, _ZZ30findCliqueGPUNewStealworkBatchPjS_S_S_S_S_PyS_S_S_S_S_E5Res_H;
	add.s32 	%r6909, %r6908, %r6907;
	st.shared.u32 	[%r6909], %r6906;
	add.s64 	%rd1712, %rd7, %rd1710;
	ld.global.u32 	%r6910, [%rd1712];
	mov.u32 	%r6911, _ZZ30findCliqueGPUNewStealworkBatchPjS_S_S_S_S_PyS_S_S_S_S_E9Res_HBits;
	add.s32 	%r6912, %r6911, %r6907;
	st.shared.u32 	[%r6912], %r6910;
	add.s32 	%r6913, %r6905, 32;
	mul.wide.u32 	%rd1713, %r6913, 4;
	add.s64 	%rd1714, %rd8, %rd1713;
	ld.global.u32 	%r6914, [%rd1714];
	st.shared.u32 	[%r6909+128], %r6914;
	add.s64 	%rd1715, %rd7, %rd1713;
	ld.global.u32 	%r6915, [%rd1715];
	st.shared.u32 	[%r6912+128], %r6915;
	add.s32 	%r6916, %r6905, 64;
	mul.wide.u32 	%rd1716, %r6916, 4;
	add.s64 	%rd1717, %rd8, %rd1716;
	ld.global.u32 	%r6917, [%rd1717];
	st.shared.u32 	[%r6909+256], %r6917;
	add.s64 	%rd1718, %rd7, %rd1716;
	ld.global.u32 	%r6918, [%rd1718];
	st.shared.u32 	[%r6912+256], %r6918;
	add.s32 	%r6919, %r11728, 96;
	add.s32 	%r6920, %r6905, 96;
	mul.wide.u32 	%rd1719, %r6920, 4;
	add.s64 	%rd1720, %rd8, %rd1719;
	ld.global.u32 	%r6921, [%rd1720];
	st.shared.u32 	[%r6909+384], %r6921;
	add.s64 	%rd1721, %rd7, %rd1719;
	ld.global.u32 	%r6922, [%rd1721];
	st.shared.u32 	[%r6912+384], %r6922;
	add.s32 	%r11728, %r11728, 128;
	setp.lt.u32 	%p756, %r6919, 1016;
	@%p756 bra 	$L__BB2_1374;
$L__BB2_1375:
	setp.gt.u32 	%p757, %r1207, 1047;
	ld.global.u32 	%r6923, [%rd189];
	mul.wide.u32 	%rd1722, %r6923, 4;
	add.s64 	%rd1723, %rd9, %rd1722;
	ld.global.u32 	%rd204, [%rd1723];
	@%p757 bra 	$L__BB2_1386;
	shl.b64 	%rd1724, %rd204, 2;
	add.s64 	%rd205, %rd8, %rd1724;
	setp.lt.s32 	%p758, %r1471, 2;
	mov.u32 	%r11730, %r1207;
	@%p758 bra 	$L__BB2_1377;
	bra.uni 	$L__BB2_1381;
$L__BB2_1377:
	ld.global.u32 	%r1605, [%rd205];
	mov.u32 	%r11734, %r1207;
$L__BB2_1378:
	setp.eq.s32 	%p759, %r1596, 0;
	shl.b32 	%r6925, %r11734, 2;
	mov.u32 	%r6926, _ZZ30findCliqueGPUNewStealworkBatchPjS_S_S_S_S_PyS_S_S_S_S_E5Res_H;
	add.s32 	%r1620, %r6926, %r6925;
	ld.shared.u32 	%r1621, [%r1620];
	setp.lt.u32 	%p760, %r1605, %r1621;
	selp.u64 	%rd207, 1, 0, %p760;
	add.s64 	%rd1725, %rd207, %rd204;
	shl.b64 	%rd1726, %rd1725, 2;
	add.s64 	%rd1727, %rd7, %rd1726;
	ld.global.u32 	%r6927, [%rd1727];
	mov.u32 	%r6928, _ZZ30findCliqueGPUNewStealworkBatchPjS_S_S_S_S_PyS_S_S_S_S_E9Res_HBits;
	add.s32 	%r1622, %r6928, %r6925;
	ld.shared.u32 	%r6929, [%r1622];
	and.b32  	%r1623, %r6929, %r6927;
	and.pred  	%p761, %p759, %p760;
	mov.b32 	%r11735, -1;
	@%p761 bra 	$L__BB2_1380;
	shl.b64 	%rd1728, %rd207, 2;
	add.s64 	%rd1729, %rd205, %rd1728;
	ld.global.u32 	%r6930, [%rd1729];
	setp.eq.s32 	%p762, %r6930, %r1621;
	setp.eq.s32 	%p763, %r1623, 0;
	selp.b32 	%r6931, -1, %r1621, %p763;
	selp.b32 	%r11735, %r6931, -1, %p762;
$L__BB2_1380:
	st.shared.u32 	[%r1620], %r11735;
	st.shared.u32 	[%r1622], %r1623;
	add.s32 	%r11734, %r11734, %r1209;
	setp.lt.u32 	%p764, %r11734, 1048;
	@%p764 bra 	$L__BB2_1378;
	bra.uni 	$L__BB2_1386;
$L__BB2_1381:
	shl.b32 	%r6933, %r11730, 2;
	mov.u32 	%r6934, _ZZ30findCliqueGPUNewStealworkBatchPjS_S_S_S_S_PyS_S_S_S_S_E5Res_H;
	add.s32 	%r1607, %r6934, %r6933;
	ld.shared.u32 	%r1608, [%r1607];
	mov.b32 	%r11732, 0;
	mov.u32 	%r11731, %r1471;
$L__BB2_1382:
	shr.u32 	%r6935, %r11731, 1;
	add.s32 	%r6936, %r6935, %r11732;
	mul.wide.u32 	%rd1730, %r6936, 4;
	add.s64 	%rd1731, %rd205, %rd1730;
	ld.global.u32 	%r6937, [%rd1731];
	setp.lt.s32 	%p765, %r6937, %r1608;
	selp.b32 	%r6938, %r6935, 0, %p765;
	add.s32 	%r11732, %r6938, %r11732;
	sub.s32 	%r11731, %r11731, %r6935;
	setp.gt.s32 	%p766, %r11731, 1;
	@%p766 bra 	$L__BB2_1382;
	mul.wide.u32 	%rd1732, %r11732, 4;
	add.s64 	%rd206, %rd205, %rd1732;
	ld.global.u32 	%r6940, [%rd206];
	setp.lt.u32 	%p767, %r6940, %r1608;
	selp.u32 	%r1613, 1, 0, %p767;
	add.s32 	%r6941, %r11732, %r1613;
	cvt.u64.u32 	%rd1733, %r6941;
	add.s64 	%rd1734, %rd1733, %rd204;
	shl.b64 	%rd1735, %rd1734, 2;
	add.s64 	%rd1736, %rd7, %rd1735;
	ld.global.u32 	%r6942, [%rd1736];
	mov.u32 	%r6944, _ZZ30findCliqueGPUNewStealworkBatchPjS_S_S_S_S_PyS_S_S_S_S_E9Res_HBits;
	add.s32 	%r1614, %r6944, %r6933;
	ld.shared.u32 	%r6945, [%r1614];
	and.b32  	%r1615, %r6945, %r6942;
	setp.gt.u32 	%p768, %r6941, %r1596;
	mov.b32 	%r11733, -1;
	@%p768 bra 	$L__BB2_1385;
	mul.wide.u32 	%rd1737, %r1613, 4;
	add.s64 	%rd1738, %rd206, %rd1737;
	ld.global.u32 	%r6946, [%rd1738];
	setp.eq.s32 	%p769, %r6946, %r1608;
	setp.eq.s32 	%p770, %r1615, 0;
	selp.b32 	%r6947, -1, %r1608, %p770;
	selp.b32 	%r11733, %r6947, -1, %p769;
$L__BB2_1385:
	st.shared.u32 	[%r1607], %r11733;
	st.shared.u32 	[%r1614], %r1615;
	add.s32 	%r11730, %r11730, %r1209;
	setp.lt.u32 	%p771, %r11730, 1048;
	@%p771 bra 	$L__BB2_1381;
$L__BB2_1386:
	setp.ne.s32 	%p772, %r1206, 32;
	@%p772 bra 	$L__BB2_1405;
	mov.b32 	%r11736, 0;
$L__BB2_1388:
	shl.b32 	%r6949, %r11736, 2;
	mov.u32 	%r6950, _ZZ30findCliqueGPUNewStealworkBatchPjS_S_S_S_S_PyS_S_S_S_S_E5Res_H;
	add.s32 	%r1628, %r6950, %r6949;
	ld.shared.u32 	%r1629, [%r1628];
	setp.eq.s32 	%p773, %r1629, -1;
	mov.u32 	%r6951, _ZZ30findCliqueGPUNewStealworkBatchPjS_S_S_S_S_PyS_S_S_S_S_E9Res_HBits;
	add.s32 	%r1630, %r6951, %r6949;
	@%p773 bra 	$L__BB2_1390;
	ld.shared.u32 	%r6952, [%r1597];
	add.s32 	%r6953, %r6952, 1;
	st.shared.u32 	[%r1597], %r6953;
	mul.wide.u32 	%rd1739, %r6953, 4;
	add.s64 	%rd1740, %rd202, %rd1739;
	st.global.u32 	[%rd1740], %r1629;
	ld.shared.u32 	%r6954, [%r1630];
	add.s64 	%rd1741, %rd203, %rd1739;
	st.global.u32 	[%rd1741], %r6954;
$L__BB2_1390:
	ld.shared.u32 	%r1631, [%r1628+4];
	setp.eq.s32 	%p774, %r1631, -1;
	@%p774 bra 	$L__BB2_1392;
	ld.shared.u32 	%r6955, [%r1597];
	add.s32 	%r6956, %r6955, 1;
	st.shared.u32 	[%r1597], %r6956;
	mul.wide.u32 	%rd1742, %r6956, 4;
	add.s64 	%rd1743, %rd202, %rd1742;
	st.global.u32 	[%rd1743], %r1631;
	ld.shared.u32 	%r6957, [%r1630+4];
	add.s64 	%rd1744, %rd203, %rd1742;
	st.global.u32 	[%rd1744], %r6957;
$L__BB2_1392:
	ld.shared.u32 	%r1632, [%r1628+8];
	setp.eq.s32 	%p775, %r1632, -1;
	@%p775 bra 	$L__BB2_1394;
	ld.shared.u32 	%r6958, [%r1597];
	add.s32 	%r6959, %r6958, 1;
	st.shared.u32 	[%r1597], %r6959;
	mul.wide.u32 	%rd1745, %r6959, 4;
	add.s64 	%rd1746, %rd202, %rd1745;
	st.global.u32 	[%rd1746], %r1632;
	ld.shared.u32 	%r6960, [%r1630+8];
	add.s64 	%rd1747, %rd203, %rd1745;
	st.global.u32 	[%rd1747], %r6960;
$L__BB2_1394:
	ld.shared.u32 	%r1633, [%r1628+12];
	setp.eq.s32 	%p776, %r1633, -1;
	@%p776 bra 	$L__BB2_1396;
	ld.shared.u32 	%r6961, [%r1597];
	add.s32 	%r6962, %r6961, 1;
	st.shared.u32 	[%r1597], %r6962;
	mul.wide.u32 	%rd1748, %r6962, 4;
	add.s64 	%rd1749, %rd202, %rd1748;
	st.global.u32 	[%rd1749], %r1633;
	ld.shared.u32 	%r6963, [%r1630+12];
	add.s64 	%rd1750, %rd203, %rd1748;
	st.global.u32 	[%rd1750], %r6963;
$L__BB2_1396:
	ld.shared.u32 	%r1634, [%r1628+16];
	setp.eq.s32 	%p777, %r1634, -1;
	@%p777 bra 	$L__BB2_1398;
	ld.shared.u32 	%r6964, [%r1597];
	add.s32 	%r6965, %r6964, 1;
	st.shared.u32 	[%r1597], %r6965;
	mul.wide.u32 	%rd1751, %r6965, 4;
	add.s64 	%rd1752, %rd202, %rd1751;
	st.global.u32 	[%rd1752], %r1634;
	ld.shared.u32 	%r6966, [%r1630+16];
	add.s64 	%rd1753, %rd203, %rd1751;
	st.global.u32 	[%rd1753], %r6966;
$L__BB2_1398:
	ld.shared.u32 	%r1635, [%r1628+20];
	setp.eq.s32 	%p778, %r1635, -1;
	@%p778 bra 	$L__BB2_1400;
	ld.shared.u32 	%r6967, [%r1597];
	add.s32 	%r6968, %r6967, 1;
	st.shared.u32 	[%r1597], %r6968;
	mul.wide.u32 	%rd1754, %r6968, 4;
	add.s64 	%rd1755, %rd202, %rd1754;
	st.global.u32 	[%rd1755], %r1635;
	ld.shared.u32 	%r6969, [%r1630+20];
	add.s64 	%rd1756, %rd203, %rd1754;
	st.global.u32 	[%rd1756], %r6969;
$L__BB2_1400:
	ld.shared.u32 	%r1636, [%r1628+24];
	setp.eq.s32 	%p779, %r1636, -1;
	@%p779 bra 	$L__BB2_1402;
	ld.shared.u32 	%r6970, [%r1597];
	add.s32 	%r6971, %r6970, 1;
	st.shared.u32 	[%r1597], %r6971;
	mul.wide.u32 	%rd1757, %r6971, 4;
	add.s64 	%rd1758, %rd202, %rd1757;
	st.global.u32 	[%rd1758], %r1636;
	ld.shared.u32 	%r6972, [%r1630+24];
	add.s64 	%rd1759, %rd203, %rd1757;
	st.global.u32 	[%rd1759], %r6972;
$L__BB2_1402:
	ld.shared.u32 	%r1637, [%r1628+28];
	setp.eq.s32 	%p780, %r1637, -1;
	@%p780 bra 	$L__BB2_1404;
	ld.shared.u32 	%r6973, [%r1597];
	add.s32 	%r6974, %r6973, 1;
	st.shared.u32 	[%r1597], %r6974;
	mul.wide.u32 	%rd1760, %r6974, 4;
	add.s64 	%rd1761, %rd202, %rd1760;
	st.global.u32 	[%rd1761], %r1637;
	ld.shared.u32 	%r6975, [%r1630+28];
	add.s64 	%rd1762, %rd203, %rd1760;
	st.global.u32 	[%rd1762], %r6975;
$L__BB2_1404:
	add.s32 	%r11736, %r11736, 8;
	setp.ne.s32 	%p781, %r11736, 1048;
	@%p781 bra 	$L__BB2_1388;
$L__BB2_1405:
	add.s32 	%r11727, %r11727, 1;
	setp.ne.s32 	%p782, %r11727, %r1598;
	@%p782 bra 	$L__BB2_1369;
$L__BB2_1406:
	setp.ge.u32 	%p783, %r1207, %r1595;
	@%p783 bra 	$L__BB2_1409;
	ld.global.u32 	%r6976, [%rd190];
	mul.wide.u32 	%rd1763, %r6976, 4;
	add.s64 	%rd1764, %rd9, %rd1763;
	ld.global.u32 	%r6977, [%rd1764];
	mad.lo.s32 	%r1640, %r1594, 1048, %r6977;
	mov.u32 	%r11737, %r1207;
$L__BB2_1408:
	add.s32 	%r6978, %r11737, %r1640;
	mul.wide.u32 	%rd1765, %r6978, 4;
	add.s64 	%rd1766, %rd8, %rd1765;
	ld.global.u32 	%r6979, [%rd1766];
	shl.b32 	%r6980, %r11737, 2;
	mov.u32 	%r6981, _ZZ30findCliqueGPUNewStealworkBatchPjS_S_S_S_S_PyS_S_S_S_S_E5Res_H;
	add.s32 	%r6982, %r6981, %r6980;
	st.shared.u32 	[%r6982], %r6979;
	add.s64 	%rd1767, %rd7, %rd1765;
	ld.global.u32 	%r6983, [%rd1767];
	mov.u32 	%r6984, _ZZ30findCliqueGPUNewStealworkBatchPjS_S_S_S_S_PyS_S_S_S_S_E9Res_HBits;
	add.s32 	%r6985, %r6984, %r6980;
	st.shared.u32 	[%r6985], %r6983;
	add.s32 	%r11737, %r11737, 32;
	setp.lt.u32 	%p784, %r11737, %r1595;
	@%p784 bra 	$L__BB2_1408;
$L__BB2_1409:
	setp.ge.u32 	%p785, %r1207, %r1595;
	ld.global.u32 	%r6986, [%rd189];
	mul.wide.u32 	%rd1768, %r6986, 4;
	add.s64 	%rd1769, %rd9, %rd1768;
	ld.global.u32 	%rd208, [%rd1769];
	@%p785 bra 	$L__BB2_1417;
	shl.b64 	%rd1770, %rd208, 2;
	add.s64 	%rd209, %rd8, %rd1770;
	add.s32 	%r1643, %r1471, -1;
	mov.u32 	%r11738, %r1207;
$L__BB2_1411:
	setp.lt.s32 	%p786, %r1471, 2;
	shl.b32 	%r6988, %r11738, 2;
	mov.u32 	%r6989, _ZZ30findCliqueGPUNewStealworkBatchPjS_S_S_S_S_PyS_S_S_S_S_E5Res_H;
	add.s32 	%r1645, %r6989, %r6988;
	ld.shared.u32 	%r1646, [%r1645];
	mov.b32 	%r11741, 0;
	@%p786 bra 	$L__BB2_1414;
	mov.b32 	%r11741, 0;
	mov.u32 	%r11739, %r1471;
$L__BB2_1413:
	shr.u32 	%r6991, %r11739, 1;
	add.s32 	%r6992, %r6991, %r11741;
	mul.wide.u32 	%rd1771, %r6992, 4;
	add.s64 	%rd1772, %rd209, %rd1771;
	ld.global.u32 	%r6993, [%rd1772];
	setp.lt.s32 	%p787, %r6993, %r1646;
	selp.b32 	%r6994, %r6991, 0, %p787;
	add.s32 	%r11741, %r6994, %r11741;
	sub.s32 	%r11739, %r11739, %r6991;
	setp.gt.s32 	%p788, %r11739, 1;
	@%p788 bra 	$L__BB2_1413;
$L__BB2_1414:
	mul.wide.u32 	%rd1773, %r11741, 4;
	add.s64 	%rd1774, %rd209, %rd1773;
	ld.global.u32 	%r6996, [%rd1774];
	setp.lt.u32 	%p789, %r6996, %r1646;
	selp.u32 	%r6997, 1, 0, %p789;
	add.s32 	%r6998, %r11741, %r6997;
	cvt.u64.u32 	%rd210, %r6998;
	add.s64 	%rd1775, %rd210, %rd208;
	shl.b64 	%rd1776, %rd1775, 2;
	add.s64 	%rd1777, %rd7, %rd1776;
	ld.global.u32 	%r6999, [%rd1777];
	mov.u32 	%r7001, _ZZ30findCliqueGPUNewStealworkBatchPjS_S_S_S_S_PyS_S_S_S_S_E9Res_HBits;
	add.s32 	%r1652, %r7001, %r6988;
	ld.shared.u32 	%r7002, [%r1652];
	and.b32  	%r1653, %r7002, %r6999;
	setp.gt.u32 	%p790, %r6998, %r1643;
	mov.b32 	%r11742, -1;
	@%p790 bra 	$L__BB2_1416;
	shl.b64 	%rd1778, %rd210, 2;
	add.s64 	%rd1779, %rd209, %rd1778;
	ld.global.u32 	%r7003, [%rd1779];
	setp.eq.s32 	%p791, %r7003, %r1646;
	setp.eq.s32 	%p792, %r1653, 0;
	selp.b32 	%r7004, -1, %r1646, %p792;
	selp.b32 	%r11742, %r7004, -1, %p791;
$L__BB2_1416:
	st.shared.u32 	[%r1645], %r11742;
	st.shared.u32 	[%r1652], %r1653;
	add.s32 	%r11738, %r11738, %r1209;
	setp.lt.u32 	%p793, %r11738, %r1595;
	@%p793 bra 	$L__BB2_1411;
$L__BB2_1417:
	setp.ne.s32 	%p794, %r1206, 32;
	@%p794 bra 	$L__BB2_1472;
	setp.eq.s32 	%p795, %r1595, 0;
	ld.shared.u32 	%r1657, [_ZZ30findCliqueGPUNewStealworkBatchPjS_S_S_S_S_PyS_S_S_S_S_E5level];
	shl.b32 	%r7005, %r1657, 8;
	mov.u32 	%r7006, _ZZ30findCliqueGPUNewStealworkBatchPjS_S_S_S_S_PyS_S_S_S_S_E5Num_H;
	add.s32 	%r1658, %r7006, %r7005;
	@%p795 bra 	$L__BB2_1459;
	mov.u32 	%r7008, %ctaid.x;
	mul.wide.u32 	%rd1780, %r7008, 1920000;
	add.s64 	%rd1782, %rd1688, %rd1780;
	mul.wide.s32 	%rd1783, %r1657, 240000;
	add.s64 	%rd211, %rd1782, %rd1783;
	add.s64 	%rd212, %rd157, %rd1783;
	and.b32  	%r1659, %r1474, 7;
	sub.s32 	%r7009, %r1473, %r1472;
	mad.lo.s32 	%r7010, %r1594, 1048, %r7009;
	setp.gt.u32 	%p796, %r7010, -8;
	mov.b32 	%r11745, 0;
	@%p796 bra 	$L__BB2_1438;
	sub.s32 	%r11745, %r1595, %r1659;
	mov.b32 	%r11743, 0;
$L__BB2_1421:
	.pragma "nounroll";
	shl.b32 	%r7012, %r11743, 2;
	mov.u32 	%r7013, _ZZ30findCliqueGPUNewStealworkBatchPjS_S_S_S_S_PyS_S_S_S_S_E5Res_H;
	add.s32 	%r1662, %r7013, %r7012;
	ld.shared.u32 	%r1663, [%r1662];
	setp.eq.s32 	%p797, %r1663, -1;
	mov.u32 	%r7014, _ZZ30findCliqueGPUNewStealworkBatchPjS_S_S_S_S_PyS_S_S_S_S_E9Res_HBits;
	add.s32 	%r1664, %r7014, %r7012;
	@%p797 bra 	$L__BB2_1423;
	ld.shared.u32 	%r7015, [%r1658];
	add.s32 	%r7016, %r7015, 1;
	st.shared.u32 	[%r1658], %r7016;
	mul.wide.u32 	%rd1784, %r7016, 4;
	add.s64 	%rd1785, %rd211, %rd1784;
	st.global.u32 	[%rd1785], %r1663;
	ld.shared.u32 	%r7017, [%r1664];
	add.s64 	%rd1786, %rd212, %rd1784;
	st.global.u32 	[%rd1786], %r7017;
$L__BB2_1423:
	ld.shared.u32 	%r1665, [%r1662+4];
	setp.eq.s32 	%p798, %r1665, -1;
	@%p798 bra 	$L__BB2_1425;
	ld.shared.u32 	%r7018, [%r1658];
	add.s32 	%r7019, %r7018, 1;
	st.shared.u32 	[%r1658], %r7019;
	mul.wide.u32 	%rd1787, %r7019, 4;
	add.s64 	%rd1788, %rd211, %rd1787;
	st.global.u32 	[%rd1788], %r1665;
	ld.shared.u32 	%r7020, [%r1664+4];
	add.s64 	%rd1789, %rd212, %rd1787;
	st.global.u32 	[%rd1789], %r7020;
$L__BB2_1425:
	ld.shared.u32 	%r1666, [%r1662+8];
	setp.eq.s32 	%p799, %r1666, -1;
	@%p799 bra 	$L__BB2_1427;
	ld.shared.u32 	%r7021, [%r1658];
	add.s32 	%r7022, %r7021, 1;
	st.shared.u32 	[%r1658], %r7022;
	mul.wide.u32 	%rd1790, %r7022, 4;
	add.s64 	%rd1791, %rd211, %rd1790;
	st.global.u32 	[%rd1791], %r1666;
	ld.shared.u32 	%r7023, [%r1664+8];
	add.s64 	%rd1792, %rd212, %rd1790;
	st.global.u32 	[%rd1792], %r7023;
$L__BB2_1427:
	ld.shared.u32 	%r1667, [%r1662+12];
	setp.eq.s32 	%p800, %r1667, -1;
	@%p800 bra 	$L__BB2_1429;
	ld.shared.u32 	%r7024, [%r1658];
	add.s32 	%r7025, %r7024, 1;
	st.shared.u32 	[%r1658], %r7025;
	mul.wide.u32 	%rd1793, %r7025, 4;
	add.s64 	%rd1794, %rd211, %rd1793;
	st.global.u32 	[%rd1794], %r1667;
	ld.shared.u32 	%r7026, [%r1664+12];
	add.s64 	%rd1795, %rd212, %rd1793;
	st.global.u32 	[%rd1795], %r7026;
$L__BB2_1429:
	ld.shared.u32 	%r1668, [%r1662+16];
	setp.eq.s32 	%p801, %r1668, -1;
	@%p801 bra 	$L__BB2_1431;
	ld.shared.u32 	%r7027, [%r1658];
	add.s32 	%r7028, %r7027, 1;
	st.shared.u32 	[%r1658], %r7028;
	mul.wide.u32 	%rd1796, %r7028, 4;
	add.s64 	%rd1797, %rd211, %rd1796;
	st.global.u32 	[%rd1797], %r1668;
	ld.shared.u32 	%r7029, [%r1664+16];
	add.s64 	%rd1798, %rd212, %rd1796;
	st.global.u32 	[%rd1798], %r7029;
$L__BB2_1431:
	ld.shared.u32 	%r1669, [%r1662+20];
	setp.eq.s32 	%p802, %r1669, -1;
	@%p802 bra 	$L__BB2_1433;
	ld.shared.u32 	%r7030, [%r1658];
	add.s32 	%r7031, %r7030, 1;
	st.shared.u32 	[%r1658], %r7031;
	mul.wide.u32 	%rd1799, %r7031, 4;
	add.s64 	%rd1800, %rd211, %rd1799;
	st.global.u32 	[%rd1800], %r1669;
	ld.shared.u32 	%r7032, [%r1664+20];
	add.s64 	%rd1801, %rd212, %rd1799;
	st.global.u32 	[%rd1801], %r7032;
$L__BB2_1433:
	ld.shared.u32 	%r1670, [%r1662+24];
	setp.eq.s32 	%p803, %r1670, -1;
	@%p803 bra 	$L__BB2_1435;
	ld.shared.u32 	%r7033, [%r1658];
	add.s32 	%r7034, %r7033, 1;
	st.shared.u32 	[%r1658], %r7034;
	mul.wide.u32 	%rd1802, %r7034, 4;
	add.s64 	%rd1803, %rd211, %rd1802;
	st.global.u32 	[%rd1803], %r1670;
	ld.shared.u32 	%r7035, [%r1664+24];
	add.s64 	%rd1804, %rd212, %rd1802;
	st.global.u32 	[%rd1804], %r7035;
$L__BB2_1435:
	ld.shared.u32 	%r1671, [%r1662+28];
	setp.eq.s32 	%p804, %r1671, -1;
	@%p804 bra 	$L__BB2_1437;
	ld.shared.u32 	%r7036, [%r1658];
	add.s32 	%r7037, %r7036, 1;
	st.shared.u32 	[%r1658], %r7037;
	mul.wide.u32 	%rd1805, %r7037, 4;
	add.s64 	%rd1806, %rd211, %rd1805;
	st.global.u32 	[%rd1806], %r1671;
	ld.shared.u32 	%r7038, [%r1664+28];
	add.s64 	%rd1807, %rd212, %rd1805;
	st.global.u32 	[%rd1807], %r7038;
$L__BB2_1437:
	add.s32 	%r11743, %r11743, 8;
	setp.ne.s32 	%p805, %r11743, %r11745;
	@%p805 bra 	$L__BB2_1421;
$L__BB2_1438:
	setp.eq.s32 	%p806, %r1659, 0;
	@%p806 bra 	$L__BB2_1459;
	and.b32  	%r1674, %r1474, 3;
	setp.lt.u32 	%p807, %r1659, 4;
	@%p807 bra 	$L__BB2_1449;
	shl.b32 	%r7039, %r11745, 2;
	mov.u32 	%r7040, _ZZ30findCliqueGPUNewStealworkBatchPjS_S_S_S_S_PyS_S_S_S_S_E5Res_H;
	add.s32 	%r1675, %r7040, %r7039;
	ld.shared.u32 	%r1676, [%r1675];
	setp.eq.s32 	%p808, %r1676, -1;
	mov.u32 	%r7041, _ZZ30findCliqueGPUNewStealworkBatchPjS_S_S_S_S_PyS_S_S_S_S_E9Res_HBits;
	add.s32 	%r1677, %r7041, %r7039;
	@%p808 bra 	$L__BB2_1442;
	ld.shared.u32 	%r7042, [%r1658];
	add.s32 	%r7043, %r7042, 1;
	st.shared.u32 	[%r1658], %r7043;
	mul.wide.u32 	%rd1808, %r7043, 4;
	add.s64 	%rd1809, %rd211, %rd1808;
	st.global.u32 	[%rd1809], %r1676;
	ld.shared.u32 	%r7044, [%r1677];
	add.s64 	%rd1810, %rd212, %rd1808;
	st.global.u32 	[%rd1810], %r7044;
$L__BB2_1442:
	ld.shared.u32 	%r1678, [%r1675+4];
	setp.eq.s32 	%p809, %r1678, -1;
	@%p809 bra 	$L__BB2_1444;
	ld.shared.u32 	%r7045, [%r1658];
	add.s32 	%r7046, %r7045, 1;
	st.shared.u32 	[%r1658], %r7046;
	mul.wide.u32 	%rd1811, %r7046, 4;
	add.s64 	%rd1812, %rd211, %rd1811;
	st.global.u32 	[%rd1812], %r1678;
	ld.shared.u32 	%r7047, [%r1677+4];
	add.s64 	%rd1813, %rd212, %rd1811;
	st.global.u32 	[%rd1813], %r7047;
$L__BB2_1444:
	ld.shared.u32 	%r1679, [%r1675+8];
	setp.eq.s32 	%p810, %r1679, -1;
	@%p810 bra 	$L__BB2_1446;
	ld.shared.u32 	%r7048, [%r1658];
	add.s32 	%r7049, %r7048, 1;
	st.shared.u32 	[%r1658], %r7049;
	mul.wide.u32 	%rd1814, %r7049, 4;
	add.s64 	%rd1815, %rd211, %rd1814;
	st.global.u32 	[%rd1815], %r1679;
	ld.shared.u32 	%r7050, [%r1677+8];
	add.s64 	%rd1816, %rd212, %rd1814;
	st.global.u32 	[%rd1816], %r7050;
$L__BB2_1446:
	ld.shared.u32 	%r1680, [%r1675+12];
	setp.eq.s32 	%p811, %r1680, -1;
	@%p811 bra 	$L__BB2_1448;
	ld.shared.u32 	%r7051, [%r1658];
	add.s32 	%r7052, %r7051, 1;
	st.shared.u32 	[%r1658], %r7052;
	mul.wide.u32 	%rd1817, %r7052, 4;
	add.s64 	%rd1818, %rd211, %rd1817;
	st.global.u32 	[%rd1818], %r1680;
	ld.shared.u32 	%r7053, [%r1677+12];
	add.s64 	%rd1819, %rd212, %rd1817;
	st.global.u32 	[%rd1819], %r7053;
$L__BB2_1448:
	add.s32 	%r11745, %r11745, 4;
$L__BB2_1449:
	setp.eq.s32 	%p812, %r1674, 0;
	@%p812 bra 	$L__BB2_1459;
	setp.eq.s32 	%p813, %r1674, 1;
	@%p813 bra 	$L__BB2_1456;
	shl.b32 	%r7054, %r11745, 2;
	mov.u32 	%r7055, _ZZ30findCliqueGPUNewStealworkBatchPjS_S_S_S_S_PyS_S_S_S_S_E5Res_H;
	add.s32 	%r1683, %r7055, %r7054;
	ld.shared.u32 	%r1684, [%r1683];
	setp.eq.s32 	%p814, %r1684, -1;
	mov.u32 	%r7056, _ZZ30findCliqueGPUNewStealworkBatchPjS_S_S_S_S_PyS_S_S_S_S_E9Res_HBits;
	add.s32 	%r1685, %r7056, %r7054;
	@%p814 bra 	$L__BB2_1453;
	ld.shared.u32 	%r7057, [%r1658];
	add.s32 	%r7058, %r7057, 1;
	st.shared.u32 	[%r1658], %r7058;
	mul.wide.u32 	%rd1820, %r7058, 4;
	add.s64 	%rd1821, %rd211, %rd1820;
	st.global.u32 	[%rd1821], %r1684;
	ld.shared.u32 	%r7059, [%r1685];
	add.s64 	%rd1822, %rd212, %rd1820;
	st.global.u32 	[%rd1822], %r7059;
$L__BB2_1453:
	ld.shared.u32 	%r1686, [%r1683+4];
	setp.eq.s32 	%p815, %r1686, -1;
	@%p815 bra 	$L__BB2_1455;
	ld.shared.u32 	%r7060, [%r1658];
	add.s32 	%r7061, %r7060, 1;
	st.shared.u32 	[%r1658], %r7061;
	mul.wide.u32 	%rd1823, %r7061, 4;
	add.s64 	%rd1824, %rd211, %rd1823;
	st.global.u32 	[%rd1824], %r1686;
	ld.shared.u32 	%r7062, [%r1685+4];
	add.s64 	%rd1825, %rd212, %rd1823;
	st.global.u32 	[%rd1825], %r7062;
$L__BB2_1455:
	add.s32 	%r11745, %r11745, 2;
$L__BB2_1456:
	and.b32  	%r7063, %r1474, 1;
	setp.eq.b32 	%p816, %r7063, 1;
	not.pred 	%p817, %p816;
	@%p817 bra 	$L__BB2_1459;
	shl.b32 	%r7064, %r11745, 2;
	mov.u32 	%r7065, _ZZ30findCliqueGPUNewStealworkBatchPjS_S_S_S_S_PyS_S_S_S_S_E5Res_H;
	add.s32 	%r7066, %r7065, %r7064;
	ld.shared.u32 	%r1689, [%r7066];
	setp.eq.s32 	%p818, %r1689, -1;
	@%p818 bra 	$L__BB2_1459;
	ld.shared.u32 	%r7067, [%r1658];
	add.s32 	%r7068, %r7067, 1;
	st.shared.u32 	[%r1658], %r7068;
	mul.wide.u32 	%rd1826, %r7068, 4;
	add.s64 	%rd1827, %rd211, %rd1826;
	st.global.u32 	[%rd1827], %r1689;
	mov.u32 	%r7070, _ZZ30findCliqueGPUNewStealworkBatchPjS_S_S_S_S_PyS_S_S_S_S_E9Res_HBits;
	add.s32 	%r7071, %r7070, %r7064;
	ld.shared.u32 	%r7072, [%r7071];
	add.s64 	%rd1828, %rd212, %rd1826;
	st.global.u32 	[%rd1828], %r7072;
$L__BB2_1459:
	ld.shared.u32 	%r1690, [%r1658];
	setp.eq.s32 	%p819, %r1690, 0;
	mov.b32 	%r11758, 0;
	@%p819 bra 	$L__BB2_1471;
	and.b32  	%r1691, %r1690, 7;
	setp.lt.u32 	%p820, %r1690, 8;
	mov.b32 	%r11753, 0;
	mov.u32 	%r11758, %r11753;
	@%p820 bra 	$L__BB2_1463;
	and.b32  	%r11753, %r1690, -8;
	mov.b32 	%r11747, 0;
	mov.u32 	%r11758, %r11747;
$L__BB2_1462:
	.pragma "nounroll";
	mul.wide.s32 	%rd1829, %r1657, 240000;
	add.s64 	%rd1830, %rd157, %rd1829;
	mul.wide.u32 	%rd1831, %r11747, 4;
	add.s64 	%rd1832, %rd1830, %rd1831;
	ld.global.u32 	%r7077, [%rd1832+4];
	shr.u32 	%r7078, %r7077, 1;
	and.b32  	%r7079, %r7078, 1431655765;
	sub.s32 	%r7080, %r7077, %r7079;
	and.b32  	%r7081, %r7080, 858993459;
	shr.u32 	%r7082, %r7080, 2;
	and.b32  	%r7083, %r7082, 858993459;
	add.s32 	%r7084, %r7083, %r7081;
	shr.u32 	%r7085, %r7084, 4;
	add.s32 	%r7086, %r7085, %r7084;
	and.b32  	%r7087, %r7086, 252645135;
	shr.u32 	%r7088, %r7087, 8;
	add.s32 	%r7089, %r7088, %r7087;
	shr.u32 	%r7090, %r7089, 16;
	add.s32 	%r7091, %r7090, %r7089;
	and.b32  	%r7092, %r7091, 63;
	add.s32 	%r7093, %r7092, %r11758;
	ld.global.u32 	%r7094, [%rd1832+8];
	shr.u32 	%r7095, %r7094, 1;
	and.b32  	%r7096, %r7095, 1431655765;
	sub.s32 	%r7097, %r7094, %r7096;
	and.b32  	%r7098, %r7097, 858993459;
	shr.u32 	%r7099, %r7097, 2;
	and.b32  	%r7100, %r7099, 858993459;
	add.s32 	%r7101, %r7100, %r7098;
	shr.u32 	%r7102, %r7101, 4;
	add.s32 	%r7103, %r7102, %r7101;
	and.b32  	%r7104, %r7103, 252645135;
	shr.u32 	%r7105, %r7104, 8;
	add.s32 	%r7106, %r7105, %r7104;
	shr.u32 	%r7107, %r7106, 16;
	add.s32 	%r7108, %r7107, %r7106;
	and.b32  	%r7109, %r7108, 63;
	add.s32 	%r7110, %r7109, %r7093;
	ld.global.u32 	%r7111, [%rd1832+12];
	shr.u32 	%r7112, %r7111, 1;
	and.b32  	%r7113, %r7112, 1431655765;
	sub.s32 	%r7114, %r7111, %r7113;
	and.b32  	%r7115, %r7114, 858993459;
	shr.u32 	%r7116, %r7114, 2;
	and.b32  	%r7117, %r7116, 858993459;
	add.s32 	%r7118, %r7117, %r7115;
	shr.u32 	%r7119, %r7118, 4;
	add.s32 	%r7120, %r7119, %r7118;
	and.b32  	%r7121, %r7120, 252645135;
	shr.u32 	%r7122, %r7121, 8;
	add.s32 	%r7123, %r7122, %r7121;
	shr.u32 	%r7124, %r7123, 16;
	add.s32 	%r7125, %r7124, %r7123;
	and.b32  	%r7126, %r7125, 63;
	add.s32 	%r7127, %r7126, %r7110;
	ld.global.u32 	%r7128, [%rd1832+16];
	shr.u32 	%r7129, %r7128, 1;
	and.b32  	%r7130, %r7129, 1431655765;
	sub.s32 	%r7131, %r7128, %r7130;
	and.b32  	%r7132, %r7131, 858993459;
	shr.u32 	%r7133, %r7131, 2;
	and.b32  	%r7134, %r7133, 858993459;
	add.s32 	%r7135, %r7134, %r7132;
	shr.u32 	%r7136, %r7135, 4;
	add.s32 	%r7137, %r7136, %r7135;
	and.b32  	%r7138, %r7137, 252645135;
	shr.u32 	%r7139, %r7138, 8;
	add.s32 	%r7140, %r7139, %r7138;
	shr.u32 	%r7141, %r7140, 16;
	add.s32 	%r7142, %r7141, %r7140;
	and.b32  	%r7143, %r7142, 63;
	add.s32 	%r7144, %r7143, %r7127;
	ld.global.u32 	%r7145, [%rd1832+20];
	shr.u32 	%r7146, %r7145, 1;
	and.b32  	%r7147, %r7146, 1431655765;
	sub.s32 	%r7148, %r7145, %r7147;
	and.b32  	%r7149, %r7148, 858993459;
	shr.u32 	%r7150, %r7148, 2;
	and.b32  	%r7151, %r7150, 858993459;
	add.s32 	%r7152, %r7151, %r7149;
	shr.u32 	%r7153, %r7152, 4;
	add.s32 	%r7154, %r7153, %r7152;
	and.b32  	%r7155, %r7154, 252645135;
	shr.u32 	%r7156, %r7155, 8;
	add.s32 	%r7157, %r7156, %r7155;
	shr.u32 	%r7158, %r7157, 16;
	add.s32 	%r7159, %r7158, %r7157;
	and.b32  	%r7160, %r7159, 63;
	add.s32 	%r7161, %r7160, %r7144;
	ld.global.u32 	%r7162, [%rd1832+24];
	shr.u32 	%r7163, %r7162, 1;
	and.b32  	%r7164, %r7163, 1431655765;
	sub.s32 	%r7165, %r7162, %r7164;
	and.b32  	%r7166, %r7165, 858993459;
	shr.u32 	%r7167, %r7165, 2;
	and.b32  	%r7168, %r7167, 858993459;
	add.s32 	%r7169, %r7168, %r7166;
	shr.u32 	%r7170, %r7169, 4;
	add.s32 	%r7171, %r7170, %r7169;
	and.b32  	%r7172, %r7171, 252645135;
	shr.u32 	%r7173, %r7172, 8;
	add.s32 	%r7174, %r7173, %r7172;
	shr.u32 	%r7175, %r7174, 16;
	add.s32 	%r7176, %r7175, %r7174;
	and.b32  	%r7177, %r7176, 63;
	add.s32 	%r7178, %r7177, %r7161;
	ld.global.u32 	%r7179, [%rd1832+28];
	shr.u32 	%r7180, %r7179, 1;
	and.b32  	%r7181, %r7180, 1431655765;
	sub.s32 	%r7182, %r7179, %r7181;
	and.b32  	%r7183, %r7182, 858993459;
	shr.u32 	%r7184, %r7182, 2;
	and.b32  	%r7185, %r7184, 858993459;
	add.s32 	%r7186, %r7185, %r7183;
	shr.u32 	%r7187, %r7186, 4;
	add.s32 	%r7188, %r7187, %r7186;
	and.b32  	%r7189, %r7188, 252645135;
	shr.u32 	%r7190, %r7189, 8;
	add.s32 	%r7191, %r7190, %r7189;
	shr.u32 	%r7192, %r7191, 16;
	add.s32 	%r7193, %r7192, %r7191;
	and.b32  	%r7194, %r7193, 63;
	add.s32 	%r7195, %r7194, %r7178;
	ld.global.u32 	%r7196, [%rd1832+32];
	shr.u32 	%r7197, %r7196, 1;
	and.b32  	%r7198, %r7197, 1431655765;
	sub.s32 	%r7199, %r7196, %r7198;
	and.b32  	%r7200, %r7199, 858993459;
	shr.u32 	%r7201, %r7199, 2;
	and.b32  	%r7202, %r7201, 858993459;
	add.s32 	%r7203, %r7202, %r7200;
	shr.u32 	%r7204, %r7203, 4;
	add.s32 	%r7205, %r7204, %r7203;
	and.b32  	%r7206, %r7205, 252645135;
	shr.u32 	%r7207, %r7206, 8;
	add.s32 	%r7208, %r7207, %r7206;
	shr.u32 	%r7209, %r7208, 16;
	add.s32 	%r7210, %r7209, %r7208;
	and.b32  	%r7211, %r7210, 63;
	add.s32 	%r11758, %r7211, %r7195;
	add.s32 	%r11747, %r11747, 8;
	setp.ne.s32 	%p821, %r11747, %r11753;
	@%p821 bra 	$L__BB2_1462;
$L__BB2_1463:
	setp.eq.s32 	%p822, %r1691, 0;
	@%p822 bra 	$L__BB2_1471;
	and.b32  	%r1700, %r1690, 3;
	setp.lt.u32 	%p823, %r1691, 4;
	@%p823 bra 	$L__BB2_1466;
	mul.wide.s32 	%rd1833, %r1657, 240000;
	add.s64 	%rd1834, %rd157, %rd1833;
	mul.wide.u32 	%rd1835, %r11753, 4;
	add.s64 	%rd1836, %rd1834, %rd1835;
	ld.global.u32 	%r7213, [%rd1836+4];
	shr.u32 	%r7214, %r7213, 1;
	and.b32  	%r7215, %r7214, 1431655765;
	sub.s32 	%r7216, %r7213, %r7215;
	and.b32  	%r7217, %r7216, 858993459;
	shr.u32 	%r7218, %r7216, 2;
	and.b32  	%r7219, %r7218, 858993459;
	add.s32 	%r7220, %r7219, %r7217;
	shr.u32 	%r7221, %r7220, 4;
	add.s32 	%r7222, %r7221, %r7220;
	and.b32  	%r7223, %r7222, 252645135;
	shr.u32 	%r7224, %r7223, 8;
	add.s32 	%r7225, %r7224, %r7223;
	shr.u32 	%r7226, %r7225, 16;
	add.s32 	%r7227, %r7226, %r7225;
	and.b32  	%r7228, %r7227, 63;
	add.s32 	%r7229, %r7228, %r11758;
	ld.global.u32 	%r7230, [%rd1836+8];
	shr.u32 	%r7231, %r7230, 1;
	and.b32  	%r7232, %r7231, 1431655765;
	sub.s32 	%r7233, %r7230, %r7232;
	and.b32  	%r7234, %r7233, 858993459;
	shr.u32 	%r7235, %r7233, 2;
	and.b32  	%r7236, %r7235, 858993459;
	add.s32 	%r7237, %r7236, %r7234;
	shr.u32 	%r7238, %r7237, 4;
	add.s32 	%r7239, %r7238, %r7237;
	and.b32  	%r7240, %r7239, 252645135;
	shr.u32 	%r7241, %r7240, 8;
	add.s32 	%r7242, %r7241, %r7240;
	shr.u32 	%r7243, %r7242, 16;
	add.s32 	%r7244, %r7243, %r7242;
	and.b32  	%r7245, %r7244, 63;
	add.s32 	%r7246, %r7245, %r7229;
	ld.global.u32 	%r7247, [%rd1836+12];
	shr.u32 	%r7248, %r7247, 1;
	and.b32  	%r7249, %r7248, 1431655765;
	sub.s32 	%r7250, %r7247, %r7249;
	and.b32  	%r7251, %r7250, 858993459;
	shr.u32 	%r7252, %r7250, 2;
	and.b32  	%r7253, %r7252, 858993459;
	add.s32 	%r7254, %r7253, %r7251;
	shr.u32 	%r7255, %r7254, 4;
	add.s32 	%r7256, %r7255, %r7254;
	and.b32  	%r7257, %r7256, 252645135;
	shr.u32 	%r7258, %r7257, 8;
	add.s32 	%r7259, %r7258, %r7257;
	shr.u32 	%r7260, %r7259, 16;
	add.s32 	%r7261, %r7260, %r7259;
	and.b32  	%r7262, %r7261, 63;
	add.s32 	%r7263, %r7262, %r7246;
	ld.global.u32 	%r7264, [%rd1836+16];
	shr.u32 	%r7265, %r7264, 1;
	and.b32  	%r7266, %r7265, 1431655765;
	sub.s32 	%r7267, %r7264, %r7266;
	and.b32  	%r7268, %r7267, 858993459;
	shr.u32 	%r7269, %r7267, 2;
	and.b32  	%r7270, %r7269, 858993459;
	add.s32 	%r7271, %r7270, %r7268;
	shr.u32 	%r7272, %r7271, 4;
	add.s32 	%r7273, %r7272, %r7271;
	and.b32  	%r7274, %r7273, 252645135;
	shr.u32 	%r7275, %r7274, 8;
	add.s32 	%r7276, %r7275, %r7274;
	shr.u32 	%r7277, %r7276, 16;
	add.s32 	%r7278, %r7277, %r7276;
	and.b32  	%r7279, %r7278, 63;
	add.s32 	%r11758, %r7279, %r7263;
	add.s32 	%r11753, %r11753, 4;
$L__BB2_1466:
	setp.eq.s32 	%p824, %r1700, 0;
	@%p824 bra 	$L__BB2_1471;
	setp.eq.s32 	%p825, %r1700, 1;
	@%p825 bra 	$L__BB2_1469;
	mul.wide.s32 	%rd1837, %r1657, 240000;
	add.s64 	%rd1838, %rd157, %rd1837;
	mul.wide.u32 	%rd1839, %r11753, 4;
	add.s64 	%rd1840, %rd1838, %rd1839;
	ld.global.u32 	%r7281, [%rd1840+4];
	shr.u32 	%r7282, %r7281, 1;
	and.b32  	%r7283, %r7282, 1431655765;
	sub.s32 	%r7284, %r7281, %r7283;
	and.b32  	%r7285, %r7284, 858993459;
	shr.u32 	%r7286, %r7284, 2;
	and.b32  	%r7287, %r7286, 858993459;
	add.s32 	%r7288, %r7287, %r7285;
	shr.u32 	%r7289, %r7288, 4;
	add.s32 	%r7290, %r7289, %r7288;
	and.b32  	%r7291, %r7290, 252645135;
	shr.u32 	%r7292, %r7291, 8;
	add.s32 	%r7293, %r7292, %r7291;
	shr.u32 	%r7294, %r7293, 16;
	add.s32 	%r7295, %r7294, %r7293;
	and.b32  	%r7296, %r7295, 63;
	add.s32 	%r7297, %r7296, %r11758;
	ld.global.u32 	%r7298, [%rd1840+8];
	shr.u32 	%r7299, %r7298, 1;
	and.b32  	%r7300, %r7299, 1431655765;
	sub.s32 	%r7301, %r7298, %r7300;
	and.b32  	%r7302, %r7301, 858993459;
	shr.u32 	%r7303, %r7301, 2;
	and.b32  	%r7304, %r7303, 858993459;
	add.s32 	%r7305, %r7304, %r7302;
	shr.u32 	%r7306, %r7305, 4;
	add.s32 	%r7307, %r7306, %r7305;
	and.b32  	%r7308, %r7307, 252645135;
	shr.u32 	%r7309, %r7308, 8;
	add.s32 	%r7310, %r7309, %r7308;
	shr.u32 	%r7311, %r7310, 16;
	add.s32 	%r7312, %r7311, %r7310;
	and.b32  	%r7313, %r7312, 63;
	add.s32 	%r11758, %r7313, %r7297;
	add.s32 	%r11753, %r11753, 2;
$L__BB2_1469:
	and.b32  	%r7314, %r1690, 1;
	setp.eq.b32 	%p826, %r7314, 1;
	not.pred 	%p827, %p826;
	@%p827 bra 	$L__BB2_1471;
	mul.wide.s32 	%rd1841, %r1657, 240000;
	add.s64 	%rd1842, %rd157, %rd1841;
	mul.wide.u32 	%rd1843, %r11753, 4;
	add.s64 	%rd1844, %rd1842, %rd1843;
	ld.global.u32 	%r7315, [%rd1844+4];
	shr.u32 	%r7316, %r7315, 1;
	and.b32  	%r7317, %r7316, 1431655765;
	sub.s32 	%r7318, %r7315, %r7317;
	and.b32  	%r7319, %r7318, 858993459;
	shr.u32 	%r7320, %r7318, 2;
	and.b32  	%r7321, %r7320, 858993459;
	add.s32 	%r7322, %r7321, %r7319;
	shr.u32 	%r7323, %r7322, 4;
	add.s32 	%r7324, %r7323, %r7322;
	and.b32  	%r7325, %r7324, 252645135;
	shr.u32 	%r7326, %r7325, 8;
	add.s32 	%r7327, %r7326, %r7325;
	shr.u32 	%r7328, %r7327, 16;
	add.s32 	%r7329, %r7328, %r7327;
	and.b32  	%r7330, %r7329, 63;
	add.s32 	%r11758, %r7330, %r11758;
$L__BB2_1471:
	mov.u32 	%r7332, _ZZ30findCliqueGPUNewStealworkBatchPjS_S_S_S_S_PyS_S_S_S_S_E10Num_H_Bits;
	add.s32 	%r7333, %r7332, %r7005;
	st.shared.u32 	[%r7333], %r11758;
$L__BB2_1472:
	bar.sync 	0;
	ld.shared.u32 	%r1713, [_ZZ30findCliqueGPUNewStealworkBatchPjS_S_S_S_S_PyS_S_S_S_S_E5level];
	shl.b32 	%r8686, %r1713, 8;
	mov.u32 	%r8687, _ZZ30findCliqueGPUNewStealworkBatchPjS_S_S_S_S_PyS_S_S_S_S_E10Num_L_Bits;
	add.s32 	%r8688, %r8687, %r8686;
	ld.shared.u32 	%r8689, [%r8688];
	ld.global.u32 	%r8690, [%rd3];
	setp.lt.u32 	%p1059, %r8689, %r8690;
	@%p1059 bra 	$L__BB2_1477;
	mov.u32 	%r8692, _ZZ30findCliqueGPUNewStealworkBatchPjS_S_S_S_S_PyS_S_S_S_S_E10Num_H_Bits;
	add.s32 	%r8693, %r8692, %r8686;
	ld.shared.u32 	%r8694, [%r8693];
	ld.global.u32 	%r8695, [%rd2];
	sub.s32 	%r8696, %r8695, %r1713;
	add.s32 	%r8697, %r8696, -2;
	setp.lt.u32 	%p1060, %r8694, %r8697;
	@%p1060 bra 	$L__BB2_1477;
	setp.ne.s32 	%p1061, %r1206, 0;
	bar.sync 	0;
	@%p1061 bra 	$L__BB2_1476;
	ld.shared.u32 	%r8698, [_ZZ30findCliqueGPUNewStealworkBatchPjS_S_S_S_S_PyS_S_S_S_S_E5level];
	add.s32 	%r8699, %r8698, 1;
	st.shared.u32 	[_ZZ30findCliqueGPUNewStealworkBatchPjS_S_S_S_S_PyS_S_S_S_S_E5level], %r8699;
	ld.shared.u32 	%r8700, [_ZZ30findCliqueGPUNewStealworkBatchPjS_S_S_S_S_PyS_S_S_S_S_E3top];
	add.s32 	%r8701, %r8700, 1;
	st.shared.u32 	[_ZZ30findCliqueGPUNewStealworkBatchPjS_S_S_S_S_PyS_S_S_S_S_E3top], %r8701;
$L__BB2_1476:
	bar.sync 	0;
$L__BB2_1477:
	bar.sync 	0;
	ld.shared.u32 	%r8702, [_ZZ30findCliqueGPUNewStealworkBatchPjS_S_S_S_S_PyS_S_S_S_S_E3top];
	setp.eq.s32 	%p1062, %r8702, 0;
	@%p1062 bra 	$L__BB2_2056;
$L__BB2_1478:
	mov.u32 	%r1714, %ctaid.x;
	mul.wide.u32 	%rd2297, %r1714, 1920000;
	mov.u64 	%rd2298, S;
	add.s64 	%rd213, %rd2298, %rd2297;
	mov.u64 	%rd2299, subH;
	add.s64 	%rd214, %rd2299, %rd2297;
	setp.ne.s32 	%p1063, %r1206, 0;
	bar.sync 	0;
	ld.shared.u32 	%r1715, [_ZZ30findCliqueGPUNewStealworkBatchPjS_S_S_S_S_PyS_S_S_S_S_E5level];
	mul.wide.u32 	%rd2300, %r1714, 96;
	mov.u64 	%rd2301, batch_info;
	add.s64 	%rd215, %rd2301, %rd2300;
	mul.wide.s32 	%rd2302, %r1715, 12;
	add.s64 	%rd216, %rd215, %rd2302;
	ld.global.u32 	%r1716, [%rd216];
	@%p1063 bra 	$L__BB2_1492;
	setp.eq.s32 	%p1064, %r1716, 0;
	mul.wide.s32 	%rd2303, %r1715, 240000;
	add.s64 	%rd217, %rd157, %rd2303;
	add.s64 	%rd218, %rd214, %rd2303;
	@%p1064 bra 	$L__BB2_1481;
	ld.global.u32 	%r11759, [%rd216+4];
	bra.uni 	$L__BB2_1482;
$L__BB2_1481:
	shl.b32 	%r8703, %r1715, 8;
	mov.u32 	%r8704, _ZZ30findCliqueGPUNewStealworkBatchPjS_S_S_S_S_PyS_S_S_S_S_E10Num_H_Bits;
	add.s32 	%r8705, %r8704, %r8703;
	ld.shared.u32 	%r8706, [_ZZ30findCliqueGPUNewStealworkBatchPjS_S_S_S_S_PyS_S_S_S_S_E6next_k];
	shl.b32 	%r8707, %r8706, 2;
	add.s32 	%r8708, %r8705, %r8707;
	ld.shared.u32 	%r8709, [%r8708+-256];
	add.s64 	%rd2305, %rd158, %rd2303;
	st.global.u32 	[%rd2305], %r8709;
	st.global.u32 	[%rd217], %r8709;
	mov.u32 	%r8710, _ZZ30findCliqueGPUNewStealworkBatchPjS_S_S_S_S_PyS_S_S_S_S_E5Num_H;
	add.s32 	%r8711, %r8710, %r8703;
	add.s32 	%r8712, %r8711, %r8707;
	ld.shared.u32 	%r8713, [%r8712+-256];
	add.s64 	%rd2306, %rd213, %rd2303;
	st.global.u32 	[%rd2306], %r8713;
	st.global.u32 	[%rd218], %r8713;
	shr.s32 	%r8714, %r8709, 31;
	shr.u32 	%r8715, %r8714, 26;
	add.s32 	%r8716, %r8709, %r8715;
	shr.s32 	%r11759, %r8716, 6;
	st.global.u32 	[%rd216+4], %r11759;
$L__BB2_1482:
	setp.lt.u32 	%p1065, %r1716, %r11759;
	mov.b32 	%r11760, 64;
	@%p1065 bra 	$L__BB2_1484;
	ld.global.u32 	%r8718, [%rd217];
	shl.b32 	%r8719, %r11759, 6;
	sub.s32 	%r11760, %r8718, %r8719;
$L__BB2_1484:
	st.shared.u32 	[_ZZ30findCliqueGPUNewStealworkBatchPjS_S_S_S_S_PyS_S_S_S_S_E10batch_size], %r11760;
	mul.wide.u32 	%rd2307, %r1714, 64;
	mov.u64 	%rd2308, stack_bitmap;
	add.s64 	%rd2309, %rd2308, %rd2307;
	mul.wide.s32 	%rd2310, %r1715, 8;
	add.s64 	%rd219, %rd2309, %rd2310;
	ld.global.u32 	%r11762, [%rd219];
	ld.global.u32 	%r1723, [%rd218];
	setp.ge.u32 	%p1066, %r11762, %r1723;
	@%p1066 bra 	$L__BB2_1492;
	mov.u64 	%rd2312, offset_H;
	add.s64 	%rd2313, %rd2312, %rd2297;
	add.s64 	%rd2315, %rd2313, %rd2303;
	ld.global.u32 	%r8721, [%rd216+-4];
	mul.wide.u32 	%rd2316, %r8721, 4;
	add.s64 	%rd2317, %rd2315, %rd2316;
	ld.global.u32 	%r8722, [%rd2317+-240000];
	add.s32 	%r1724, %r8722, 1;
	ld.global.u32 	%r11764, [%rd219+4];
	mov.b32 	%r11766, 0;
$L__BB2_1486:
	setp.gt.s32 	%p1067, %r11764, 31;
	@%p1067 bra 	$L__BB2_1491;
	add.s32 	%r8723, %r11762, %r1724;
	mul.wide.u32 	%rd2318, %r8723, 4;
	add.s64 	%rd2319, %rd217, %rd2318;
	ld.global.u32 	%r1729, [%rd2319+-240000];
	add.s64 	%rd2320, %rd218, %rd2318;
	ld.global.u32 	%r8724, [%rd2320+-240000];
	shl.b32 	%r1730, %r8724, 5;
$L__BB2_1488:
	shr.u32 	%r8725, %r1729, %r11764;
	and.b32  	%r8726, %r8725, 1;
	setp.eq.b32 	%p1068, %r8726, 1;
	not.pred 	%p1069, %p1068;
	@%p1069 bra 	$L__BB2_1490;
	add.s32 	%r8727, %r11764, %r1730;
	add.s32 	%r8728, %r8727, 1;
	mul.wide.u32 	%rd2321, %r8728, 4;
	add.s64 	%rd2322, %rd6, %rd2321;
	ld.global.u32 	%r8729, [%rd2322];
	shl.b32 	%r8730, %r11766, 2;
	mov.u32 	%r8731, _ZZ30findCliqueGPUNewStealworkBatchPjS_S_S_S_S_PyS_S_S_S_S_E5end_L;
	add.s32 	%r8732, %r8731, %r8730;
	st.shared.u32 	[%r8732], %r8729;
	mul.wide.u32 	%rd2323, %r8727, 4;
	add.s64 	%rd2324, %rd6, %rd2323;
	ld.global.u32 	%r8733, [%rd2324];
	mov.u32 	%r8734, _ZZ30findCliqueGPUNewStealworkBatchPjS_S_S_S_S_PyS_S_S_S_S_E7begin_L;
	add.s32 	%r8735, %r8734, %r8730;
	st.shared.u32 	[%r8735], %r8733;
	add.s64 	%rd2325, %rd9, %rd2321;
	ld.global.u32 	%r8736, [%rd2325];
	mov.u32 	%r8737, _ZZ30findCliqueGPUNewStealworkBatchPjS_S_S_S_S_PyS_S_S_S_S_E5end_H;
	add.s32 	%r8738, %r8737, %r8730;
	st.shared.u32 	[%r8738], %r8736;
	add.s64 	%rd2326, %rd9, %rd2323;
	ld.global.u32 	%r8739, [%rd2326];
	mov.u32 	%r8740, _ZZ30findCliqueGPUNewStealworkBatchPjS_S_S_S_S_PyS_S_S_S_S_E7begin_H;
	add.s32 	%r8741, %r8740, %r8730;
	st.shared.u32 	[%r8741], %r8739;
	add.s32 	%r11766, %r11766, 1;
	setp.eq.s32 	%p1070, %r11766, %r11760;
	@%p1070 bra 	$L__BB2_2061;
$L__BB2_1490:
	add.s32 	%r11764, %r11764, 1;
	setp.eq.s32 	%p1071, %r11764, 32;
	@%p1071 bra 	$L__BB2_1491;
	bra.uni 	$L__BB2_1488;
$L__BB2_1491:
	mov.b32 	%r11764, 0;
	st.global.u32 	[%rd219+4], %r11764;
	add.s32 	%r11762, %r11762, 1;
	setp.lt.u32 	%p1072, %r11762, %r1723;
	@%p1072 bra 	$L__BB2_1486;
$L__BB2_1492:
	setp.gt.u32 	%p1073, %r1206, 31;
	bar.sync 	0;
	@%p1073 bra 	$L__BB2_1744;
	ld.shared.u32 	%r1738, [_ZZ30findCliqueGPUNewStealworkBatchPjS_S_S_S_S_PyS_S_S_S_S_E5level];
	cvt.s64.s32 	%rd220, %r1738;
	mul.wide.s32 	%rd2652, %r1738, 12;
	add.s64 	%rd2653, %rd215, %rd2652;
	ld.global.u32 	%r9973, [%rd2653+-4];
	mov.u64 	%rd2655, offset_L;
	add.s64 	%rd2656, %rd2655, %rd2297;
	mul.wide.s32 	%rd2657, %r1738, 240000;
	add.s64 	%rd221, %rd2656, %rd2657;
	mul.wide.u32 	%rd2658, %r9973, 4;
	add.s64 	%rd2659, %rd221, %rd2658;
	ld.global.u32 	%r9974, [%rd2659+-240000];
	add.s64 	%rd222, %rd213, %rd2657;
	add.s32 	%r9975, %r9974, 1;
	cvt.u64.u32 	%rd223, %r9975;
	shl.b32 	%r9976, %r1738, 8;
	mov.u32 	%r9977, _ZZ30findCliqueGPUNewStealworkBatchPjS_S_S_S_S_PyS_S_S_S_S_E5Num_L;
	add.s32 	%r1739, %r9977, %r9976;
	shl.b32 	%r9978, %r9973, 2;
	add.s32 	%r9979, %r1739, %r9978;
	ld.shared.u32 	%r1740, [%r9979+-256];
	ld.shared.u32 	%r1741, [_ZZ30findCliqueGPUNewStealworkBatchPjS_S_S_S_S_PyS_S_S_S_S_E10batch_size];
	setp.ge.u32 	%p1261, %r1206, %r1741;
	@%p1261 bra 	$L__BB2_1505;
	max.u32 	%r9980, %r1741, %r1210;
	not.b32 	%r9981, %r1206;
	add.s32 	%r1742, %r9980, %r9981;
	shr.u32 	%r9982, %r1742, 5;
	add.s32 	%r1743, %r9982, 1;
	and.b32  	%r1744, %r1743, 7;
	setp.lt.u32 	%p1262, %r1742, 224;
	mov.u32 	%r11770, %r1206;
	@%p1262 bra 	$L__BB2_1497;
	and.b32  	%r1745, %r1743, 268435448;
	mov.b32 	%r11769, 0;
	mov.u32 	%r11770, %r1206;
$L__BB2_1496:
	.pragma "nounroll";
	mul.lo.s32 	%r9984, %r11770, %r1740;
	mul.wide.u32 	%rd2660, %r11770, 4;
	add.s64 	%rd2661, %rd221, %rd2660;
	st.global.u32 	[%rd2661], %r9984;
	shl.b32 	%r9985, %r1740, 5;
	add.s32 	%r9986, %r9984, %r9985;
	st.global.u32 	[%rd2661+128], %r9986;
	shl.b32 	%r9987, %r1740, 6;
	add.s32 	%r9988, %r9987, %r9984;
	st.global.u32 	[%rd2661+256], %r9988;
	add.s32 	%r9989, %r9988, %r9985;
	st.global.u32 	[%rd2661+384], %r9989;
	shl.b32 	%r9990, %r1740, 7;
	add.s32 	%r9991, %r9990, %r9984;
	st.global.u32 	[%rd2661+512], %r9991;
	add.s32 	%r9992, %r9991, %r9985;
	st.global.u32 	[%rd2661+640], %r9992;
	add.s32 	%r9993, %r9987, %r9991;
	st.global.u32 	[%rd2661+768], %r9993;
	add.s32 	%r9994, %r9993, %r9985;
	st.global.u32 	[%rd2661+896], %r9994;
	add.s32 	%r11770, %r11770, 256;
	add.s32 	%r11769, %r11769, 8;
	setp.ne.s32 	%p1263, %r11769, %r1745;
	@%p1263 bra 	$L__BB2_1496;
$L__BB2_1497:
	setp.eq.s32 	%p1264, %r1744, 0;
	@%p1264 bra 	$L__BB2_1505;
	setp.lt.u32 	%p1265, %r1744, 4;
	@%p1265 bra 	$L__BB2_1500;
	mul.lo.s32 	%r9995, %r11770, %r1740;
	mul.wide.u32 	%rd2662, %r11770, 4;
	add.s64 	%rd2663, %rd221, %rd2662;
	st.global.u32 	[%rd2663], %r9995;
	shl.b32 	%r9996, %r1740, 5;
	add.s32 	%r9997, %r9995, %r9996;
	st.global.u32 	[%rd2663+128], %r9997;
	shl.b32 	%r9998, %r1740, 6;
	add.s32 	%r9999, %r9998, %r9995;
	st.global.u32 	[%rd2663+256], %r9999;
	add.s32 	%r10000, %r9999, %r9996;
	st.global.u32 	[%rd2663+384], %r10000;
	add.s32 	%r11770, %r11770, 128;
$L__BB2_1500:
	and.b32  	%r10001, %r1743, 3;
	setp.eq.s32 	%p1266, %r10001, 0;
	@%p1266 bra 	$L__BB2_1505;
	setp.eq.s32 	%p1267, %r10001, 1;
	@%p1267 bra 	$L__BB2_1503;
	mul.lo.s32 	%r10002, %r11770, %r1740;
	mul.wide.u32 	%rd2664, %r11770, 4;
	add.s64 	%rd2665, %rd221, %rd2664;
	st.global.u32 	[%rd2665], %r10002;
	shl.b32 	%r10003, %r1740, 5;
	add.s32 	%r10004, %r10002, %r10003;
	st.global.u32 	[%rd2665+128], %r10004;
	add.s32 	%r11770, %r11770, 64;
$L__BB2_1503:
	and.b32  	%r10005, %r1742, 32;
	setp.ne.s32 	%p1268, %r10005, 0;
	@%p1268 bra 	$L__BB2_1505;
	mul.lo.s32 	%r10006, %r11770, %r1740;
	mul.wide.u32 	%rd2666, %r11770, 4;
	add.s64 	%rd2667, %rd221, %rd2666;
	st.global.u32 	[%rd2667], %r10006;
$L__BB2_1505:
	shl.b64 	%rd2668, %rd223, 2;
	add.s64 	%rd224, %rd222, %rd2668;
	mad.lo.s64 	%rd225, %rd220, 240000, %rd158;
	add.s64 	%rd226, %rd225, %rd2668;
	mul.lo.s32 	%r1755, %r1741, %r1740;
	setp.lt.u32 	%p1269, %r1755, 2096;
	@%p1269 bra 	$L__BB2_1518;
	setp.eq.s32 	%p1270, %r1741, 0;
	@%p1270 bra 	$L__BB2_1969;
	add.s32 	%r1756, %r1740, -1;
	mov.u32 	%r10009, _ZZ30findCliqueGPUNewStealworkBatchPjS_S_S_S_S_PyS_S_S_S_S_E10Num_L_Bits;
	add.s32 	%r1757, %r10009, %r9976;
	mul.hi.u32 	%r10010, %r1740, -98358029;
	shr.u32 	%r1758, %r10010, 11;
	mad.lo.s32 	%r1759, %r1758, -2096, %r1740;
	mul.lo.s32 	%r1760, %r1758, 2096;
	and.b32  	%r1761, %r1740, 3;
	sub.s32 	%r1762, %r1759, %r1761;
	mov.b32 	%r11804, 0;
$L__BB2_1508:
	shl.b32 	%r10011, %r11804, 2;
	mov.u32 	%r10012, _ZZ30findCliqueGPUNewStealworkBatchPjS_S_S_S_S_PyS_S_S_S_S_E5end_L;
	add.s32 	%r10013, %r10012, %r10011;
	ld.shared.u32 	%r1845, [%r10013];
	mov.u32 	%r10014, _ZZ30findCliqueGPUNewStealworkBatchPjS_S_S_S_S_PyS_S_S_S_S_E7begin_L;
	add.s32 	%r10015, %r10014, %r10011;
	ld.shared.u32 	%r10016, [%r10015];
	cvt.u64.u32 	%rd228, %r10016;
	sub.s32 	%r1846, %r1845, %r10016;
	setp.ge.u32 	%p1271, %r1740, %r1846;
	@%p1271 bra 	$L__BB2_1642;
	setp.ne.s32 	%p1341, %r1206, 0;
	add.s32 	%r1847, %r1739, %r10011;
	@%p1341 bra 	$L__BB2_1511;
	mov.b32 	%r10469, 0;
	st.shared.u32 	[%r1847], %r10469;
$L__BB2_1511:
	setp.lt.u32 	%p1342, %r1740, 2096;
	@%p1342 bra 	$L__BB2_1597;
	shl.b64 	%rd2807, %rd228, 2;
	add.s64 	%rd229, %rd5, %rd2807;
	add.s32 	%r1848, %r1846, -1;
	mul.lo.s32 	%r1849, %r11804, %r1740;
	mov.b32 	%r11805, 0;
$L__BB2_1513:
	setp.eq.s32 	%p1343, %r1215, 0;
	mul.lo.s32 	%r1851, %r11805, 2096;
	mov.u32 	%r11806, %r1206;
	@%p1343 bra 	$L__BB2_1517;
	setp.eq.s32 	%p1344, %r1215, 1;
	add.s32 	%r10471, %r1206, %r1851;
	mul.wide.u32 	%rd2808, %r10471, 4;
	add.s64 	%rd230, %rd224, %rd2808;
	ld.global.u32 	%r10472, [%rd230+-240000];
	st.shared.u32 	[%r1216], %r10472;
	add.s64 	%rd231, %rd226, %rd2808;
	ld.global.u32 	%r10473, [%rd231+-240000];
	st.shared.u32 	[%r1217], %r10473;
	mov.u32 	%r11806, %r1210;
	@%p1344 bra 	$L__BB2_1517;
	setp.eq.s32 	%p1345, %r1215, 2;
	ld.global.u32 	%r10474, [%rd230+-239872];
	st.shared.u32 	[%r1216+128], %r10474;
	ld.global.u32 	%r10475, [%rd231+-239872];
	st.shared.u32 	[%r1217+128], %r10475;
	mov.u32 	%r11806, %r1214;
	@%p1345 bra 	$L__BB2_1517;
	ld.global.u32 	%r10476, [%rd230+-239744];
	st.shared.u32 	[%r1216+256], %r10476;
	ld.global.u32 	%r10477, [%rd231+-239744];
	st.shared.u32 	[%r1217+256], %r10477;
	mov.u32 	%r11806, %r1218;
$L__BB2_1517:
	add.s32 	%r10478, %r11806, %r1851;
	mul.wide.u32 	%rd2809, %r10478, 4;
	add.s64 	%rd2810, %rd224, %rd2809;
	ld.global.u32 	%r10479, [%rd2810+-240000];
	shl.b32 	%r10480, %r11806, 2;
	mov.u32 	%r10481, _ZZ30findCliqueGPUNewStealworkBatchPjS_S_S_S_S_PyS_S_S_S_S_E5Res_S;
	add.s32 	%r10482, %r10481, %r10480;
	st.shared.u32 	[%r10482], %r10479;
	add.s64 	%rd2811, %rd226, %rd2809;
	ld.global.u32 	%r10483, [%rd2811+-240000];
	mov.u32 	%r10484, _ZZ30findCliqueGPUNewStealworkBatchPjS_S_S_S_S_PyS_S_S_S_S_E9Res_SBits;
	add.s32 	%r10485, %r10484, %r10480;
	st.shared.u32 	[%r10485], %r10483;
	ld.global.u32 	%r10486, [%rd2810+-239872];
	st.shared.u32 	[%r10482+128], %r10486;
	ld.global.u32 	%r10487, [%rd2811+-239872];
	st.shared.u32 	[%r10485+128], %r10487;
	ld.global.u32 	%r10488, [%rd2810+-239744];
	st.shared.u32 	[%r10482+256], %r10488;
	ld.global.u32 	%r10489, [%rd2811+-239744];
	st.shared.u32 	[%r10485+256], %r10489;
	ld.global.u32 	%r10490, [%rd2810+-239616];
	st.shared.u32 	[%r10482+384], %r10490;
	ld.global.u32 	%r10491, [%rd2811+-239616];
	st.shared.u32 	[%r10485+384], %r10491;
	add.s32 	%r1854, %r11806, 128;
	setp.lt.u32 	%p1346, %r11806, 1968;
	mov.u32 	%r11806, %r1854;
	@%p1346 bra 	$L__BB2_1517;
	bra.uni 	$L__BB2_1567;
$L__BB2_1518:
	setp.eq.s32 	%p1407, %r1741, 0;
	@%p1407 bra 	$L__BB2_1524;
	mov.b32 	%r11773, 0;
$L__BB2_1520:
	setp.ge.u32 	%p1408, %r1206, %r1740;
	@%p1408 bra 	$L__BB2_1523;
	mul.lo.s32 	%r1764, %r11773, %r1740;
	mov.u32 	%r11774, %r1206;
$L__BB2_1522:
	mul.wide.u32 	%rd2913, %r11774, 4;
	add.s64 	%rd2914, %rd224, %rd2913;
	ld.global.u32 	%r10877, [%rd2914+-240000];
	add.s32 	%r10878, %r11774, %r1764;
	shl.b32 	%r10879, %r10878, 2;
	mov.u32 	%r10880, _ZZ30findCliqueGPUNewStealworkBatchPjS_S_S_S_S_PyS_S_S_S_S_E5Res_S;
	add.s32 	%r10881, %r10880, %r10879;
	st.shared.u32 	[%r10881], %r10877;
	add.s64 	%rd2915, %rd226, %rd2913;
	ld.global.u32 	%r10882, [%rd2915+-240000];
	mov.u32 	%r10883, _ZZ30findCliqueGPUNewStealworkBatchPjS_S_S_S_S_PyS_S_S_S_S_E9Res_SBits;
	add.s32 	%r10884, %r10883, %r10879;
	st.shared.u32 	[%r10884], %r10882;
	add.s32 	%r11774, %r11774, 32;
	setp.lt.u32 	%p1409, %r11774, %r1740;
	@%p1409 bra 	$L__BB2_1522;
$L__BB2_1523:
	add.s32 	%r11773, %r11773, 1;
	setp.ne.s32 	%p1410, %r11773, %r1741;
	@%p1410 bra 	$L__BB2_1520;
$L__BB2_1524:
	setp.ge.u32 	%p1411, %r1206, %r1755;
	mov.u32 	%r11775, %r1206;
	@%p1411 bra 	$L__BB2_1525;
	bra.uni 	$L__BB2_1561;
$L__BB2_1525:
	setp.ge.u32 	%p1420, %r1206, %r1741;
	@%p1420 bra 	$L__BB2_1969;
	mov.u32 	%r10913, _ZZ30findCliqueGPUNewStealworkBatchPjS_S_S_S_S_PyS_S_S_S_S_E10Num_L_Bits;
	add.s32 	%r1768, %r10913, %r9976;
	add.s32 	%r1769, %r1740, -1;
	and.b32  	%r1770, %r1740, 3;
	and.b32  	%r1771, %r1740, -4;
	mov.u32 	%r11780, %r1206;
$L__BB2_1527:
	setp.eq.s32 	%p1421, %r1740, 0;
	mul.lo.s32 	%r1789, %r11780, %r1740;
	shl.b32 	%r10915, %r11780, 2;
	add.s32 	%r1790, %r1739, %r10915;
	mov.b32 	%r11783, 0;
	st.shared.u32 	[%r1790], %r11783;
	@%p1421 bra 	$L__BB2_1548;
	setp.lt.u32 	%p1422, %r1769, 3;
	mov.b32 	%r11783, 0;
	mov.u32 	%r11788, %r11783;
	@%p1422 bra 	$L__BB2_1539;
	mov.b32 	%r11783, 0;
	mov.u32 	%r11782, %r11783;
$L__BB2_1530:
	add.s32 	%r10918, %r11782, %r1789;
	shl.b32 	%r10919, %r10918, 2;
	mov.u32 	%r10920, _ZZ30findCliqueGPUNewStealworkBatchPjS_S_S_S_S_PyS_S_S_S_S_E5Res_S;
	add.s32 	%r1793, %r10920, %r10919;
	ld.shared.u32 	%r1794, [%r1793];
	setp.eq.s32 	%p1423, %r1794, -1;
	mov.u32 	%r10921, _ZZ30findCliqueGPUNewStealworkBatchPjS_S_S_S_S_PyS_S_S_S_S_E9Res_SBits;
	add.s32 	%r1795, %r10921, %r10919;
	@%p1423 bra 	$L__BB2_1532;
	add.s32 	%r11783, %r11783, 1;
	st.shared.u32 	[%r1790], %r11783;
	add.s32 	%r10922, %r11783, %r1789;
	mul.wide.u32 	%rd2924, %r10922, 4;
	add.s64 	%rd2925, %rd222, %rd2924;
	st.global.u32 	[%rd2925], %r1794;
	ld.shared.u32 	%r10923, [%r1795];
	add.s64 	%rd2926, %rd225, %rd2924;
	st.global.u32 	[%rd2926], %r10923;
$L__BB2_1532:
	ld.shared.u32 	%r1798, [%r1793+4];
	setp.eq.s32 	%p1424, %r1798, -1;
	@%p1424 bra 	$L__BB2_1534;
	add.s32 	%r11783, %r11783, 1;
	st.shared.u32 	[%r1790], %r11783;
	add.s32 	%r10924, %r11783, %r1789;
	mul.wide.u32 	%rd2927, %r10924, 4;
	add.s64 	%rd2928, %rd222, %rd2927;
	st.global.u32 	[%rd2928], %r1798;
	ld.shared.u32 	%r10925, [%r1795+4];
	add.s64 	%rd2929, %rd225, %rd2927;
	st.global.u32 	[%rd2929], %r10925;
$L__BB2_1534:
	ld.shared.u32 	%r1801, [%r1793+8];
	setp.eq.s32 	%p1425, %r1801, -1;
	@%p1425 bra 	$L__BB2_1536;
	add.s32 	%r11783, %r11783, 1;
	st.shared.u32 	[%r1790], %r11783;
	add.s32 	%r10926, %r11783, %r1789;
	mul.wide.u32 	%rd2930, %r10926, 4;
	add.s64 	%rd2931, %rd222, %rd2930;
	st.global.u32 	[%rd2931], %r1801;
	ld.shared.u32 	%r10927, [%r1795+8];
	add.s64 	%rd2932, %rd225, %rd2930;
	st.global.u32 	[%rd2932], %r10927;
$L__BB2_1536:
	ld.shared.u32 	%r1804, [%r1793+12];
	setp.eq.s32 	%p1426, %r1804, -1;
	@%p1426 bra 	$L__BB2_1538;
	add.s32 	%r11783, %r11783, 1;
	st.shared.u32 	[%r1790], %r11783;
	add.s32 	%r10928, %r11783, %r1789;
	mul.wide.u32 	%rd2933, %r10928, 4;
	add.s64 	%rd2934, %rd222, %rd2933;
	st.global.u32 	[%rd2934], %r1804;
	ld.shared.u32 	%r10929, [%r1795+12];
	add.s64 	%rd2935, %rd225, %rd2933;
	st.global.u32 	[%rd2935], %r10929;
$L__BB2_1538:
	add.s32 	%r11782, %r11782, 4;
	setp.ne.s32 	%p1427, %r11782, %r1771;
	mov.u32 	%r11788, %r1771;
	@%p1427 bra 	$L__BB2_1530;
$L__BB2_1539:
	setp.eq.s32 	%p1428, %r1770, 0;
	@%p1428 bra 	$L__BB2_1548;
	add.s32 	%r10930, %r11788, %r1789;
	shl.b32 	%r10931, %r10930, 2;
	mov.u32 	%r10932, _ZZ30findCliqueGPUNewStealworkBatchPjS_S_S_S_S_PyS_S_S_S_S_E5Res_S;
	add.s32 	%r1810, %r10932, %r10931;
	ld.shared.u32 	%r1811, [%r1810];
	setp.eq.s32 	%p1429, %r1811, -1;
	mov.u32 	%r10933, _ZZ30findCliqueGPUNewStealworkBatchPjS_S_S_S_S_PyS_S_S_S_S_E9Res_SBits;
	add.s32 	%r1812, %r10933, %r10931;
	@%p1429 bra 	$L__BB2_1542;
	add.s32 	%r11783, %r11783, 1;
	st.shared.u32 	[%r1790], %r11783;
	add.s32 	%r10934, %r11783, %r1789;
	mul.wide.u32 	%rd2936, %r10934, 4;
	add.s64 	%rd2937, %rd222, %rd2936;
	st.global.u32 	[%rd2937], %r1811;
	ld.shared.u32 	%r10935, [%r1812];
	add.s64 	%rd2938, %rd225, %rd2936;
	st.global.u32 	[%rd2938], %r10935;
$L__BB2_1542:
	setp.eq.s32 	%p1430, %r1770, 1;
	@%p1430 bra 	$L__BB2_1548;
	ld.shared.u32 	%r1815, [%r1810+4];
	setp.eq.s32 	%p1431, %r1815, -1;
	@%p1431 bra 	$L__BB2_1545;
	add.s32 	%r11783, %r11783, 1;
	st.shared.u32 	[%r1790], %r11783;
	add.s32 	%r10936, %r11783, %r1789;
	mul.wide.u32 	%rd2939, %r10936, 4;
	add.s64 	%rd2940, %rd222, %rd2939;
	st.global.u32 	[%rd2940], %r1815;
	ld.shared.u32 	%r10937, [%r1812+4];
	add.s64 	%rd2941, %rd225, %rd2939;
	st.global.u32 	[%rd2941], %r10937;
$L__BB2_1545:
	setp.eq.s32 	%p1432, %r1770, 2;
	@%p1432 bra 	$L__BB2_1548;
	ld.shared.u32 	%r1818, [%r1810+8];
	setp.eq.s32 	%p1433, %r1818, -1;
	@%p1433 bra 	$L__BB2_1548;
	add.s32 	%r11783, %r11783, 1;
	st.shared.u32 	[%r1790], %r11783;
	add.s32 	%r10938, %r11783, %r1789;
	mul.wide.u32 	%rd2942, %r10938, 4;
	add.s64 	%rd2943, %rd222, %rd2942;
	st.global.u32 	[%rd2943], %r1818;
	ld.shared.u32 	%r10939, [%r1812+8];
	add.s64 	%rd2944, %rd225, %rd2942;
	st.global.u32 	[%rd2944], %r10939;
$L__BB2_1548:
	add.s32 	%r10941, %r1789, 1;
	cvt.s64.s32 	%rd227, %r10941;
	setp.eq.s32 	%p1434, %r11783, 0;
	mov.b32 	%r11803, 0;
	@%p1434 bra 	$L__BB2_1560;
	and.b32  	%r1821, %r11783, 7;
	setp.lt.u32 	%p1435, %r11783, 8;
	mov.b32 	%r11798, 0;
	mov.u32 	%r11803, %r11798;
	@%p1435 bra 	$L__BB2_1552;
	and.b32  	%r11798, %r11783, -8;
	mov.b32 	%r11792, 0;
	mov.u32 	%r11803, %r11792;
$L__BB2_1551:
	.pragma "nounroll";
	cvt.u64.u32 	%rd2945, %r11792;
	cvt.s64.s32 	%rd2946, %r1789;
	add.s64 	%rd2947, %rd2945, %rd2946;
	shl.b64 	%rd2948, %rd2947, 2;
	add.s64 	%rd2949, %rd225, %rd2948;
	ld.global.u32 	%r10945, [%rd2949+4];
	shr.u32 	%r10946, %r10945, 1;
	and.b32  	%r10947, %r10946, 1431655765;
	sub.s32 	%r10948, %r10945, %r10947;
	and.b32  	%r10949, %r10948, 858993459;
	shr.u32 	%r10950, %r10948, 2;
	and.b32  	%r10951, %r10950, 858993459;
	add.s32 	%r10952, %r10951, %r10949;
	shr.u32 	%r10953, %r10952, 4;
	add.s32 	%r10954, %r10953, %r10952;
	and.b32  	%r10955, %r10954, 252645135;
	shr.u32 	%r10956, %r10955, 8;
	add.s32 	%r10957, %r10956, %r10955;
	shr.u32 	%r10958, %r10957, 16;
	add.s32 	%r10959, %r10958, %r10957;
	and.b32  	%r10960, %r10959, 63;
	add.s32 	%r10961, %r10960, %r11803;
	add.s64 	%rd2950, %rd2945, %rd227;
	shl.b64 	%rd2951, %rd2950, 2;
	add.s64 	%rd2952, %rd225, %rd2951;
	ld.global.u32 	%r10962, [%rd2952+4];
	shr.u32 	%r10963, %r10962, 1;
	and.b32  	%r10964, %r10963, 1431655765;
	sub.s32 	%r10965, %r10962, %r10964;
	and.b32  	%r10966, %r10965, 858993459;
	shr.u32 	%r10967, %r10965, 2;
	and.b32  	%r10968, %r10967, 858993459;
	add.s32 	%r10969, %r10968, %r10966;
	shr.u32 	%r10970, %r10969, 4;
	add.s32 	%r10971, %r10970, %r10969;
	and.b32  	%r10972, %r10971, 252645135;
	shr.u32 	%r10973, %r10972, 8;
	add.s32 	%r10974, %r10973, %r10972;
	shr.u32 	%r10975, %r10974, 16;
	add.s32 	%r10976, %r10975, %r10974;
	and.b32  	%r10977, %r10976, 63;
	add.s32 	%r10978, %r10977, %r10961;
	ld.global.u32 	%r10979, [%rd2952+8];
	shr.u32 	%r10980, %r10979, 1;
	and.b32  	%r10981, %r10980, 1431655765;
	sub.s32 	%r10982, %r10979, %r10981;
	and.b32  	%r10983, %r10982, 858993459;
	shr.u32 	%r10984, %r10982, 2;
	and.b32  	%r10985, %r10984, 858993459;
	add.s32 	%r10986, %r10985, %r10983;
	shr.u32 	%r10987, %r10986, 4;
	add.s32 	%r10988, %r10987, %r10986;
	and.b32  	%r10989, %r10988, 252645135;
	shr.u32 	%r10990, %r10989, 8;
	add.s32 	%r10991, %r10990, %r10989;
	shr.u32 	%r10992, %r10991, 16;
	add.s32 	%r10993, %r10992, %r10991;
	and.b32  	%r10994, %r10993, 63;
	add.s32 	%r10995, %r10994, %r10978;
	ld.global.u32 	%r10996, [%rd2952+12];
	shr.u32 	%r10997, %r10996, 1;
	and.b32  	%r10998, %r10997, 1431655765;
	sub.s32 	%r10999, %r10996, %r10998;
	and.b32  	%r11000, %r10999, 858993459;
	shr.u32 	%r11001, %r10999, 2;
	and.b32  	%r11002, %r11001, 858993459;
	add.s32 	%r11003, %r11002, %r11000;
	shr.u32 	%r11004, %r11003, 4;
	add.s32 	%r11005, %r11004, %r11003;
	and.b32  	%r11006, %r11005, 252645135;
	shr.u32 	%r11007, %r11006, 8;
	add.s32 	%r11008, %r11007, %r11006;
	shr.u32 	%r11009, %r11008, 16;
	add.s32 	%r11010, %r11009, %r11008;
	and.b32  	%r11011, %r11010, 63;
	add.s32 	%r11012, %r11011, %r10995;
	ld.global.u32 	%r11013, [%rd2952+16];
	shr.u32 	%r11014, %r11013, 1;
	and.b32  	%r11015, %r11014, 1431655765;
	sub.s32 	%r11016, %r11013, %r11015;
	and.b32  	%r11017, %r11016, 858993459;
	shr.u32 	%r11018, %r11016, 2;
	and.b32  	%r11019, %r11018, 858993459;
	add.s32 	%r11020, %r11019, %r11017;
	shr.u32 	%r11021, %r11020, 4;
	add.s32 	%r11022, %r11021, %r11020;
	and.b32  	%r11023, %r11022, 252645135;
	shr.u32 	%r11024, %r11023, 8;
	add.s32 	%r11025, %r11024, %r11023;
	shr.u32 	%r11026, %r11025, 16;
	add.s32 	%r11027, %r11026, %r11025;
	and.b32  	%r11028, %r11027, 63;
	add.s32 	%r11029, %r11028, %r11012;
	ld.global.u32 	%r11030, [%rd2952+20];
	shr.u32 	%r11031, %r11030, 1;
	and.b32  	%r11032, %r11031, 1431655765;
	sub.s32 	%r11033, %r11030, %r11032;
	and.b32  	%r11034, %r11033, 858993459;
	shr.u32 	%r11035, %r11033, 2;
	and.b32  	%r11036, %r11035, 858993459;
	add.s32 	%r11037, %r11036, %r11034;
	shr.u32 	%r11038, %r11037, 4;
	add.s32 	%r11039, %r11038, %r11037;
	and.b32  	%r11040, %r11039, 252645135;
	shr.u32 	%r11041, %r11040, 8;
	add.s32 	%r11042, %r11041, %r11040;
	shr.u32 	%r11043, %r11042, 16;
	add.s32 	%r11044, %r11043, %r11042;
	and.b32  	%r11045, %r11044, 63;
	add.s32 	%r11046, %r11045, %r11029;
	ld.global.u32 	%r11047, [%rd2952+24];
	shr.u32 	%r11048, %r11047, 1;
	and.b32  	%r11049, %r11048, 1431655765;
	sub.s32 	%r11050, %r11047, %r11049;
	and.b32  	%r11051, %r11050, 858993459;
	shr.u32 	%r11052, %r11050, 2;
	and.b32  	%r11053, %r11052, 858993459;
	add.s32 	%r11054, %r11053, %r11051;
	shr.u32 	%r11055, %r11054, 4;
	add.s32 	%r11056, %r11055, %r11054;
	and.b32  	%r11057, %r11056, 252645135;
	shr.u32 	%r11058, %r11057, 8;
	add.s32 	%r11059, %r11058, %r11057;
	shr.u32 	%r11060, %r11059, 16;
	add.s32 	%r11061, %r11060, %r11059;
	and.b32  	%r11062, %r11061, 63;
	add.s32 	%r11063, %r11062, %r11046;
	ld.global.u32 	%r11064, [%rd2952+28];
	shr.u32 	%r11065, %r11064, 1;
	and.b32  	%r11066, %r11065, 1431655765;
	sub.s32 	%r11067, %r11064, %r11066;
	and.b32  	%r11068, %r11067, 858993459;
	shr.u32 	%r11069, %r11067, 2;
	and.b32  	%r11070, %r11069, 858993459;
	add.s32 	%r11071, %r11070, %r11068;
	shr.u32 	%r11072, %r11071, 4;
	add.s32 	%r11073, %r11072, %r11071;
	and.b32  	%r11074, %r11073, 252645135;
	shr.u32 	%r11075, %r11074, 8;
	add.s32 	%r11076, %r11075, %r11074;
	shr.u32 	%r11077, %r11076, 16;
	add.s32 	%r11078, %r11077, %r11076;
	and.b32  	%r11079, %r11078, 63;
	add.s32 	%r11803, %r11079, %r11063;
	add.s32 	%r11792, %r11792, 8;
	setp.ne.s32 	%p1436, %r11792, %r11798;
	@%p1436 bra 	$L__BB2_1551;
$L__BB2_1552:
	setp.eq.s32 	%p1437, %r1821, 0;
	@%p1437 bra 	$L__BB2_1560;
	and.b32  	%r1830, %r11783, 3;
	setp.lt.u32 	%p1438, %r1821, 4;
	@%p1438 bra 	$L__BB2_1555;
	cvt.u64.u32 	%rd2953, %r11798;
	cvt.s64.s32 	%rd2954, %r1789;
	add.s64 	%rd2955, %rd2953, %rd2954;
	shl.b64 	%rd2956, %rd2955, 2;
	add.s64 	%rd2957, %rd225, %rd2956;
	ld.global.u32 	%r11081, [%rd2957+4];
	shr.u32 	%r11082, %r11081, 1;
	and.b32  	%r11083, %r11082, 1431655765;
	sub.s32 	%r11084, %r11081, %r11083;
	and.b32  	%r11085, %r11084, 858993459;
	shr.u32 	%r11086, %r11084, 2;
	and.b32  	%r11087, %r11086, 858993459;
	add.s32 	%r11088, %r11087, %r11085;
	shr.u32 	%r11089, %r11088, 4;
	add.s32 	%r11090, %r11089, %r11088;
	and.b32  	%r11091, %r11090, 252645135;
	shr.u32 	%r11092, %r11091, 8;
	add.s32 	%r11093, %r11092, %r11091;
	shr.u32 	%r11094, %r11093, 16;
	add.s32 	%r11095, %r11094, %r11093;
	and.b32  	%r11096, %r11095, 63;
	add.s32 	%r11097, %r11096, %r11803;
	add.s64 	%rd2958, %rd2953, %rd227;
	shl.b64 	%rd2959, %rd2958, 2;
	add.s64 	%rd2960, %rd225, %rd2959;
	ld.global.u32 	%r11098, [%rd2960+4];
	shr.u32 	%r11099, %r11098, 1;
	and.b32  	%r11100, %r11099, 1431655765;
	sub.s32 	%r11101, %r11098, %r11100;
	and.b32  	%r11102, %r11101, 858993459;
	shr.u32 	%r11103, %r11101, 2;
	and.b32  	%r11104, %r11103, 858993459;
	add.s32 	%r11105, %r11104, %r11102;
	shr.u32 	%r11106, %r11105, 4;
	add.s32 	%r11107, %r11106, %r11105;
	and.b32  	%r11108, %r11107, 252645135;
	shr.u32 	%r11109, %r11108, 8;
	add.s32 	%r11110, %r11109, %r11108;
	shr.u32 	%r11111, %r11110, 16;
	add.s32 	%r11112, %r11111, %r11110;
	and.b32  	%r11113, %r11112, 63;
	add.s32 	%r11114, %r11113, %r11097;
	ld.global.u32 	%r11115, [%rd2960+8];
	shr.u32 	%r11116, %r11115, 1;
	and.b32  	%r11117, %r11116, 1431655765;
	sub.s32 	%r11118, %r11115, %r11117;
	and.b32  	%r11119, %r11118, 858993459;
	shr.u32 	%r11120, %r11118, 2;
	and.b32  	%r11121, %r11120, 858993459;
	add.s32 	%r11122, %r11121, %r11119;
	shr.u32 	%r11123, %r11122, 4;
	add.s32 	%r11124, %r11123, %r11122;
	and.b32  	%r11125, %r11124, 252645135;
	shr.u32 	%r11126, %r11125, 8;
	add.s32 	%r11127, %r11126, %r11125;
	shr.u32 	%r11128, %r11127, 16;
	add.s32 	%r11129, %r11128, %r11127;
	and.b32  	%r11130, %r11129, 63;
	add.s32 	%r11131, %r11130, %r11114;
	ld.global.u32 	%r11132, [%rd2960+12];
	shr.u32 	%r11133, %r11132, 1;
	and.b32  	%r11134, %r11133, 1431655765;
	sub.s32 	%r11135, %r11132, %r11134;
	and.b32  	%r11136, %r11135, 858993459;
	shr.u32 	%r11137, %r11135, 2;
	and.b32  	%r11138, %r11137, 858993459;
	add.s32 	%r11139, %r11138, %r11136;
	shr.u32 	%r11140, %r11139, 4;
	add.s32 	%r11141, %r11140, %r11139;
	and.b32  	%r11142, %r11141, 252645135;
	shr.u32 	%r11143, %r11142, 8;
	add.s32 	%r11144, %r11143, %r11142;
	shr.u32 	%r11145, %r11144, 16;
	add.s32 	%r11146, %r11145, %r11144;
	and.b32  	%r11147, %r11146, 63;
	add.s32 	%r11803, %r11147, %r11131;
	add.s32 	%r11798, %r11798, 4;
$L__BB2_1555:
	setp.eq.s32 	%p1439, %r1830, 0;
	@%p1439 bra 	$L__BB2_1560;
	setp.eq.s32 	%p1440, %r1830, 1;
	@%p1440 bra 	$L__BB2_1558;
	cvt.u64.u32 	%rd2961, %r11798;
	cvt.s64.s32 	%rd2962, %r1789;
	add.s64 	%rd2963, %rd2961, %rd2962;
	shl.b64 	%rd2964, %rd2963, 2;
	add.s64 	%rd2965, %rd225, %rd2964;
	ld.global.u32 	%r11149, [%rd2965+4];
	shr.u32 	%r11150, %r11149, 1;
	and.b32  	%r11151, %r11150, 1431655765;
	sub.s32 	%r11152, %r11149, %r11151;
	and.b32  	%r11153, %r11152, 858993459;
	shr.u32 	%r11154, %r11152, 2;
	and.b32  	%r11155, %r11154, 858993459;
	add.s32 	%r11156, %r11155, %r11153;
	shr.u32 	%r11157, %r11156, 4;
	add.s32 	%r11158, %r11157, %r11156;
	and.b32  	%r11159, %r11158, 252645135;
	shr.u32 	%r11160, %r11159, 8;
	add.s32 	%r11161, %r11160, %r11159;
	shr.u32 	%r11162, %r11161, 16;
	add.s32 	%r11163, %r11162, %r11161;
	and.b32  	%r11164, %r11163, 63;
	add.s32 	%r11165, %r11164, %r11803;
	add.s64 	%rd2966, %rd2961, %rd227;
	shl.b64 	%rd2967, %rd2966, 2;
	add.s64 	%rd2968, %rd225, %rd2967;
	ld.global.u32 	%r11166, [%rd2968+4];
	shr.u32 	%r11167, %r11166, 1;
	and.b32  	%r11168, %r11167, 1431655765;
	sub.s32 	%r11169, %r11166, %r11168;
	and.b32  	%r11170, %r11169, 858993459;
	shr.u32 	%r11171, %r11169, 2;
	and.b32  	%r11172, %r11171, 858993459;
	add.s32 	%r11173, %r11172, %r11170;
	shr.u32 	%r11174, %r11173, 4;
	add.s32 	%r11175, %r11174, %r11173;
	and.b32  	%r11176, %r11175, 252645135;
	shr.u32 	%r11177, %r11176, 8;
	add.s32 	%r11178, %r11177, %r11176;
	shr.u32 	%r11179, %r11178, 16;
	add.s32 	%r11180, %r11179, %r11178;
	and.b32  	%r11181, %r11180, 63;
	add.s32 	%r11803, %r11181, %r11165;
	add.s32 	%r11798, %r11798, 2;
$L__BB2_1558:
	and.b32  	%r11182, %r11783, 1;
	setp.eq.b32 	%p1441, %r11182, 1;
	not.pred 	%p1442, %p1441;
	@%p1442 bra 	$L__BB2_1560;
	cvt.u64.u32 	%rd2969, %r11798;
	cvt.s64.s32 	%rd2970, %r1789;
	add.s64 	%rd2971, %rd2969, %rd2970;
	shl.b64 	%rd2972, %rd2971, 2;
	add.s64 	%rd2973, %rd225, %rd2972;
	ld.global.u32 	%r11183, [%rd2973+4];
	shr.u32 	%r11184, %r11183, 1;
	and.b32  	%r11185, %r11184, 1431655765;
	sub.s32 	%r11186, %r11183, %r11185;
	and.b32  	%r11187, %r11186, 858993459;
	shr.u32 	%r11188, %r11186, 2;
	and.b32  	%r11189, %r11188, 858993459;
	add.s32 	%r11190, %r11189, %r11187;
	shr.u32 	%r11191, %r11190, 4;
	add.s32 	%r11192, %r11191, %r11190;
	and.b32  	%r11193, %r11192, 252645135;
	shr.u32 	%r11194, %r11193, 8;
	add.s32 	%r11195, %r11194, %r11193;
	shr.u32 	%r11196, %r11195, 16;
	add.s32 	%r11197, %r11196, %r11195;
	and.b32  	%r11198, %r11197, 63;
	add.s32 	%r11803, %r11198, %r11803;
$L__BB2_1560:
	add.s32 	%r11200, %r1768, %r10915;
	st.shared.u32 	[%r11200], %r11803;
	add.s32 	%r11780, %r11780, 32;
	setp.lt.u32 	%p1443, %r11780, %r1741;
	@%p1443 bra 	$L__BB2_1527;
	bra.uni 	$L__BB2_1969;
$L__BB2_1561:
	div.s32 	%r10886, %r11775, %r1740;
	shl.b32 	%r10887, %r10886, 2;
	mov.u32 	%r10888, _ZZ30findCliqueGPUNewStealworkBatchPjS_S_S_S_S_PyS_S_S_S_S_E5end_L;
	add.s32 	%r10889, %r10888, %r10887;
	ld.shared.u32 	%r10890, [%r10889];
	mov.u32 	%r10891, _ZZ30findCliqueGPUNewStealworkBatchPjS_S_S_S_S_PyS_S_S_S_S_E7begin_L;
	add.s32 	%r10892, %r10891, %r10887;
	ld.shared.u32 	%r1773, [%r10892];
	sub.s32 	%r1774, %r10890, %r1773;
	shl.b32 	%r10893, %r11775, 2;
	mov.u32 	%r10894, _ZZ30findCliqueGPUNewStealworkBatchPjS_S_S_S_S_PyS_S_S_S_S_E5Res_S;
	add.s32 	%r1775, %r10894, %r10893;
	ld.shared.u32 	%r1776, [%r1775];
	setp.lt.s32 	%p1412, %r1774, 2;
	mov.b32 	%r11778, 0;
	@%p1412 bra 	$L__BB2_1564;
	mov.b32 	%r11778, 0;
	mov.u32 	%r11776, %r1774;
$L__BB2_1563:
	shr.u32 	%r10896, %r11776, 1;
	add.s32 	%r10897, %r10896, %r11778;
	add.s32 	%r10898, %r10897, %r1773;
	mul.wide.u32 	%rd2916, %r10898, 4;
	add.s64 	%rd2917, %rd5, %rd2916;
	ld.global.u32 	%r10899, [%rd2917];
	setp.lt.s32 	%p1413, %r10899, %r1776;
	selp.b32 	%r10900, %r10896, 0, %p1413;
	add.s32 	%r11778, %r10900, %r11778;
	sub.s32 	%r11776, %r11776, %r10896;
	setp.gt.s32 	%p1414, %r11776, 1;
	@%p1414 bra 	$L__BB2_1563;
$L__BB2_1564:
	add.s32 	%r10902, %r1773, %r11778;
	mul.wide.u32 	%rd2918, %r10902, 4;
	add.s64 	%rd2919, %rd5, %rd2918;
	ld.global.u32 	%r10903, [%rd2919];
	setp.lt.u32 	%p1415, %r10903, %r1776;
	selp.u32 	%r10904, 1, 0, %p1415;
	add.s32 	%r10905, %r11778, %r10904;
	add.s32 	%r1782, %r10902, %r10904;
	mul.wide.u32 	%rd2920, %r1782, 4;
	add.s64 	%rd2921, %rd4, %rd2920;
	ld.global.u32 	%r10906, [%rd2921];
	mov.u32 	%r10908, _ZZ30findCliqueGPUNewStealworkBatchPjS_S_S_S_S_PyS_S_S_S_S_E9Res_SBits;
	add.s32 	%r1783, %r10908, %r10893;
	ld.shared.u32 	%r10909, [%r1783];
	and.b32  	%r1784, %r10909, %r10906;
	setp.ge.s32 	%p1416, %r10905, %r1774;
	mov.b32 	%r11779, -1;
	@%p1416 bra 	$L__BB2_1566;
	add.s64 	%rd2923, %rd5, %rd2920;
	ld.global.u32 	%r10910, [%rd2923];
	setp.eq.s32 	%p1417, %r10910, %r1776;
	setp.eq.s32 	%p1418, %r1784, 0;
	selp.b32 	%r10911, -1, %r1776, %p1418;
	selp.b32 	%r11779, %r10911, -1, %p1417;
$L__BB2_1566:
	st.shared.u32 	[%r1775], %r11779;
	st.shared.u32 	[%r1783], %r1784;
	add.s32 	%r11775, %r11775, %r1209;
	setp.lt.u32 	%p1419, %r11775, %r1755;
	@%p1419 bra 	$L__BB2_1561;
	bra.uni 	$L__BB2_1525;
$L__BB2_1567:
	setp.lt.s32 	%p1347, %r1846, 2;
	mov.u32 	%r11808, %r1206;
	@%p1347 bra 	$L__BB2_1568;
	bra.uni 	$L__BB2_1572;
$L__BB2_1568:
	ld.global.u32 	%r1855, [%rd229];
	mov.u32 	%r11812, %r1206;
$L__BB2_1569:
	setp.eq.s32 	%p1348, %r1848, 0;
	shl.b32 	%r10493, %r11812, 2;
	mov.u32 	%r10494, _ZZ30findCliqueGPUNewStealworkBatchPjS_S_S_S_S_PyS_S_S_S_S_E5Res_S;
	add.s32 	%r1870, %r10494, %r10493;
	ld.shared.u32 	%r1871, [%r1870];
	setp.lt.u32 	%p1349, %r1855, %r1871;
	selp.u64 	%rd233, 1, 0, %p1349;
	add.s64 	%rd2812, %rd233, %rd228;
	shl.b64 	%rd2813, %rd2812, 2;
	add.s64 	%rd2814, %rd4, %rd2813;
	ld.global.u32 	%r10495, [%rd2814];
	mov.u32 	%r10496, _ZZ30findCliqueGPUNewStealworkBatchPjS_S_S_S_S_PyS_S_S_S_S_E9Res_SBits;
	add.s32 	%r1872, %r10496, %r10493;
	ld.shared.u32 	%r10497, [%r1872];
	and.b32  	%r1873, %r10497, %r10495;
	and.pred  	%p1350, %p1348, %p1349;
	mov.b32 	%r11813, -1;
	@%p1350 bra 	$L__BB2_1571;
	shl.b64 	%rd2815, %rd233, 2;
	add.s64 	%rd2816, %rd229, %rd2815;
	ld.global.u32 	%r10498, [%rd2816];
	setp.eq.s32 	%p1351, %r10498, %r1871;
	setp.eq.s32 	%p1352, %r1873, 0;
	selp.b32 	%r10499, -1, %r1871, %p1352;
	selp.b32 	%r11813, %r10499, -1, %p1351;
$L__BB2_1571:
	st.shared.u32 	[%r1870], %r11813;
	st.shared.u32 	[%r1872], %r1873;
	add.s32 	%r11812, %r11812, %r1209;
	setp.lt.u32 	%p1353, %r11812, 2096;
	@%p1353 bra 	$L__BB2_1569;
	bra.uni 	$L__BB2_1577;
$L__BB2_1572:
	shl.b32 	%r10501, %r11808, 2;
	mov.u32 	%r10502, _ZZ30findCliqueGPUNewStealworkBatchPjS_S_S_S_S_PyS_S_S_S_S_E5Res_S;
	add.s32 	%r1857, %r10502, %r10501;
	ld.shared.u32 	%r1858, [%r1857];
	mov.b32 	%r11810, 0;
	mov.u32 	%r11809, %r1846;
$L__BB2_1573:
	shr.u32 	%r10503, %r11809, 1;
	add.s32 	%r10504, %r10503, %r11810;
	mul.wide.u32 	%rd2817, %r10504, 4;
	add.s64 	%rd2818, %rd229, %rd2817;
	ld.global.u32 	%r10505, [%rd2818];
	setp.lt.s32 	%p1354, %r10505, %r1858;
	selp.b32 	%r10506, %r10503, 0, %p1354;
	add.s32 	%r11810, %r10506, %r11810;
	sub.s32 	%r11809, %r11809, %r10503;
	setp.gt.s32 	%p1355, %r11809, 1;
	@%p1355 bra 	$L__BB2_1573;
	mul.wide.u32 	%rd2819, %r11810, 4;
	add.s64 	%rd232, %rd229, %rd2819;
	ld.global.u32 	%r10508, [%rd232];
	setp.lt.u32 	%p1356, %r10508, %r1858;
	selp.u32 	%r1863, 1, 0, %p1356;
	add.s32 	%r10509, %r11810, %r1863;
	cvt.u64.u32 	%rd2820, %r10509;
	add.s64 	%rd2821, %rd2820, %rd228;
	shl.b64 	%rd2822, %rd2821, 2;
	add.s64 	%rd2823, %rd4, %rd2822;
	ld.global.u32 	%r10510, [%rd2823];
	shl.b32 	%r10511, %r11808, 2;
	mov.u32 	%r10512, _ZZ30findCliqueGPUNewStealworkBatchPjS_S_S_S_S_PyS_S_S_S_S_E9Res_SBits;
	add.s32 	%r1864, %r10512, %r10511;
	ld.shared.u32 	%r10513, [%r1864];
	and.b32  	%r1865, %r10513, %r10510;
	setp.gt.u32 	%p1357, %r10509, %r1848;
	mov.b32 	%r11811, -1;
	@%p1357 bra 	$L__BB2_1576;
	mul.wide.u32 	%rd2824, %r1863, 4;
	add.s64 	%rd2825, %rd232, %rd2824;
	ld.global.u32 	%r10514, [%rd2825];
	setp.eq.s32 	%p1358, %r10514, %r1858;
	setp.eq.s32 	%p1359, %r1865, 0;
	selp.b32 	%r10515, -1, %r1858, %p1359;
	selp.b32 	%r11811, %r10515, -1, %p1358;
$L__BB2_1576:
	st.shared.u32 	[%r1857], %r11811;
	st.shared.u32 	[%r1864], %r1865;
	add.s32 	%r11808, %r11808, %r1209;
	setp.lt.u32 	%p1360, %r11808, 2096;
	@%p1360 bra 	$L__BB2_1572;
$L__BB2_1577:
	@%p1341 bra 	$L__BB2_1596;
	mov.b32 	%r11814, 0;
$L__BB2_1579:
	shl.b32 	%r10517, %r11814, 2;
	mov.u32 	%r10518, _ZZ30findCliqueGPUNewStealworkBatchPjS_S_S_S_S_PyS_S_S_S_S_E5Res_S;
	add.s32 	%r1878, %r10518, %r10517;
	ld.shared.u32 	%r1879, [%r1878];
	setp.eq.s32 	%p1362, %r1879, -1;
	mov.u32 	%r10519, _ZZ30findCliqueGPUNewStealworkBatchPjS_S_S_S_S_PyS_S_S_S_S_E9Res_SBits;
	add.s32 	%r1880, %r10519, %r10517;
	@%p1362 bra 	$L__BB2_1581;
	ld.shared.u32 	%r10520, [%r1847];
	add.s32 	%r10521, %r10520, 1;
	st.shared.u32 	[%r1847], %r10521;
	add.s32 	%r10522, %r10521, %r1849;
	mul.wide.u32 	%rd2826, %r10522, 4;
	add.s64 	%rd2827, %rd222, %rd2826;
	st.global.u32 	[%rd2827], %r1879;
	ld.shared.u32 	%r10523, [%r1880];
	add.s64 	%rd2828, %rd225, %rd2826;
	st.global.u32 	[%rd2828], %r10523;
$L__BB2_1581:
	ld.shared.u32 	%r1881, [%r1878+4];
	setp.eq.s32 	%p1363, %r1881, -1;
	@%p1363 bra 	$L__BB2_1583;
	ld.shared.u32 	%r10524, [%r1847];
	add.s32 	%r10525, %r10524, 1;
	st.shared.u32 	[%r1847], %r10525;
	add.s32 	%r10526, %r10525, %r1849;
	mul.wide.u32 	%rd2829, %r10526, 4;
	add.s64 	%rd2830, %rd222, %rd2829;
	st.global.u32 	[%rd2830], %r1881;
	ld.shared.u32 	%r10527, [%r1880+4];
	add.s64 	%rd2831, %rd225, %rd2829;
	st.global.u32 	[%rd2831], %r10527;
$L__BB2_1583:
	ld.shared.u32 	%r1882, [%r1878+8];
	setp.eq.s32 	%p1364, %r1882, -1;
	@%p1364 bra 	$L__BB2_1585;
	ld.shared.u32 	%r10528, [%r1847];
	add.s32 	%r10529, %r10528, 1;
	st.shared.u32 	[%r1847], %r10529;
	add.s32 	%r10530, %r10529, %r1849;
	mul.wide.u32 	%rd2832, %r10530, 4;
	add.s64 	%rd2833, %rd222, %rd2832;
	st.global.u32 	[%rd2833], %r1882;
	ld.shared.u32 	%r10531, [%r1880+8];
	add.s64 	%rd2834, %rd225, %rd2832;
	st.global.u32 	[%rd2834], %r10531;
$L__BB2_1585:
	ld.shared.u32 	%r1883, [%r1878+12];
	setp.eq.s32 	%p1365, %r1883, -1;
	@%p1365 bra 	$L__BB2_1587;
	ld.shared.u32 	%r10532, [%r1847];
	add.s32 	%r10533, %r10532, 1;
	st.shared.u32 	[%r1847], %r10533;
	add.s32 	%r10534, %r10533, %r1849;
	mul.wide.u32 	%rd2835, %r10534, 4;
	add.s64 	%rd2836, %rd222, %rd2835;
	st.global.u32 	[%rd2836], %r1883;
	ld.shared.u32 	%r10535, [%r1880+12];
	add.s64 	%rd2837, %rd225, %rd2835;
	st.global.u32 	[%rd2837], %r10535;
$L__BB2_1587:
	ld.shared.u32 	%r1884, [%r1878+16];
	setp.eq.s32 	%p1366, %r1884, -1;
	@%p1366 bra 	$L__BB2_1589;
	ld.shared.u32 	%r10536, [%r1847];
	add.s32 	%r10537, %r10536, 1;
	st.shared.u32 	[%r1847], %r10537;
	add.s32 	%r10538, %r10537, %r1849;
	mul.wide.u32 	%rd2838, %r10538, 4;
	add.s64 	%rd2839, %rd222, %rd2838;
	st.global.u32 	[%rd2839], %r1884;
	ld.shared.u32 	%r10539, [%r1880+16];
	add.s64 	%rd2840, %rd225, %rd2838;
	st.global.u32 	[%rd2840], %r10539;
$L__BB2_1589:
	ld.shared.u32 	%r1885, [%r1878+20];
	setp.eq.s32 	%p1367, %r1885, -1;
	@%p1367 bra 	$L__BB2_1591;
	ld.shared.u32 	%r10540, [%r1847];
	add.s32 	%r10541, %r10540, 1;
	st.shared.u32 	[%r1847], %r10541;
	add.s32 	%r10542, %r10541, %r1849;
	mul.wide.u32 	%rd2841, %r10542, 4;
	add.s64 	%rd2842, %rd222, %rd2841;
	st.global.u32 	[%rd2842], %r1885;
	ld.shared.u32 	%r10543, [%r1880+20];
	add.s64 	%rd2843, %rd225, %rd2841;
	st.global.u32 	[%rd2843], %r10543;
$L__BB2_1591:
	ld.shared.u32 	%r1886, [%r1878+24];
	setp.eq.s32 	%p1368, %r1886, -1;
	@%p1368 bra 	$L__BB2_1593;
	ld.shared.u32 	%r10544, [%r1847];
	add.s32 	%r10545, %r10544, 1;
	st.shared.u32 	[%r1847], %r10545;
	add.s32 	%r10546, %r10545, %r1849;
	mul.wide.u32 	%rd2844, %r10546, 4;
	add.s64 	%rd2845, %rd222, %rd2844;
	st.global.u32 	[%rd2845], %r1886;
	ld.shared.u32 	%r10547, [%r1880+24];
	add.s64 	%rd2846, %rd225, %rd2844;
	st.global.u32 	[%rd2846], %r10547;
$L__BB2_1593:
	ld.shared.u32 	%r1887, [%r1878+28];
	setp.eq.s32 	%p1369, %r1887, -1;
	@%p1369 bra 	$L__BB2_1595;
	ld.shared.u32 	%r10548, [%r1847];
	add.s32 	%r10549, %r10548, 1;
	st.shared.u32 	[%r1847], %r10549;
	add.s32 	%r10550, %r10549, %r1849;
	mul.wide.u32 	%rd2847, %r10550, 4;
	add.s64 	%rd2848, %rd222, %rd2847;
	st.global.u32 	[%rd2848], %r1887;
	ld.shared.u32 	%r10551, [%r1880+28];
	add.s64 	%rd2849, %rd225, %rd2847;
	st.global.u32 	[%rd2849], %r10551;
$L__BB2_1595:
	add.s32 	%r11814, %r11814, 8;
	setp.ne.s32 	%p1370, %r11814, 2096;
	@%p1370 bra 	$L__BB2_1579;
$L__BB2_1596:
	add.s32 	%r11805, %r11805, 1;
	setp.eq.s32 	%p1371, %r11805, %r1758;
	@%p1371 bra 	$L__BB2_1597;
	bra.uni 	$L__BB2_1513;
$L__BB2_1597:
	setp.ge.u32 	%p1372, %r1206, %r1759;
	mov.u32 	%r11815, %r1206;
	@%p1372 bra 	$L__BB2_1599;
$L__BB2_1598:
	add.s32 	%r10552, %r11815, %r1760;
	mul.wide.u32 	%rd2850, %r10552, 4;
	add.s64 	%rd2851, %rd224, %rd2850;
	ld.global.u32 	%r10553, [%rd2851+-240000];
	shl.b32 	%r10554, %r11815, 2;
	mov.u32 	%r10555, _ZZ30findCliqueGPUNewStealworkBatchPjS_S_S_S_S_PyS_S_S_S_S_E5Res_S;
	add.s32 	%r10556, %r10555, %r10554;
	st.shared.u32 	[%r10556], %r10553;
	add.s64 	%rd2852, %rd226, %rd2850;
	ld.global.u32 	%r10557, [%rd2852+-240000];
	mov.u32 	%r10558, _ZZ30findCliqueGPUNewStealworkBatchPjS_S_S_S_S_PyS_S_S_S_S_E9Res_SBits;
	add.s32 	%r10559, %r10558, %r10554;
	st.shared.u32 	[%r10559], %r10557;
	add.s32 	%r11815, %r11815, 32;
	setp.lt.u32 	%p1373, %r11815, %r1759;
	@%p1373 bra 	$L__BB2_1598;
$L__BB2_1599:
	@%p1372 bra 	$L__BB2_1607;
	shl.b64 	%rd2853, %rd228, 2;
	add.s64 	%rd235, %rd5, %rd2853;
	add.s32 	%r1892, %r1846, -1;
	mov.u32 	%r11816, %r1206;
$L__BB2_1601:
	setp.lt.s32 	%p1375, %r1846, 2;
	shl.b32 	%r10561, %r11816, 2;
	mov.u32 	%r10562, _ZZ30findCliqueGPUNewStealworkBatchPjS_S_S_S_S_PyS_S_S_S_S_E5Res_S;
	add.s32 	%r1894, %r10562, %r10561;
	ld.shared.u32 	%r1895, [%r1894];
	mov.b32 	%r11819, 0;
	@%p1375 bra 	$L__BB2_1604;
	mov.b32 	%r11819, 0;
	mov.u32 	%r11817, %r1846;
$L__BB2_1603:
	shr.u32 	%r10564, %r11817, 1;
	add.s32 	%r10565, %r10564, %r11819;
	mul.wide.u32 	%rd2854, %r10565, 4;
	add.s64 	%rd2855, %rd235, %rd2854;
	ld.global.u32 	%r10566, [%rd2855];
	setp.lt.s32 	%p1376, %r10566, %r1895;
	selp.b32 	%r10567, %r10564, 0, %p1376;
	add.s32 	%r11819, %r10567, %r11819;
	sub.s32 	%r11817, %r11817, %r10564;
	setp.gt.s32 	%p1377, %r11817, 1;
	@%p1377 bra 	$L__BB2_1603;
$L__BB2_1604:
	mul.wide.u32 	%rd2856, %r11819, 4;
	add.s64 	%rd2857, %rd235, %rd2856;
	ld.global.u32 	%r10569, [%rd2857];
	setp.lt.u32 	%p1378, %r10569, %r1895;
	selp.u32 	%r10570, 1, 0, %p1378;
	add.s32 	%r10571, %r11819, %r10570;
	cvt.u64.u32 	%rd236, %r10571;
	add.s64 	%rd2858, %rd236, %rd228;
	shl.b64 	%rd2859, %rd2858, 2;
	add.s64 	%rd2860, %rd4, %rd2859;
	ld.global.u32 	%r10572, [%rd2860];
	mov.u32 	%r10574, _ZZ30findCliqueGPUNewStealworkBatchPjS_S_S_S_S_PyS_S_S_S_S_E9Res_SBits;
	add.s32 	%r1901, %r10574, %r10561;
	ld.shared.u32 	%r10575, [%r1901];
	and.b32  	%r1902, %r10575, %r10572;
	setp.gt.u32 	%p1379, %r10571, %r1892;
	mov.b32 	%r11820, -1;
	@%p1379 bra 	$L__BB2_1606;
	shl.b64 	%rd2861, %rd236, 2;
	add.s64 	%rd2862, %rd235, %rd2861;
	ld.global.u32 	%r10576, [%rd2862];
	setp.eq.s32 	%p1380, %r10576, %r1895;
	setp.eq.s32 	%p1381, %r1902, 0;
	selp.b32 	%r10577, -1, %r1895, %p1381;
	selp.b32 	%r11820, %r10577, -1, %p1380;
$L__BB2_1606:
	st.shared.u32 	[%r1894], %r11820;
	st.shared.u32 	[%r1901], %r1902;
	add.s32 	%r11816, %r11816, %r1209;
	setp.lt.u32 	%p1382, %r11816, %r1759;
	@%p1382 bra 	$L__BB2_1601;
$L__BB2_1607:
	setp.ne.s32 	%p1383, %r1206, 0;
	@%p1383 bra 	$L__BB2_1743;
	setp.eq.s32 	%p1384, %r1759, 0;
	mul.lo.s32 	%r1906, %r11804, %r1740;
	@%p1384 bra 	$L__BB2_1629;
	sub.s32 	%r10579, %r1760, %r1740;
	setp.gt.u32 	%p1385, %r10579, -4;
	mov.b32 	%r11822, 0;
	@%p1385 bra 	$L__BB2_1620;
	mov.b32 	%r11821, 0;
$L__BB2_1611:
	shl.b32 	%r10581, %r11821, 2;
	mov.u32 	%r10582, _ZZ30findCliqueGPUNewStealworkBatchPjS_S_S_S_S_PyS_S_S_S_S_E5Res_S;
	add.s32 	%r1908, %r10582, %r10581;
	ld.shared.u32 	%r1909, [%r1908];
	setp.eq.s32 	%p1386, %r1909, -1;
	mov.u32 	%r10583, _ZZ30findCliqueGPUNewStealworkBatchPjS_S_S_S_S_PyS_S_S_S_S_E9Res_SBits;
	add.s32 	%r1910, %r10583, %r10581;
	@%p1386 bra 	$L__BB2_1613;
	ld.shared.u32 	%r10584, [%r1847];
	add.s32 	%r10585, %r10584, 1;
	st.shared.u32 	[%r1847], %r10585;
	add.s32 	%r10586, %r10585, %r1906;
	mul.wide.u32 	%rd2863, %r10586, 4;
	add.s64 	%rd2864, %rd222, %rd2863;
	st.global.u32 	[%rd2864], %r1909;
	ld.shared.u32 	%r10587, [%r1910];
	add.s64 	%rd2865, %rd225, %rd2863;
	st.global.u32 	[%rd2865], %r10587;
$L__BB2_1613:
	ld.shared.u32 	%r1911, [%r1908+4];
	setp.eq.s32 	%p1387, %r1911, -1;
	@%p1387 bra 	$L__BB2_1615;
	ld.shared.u32 	%r10588, [%r1847];
	add.s32 	%r10589, %r10588, 1;
	st.shared.u32 	[%r1847], %r10589;
	add.s32 	%r10590, %r10589, %r1906;
	mul.wide.u32 	%rd2866, %r10590, 4;
	add.s64 	%rd2867, %rd222, %rd2866;
	st.global.u32 	[%rd2867], %r1911;
	ld.shared.u32 	%r10591, [%r1910+4];
	add.s64 	%rd2868, %rd225, %rd2866;
	st.global.u32 	[%rd2868], %r10591;
$L__BB2_1615:
	ld.shared.u32 	%r1912, [%r1908+8];
	setp.eq.s32 	%p1388, %r1912, -1;
	@%p1388 bra 	$L__BB2_1617;
	ld.shared.u32 	%r10592, [%r1847];
	add.s32 	%r10593, %r10592, 1;
	st.shared.u32 	[%r1847], %r10593;
	add.s32 	%r10594, %r10593, %r1906;
	mul.wide.u32 	%rd2869, %r10594, 4;
	add.s64 	%rd2870, %rd222, %rd2869;
	st.global.u32 	[%rd2870], %r1912;
	ld.shared.u32 	%r10595, [%r1910+8];
	add.s64 	%rd2871, %rd225, %rd2869;
	st.global.u32 	[%rd2871], %r10595;
$L__BB2_1617:
	ld.shared.u32 	%r1913, [%r1908+12];
	setp.eq.s32 	%p1389, %r1913, -1;
	@%p1389 bra 	$L__BB2_1619;
	ld.shared.u32 	%r10596, [%r1847];
	add.s32 	%r10597, %r10596, 1;
	st.shared.u32 	[%r1847], %r10597;
	add.s32 	%r10598, %r10597, %r1906;
	mul.wide.u32 	%rd2872, %r10598, 4;
	add.s64 	%rd2873, %rd222, %rd2872;
	st.global.u32 	[%rd2873], %r1913;
	ld.shared.u32 	%r10599, [%r1910+12];
	add.s64 	%rd2874, %rd225, %rd2872;
	st.global.u32 	[%rd2874], %r10599;
$L__BB2_1619:
	add.s32 	%r11821, %r11821, 4;
	setp.ne.s32 	%p1390, %r11821, %r1762;
	mov.u32 	%r11822, %r1762;
	@%p1390 bra 	$L__BB2_1611;
$L__BB2_1620:
	setp.eq.s32 	%p1391, %r1761, 0;
	@%p1391 bra 	$L__BB2_1629;
	shl.b32 	%r10600, %r11822, 2;
	mov.u32 	%r10601, _ZZ30findCliqueGPUNewStealworkBatchPjS_S_S_S_S_PyS_S_S_S_S_E5Res_S;
	add.s32 	%r1916, %r10601, %r10600;
	ld.shared.u32 	%r1917, [%r1916];
	setp.eq.s32 	%p1392, %r1917, -1;
	mov.u32 	%r10602, _ZZ30findCliqueGPUNewStealworkBatchPjS_S_S_S_S_PyS_S_S_S_S_E9Res_SBits;
	add.s32 	%r1918, %r10602, %r10600;
	@%p1392 bra 	$L__BB2_1623;
	ld.shared.u32 	%r10603, [%r1847];
	add.s32 	%r10604, %r10603, 1;
	st.shared.u32 	[%r1847], %r10604;
	add.s32 	%r10605, %r10604, %r1906;
	mul.wide.u32 	%rd2875, %r10605, 4;
	add.s64 	%rd2876, %rd222, %rd2875;
	st.global.u32 	[%rd2876], %r1917;
	ld.shared.u32 	%r10606, [%r1918];
	add.s64 	%rd2877, %rd225, %rd2875;
	st.global.u32 	[%rd2877], %r10606;
$L__BB2_1623:
	setp.eq.s32 	%p1393, %r1761, 1;
	@%p1393 bra 	$L__BB2_1629;
	ld.shared.u32 	%r1919, [%r1916+4];
	setp.eq.s32 	%p1394, %r1919, -1;
	@%p1394 bra 	$L__BB2_1626;
	ld.shared.u32 	%r10607, [%r1847];
	add.s32 	%r10608, %r10607, 1;
	st.shared.u32 	[%r1847], %r10608;
	add.s32 	%r10609, %r10608, %r1906;
	mul.wide.u32 	%rd2878, %r10609, 4;
	add.s64 	%rd2879, %rd222, %rd2878;
	st.global.u32 	[%rd2879], %r1919;
	ld.shared.u32 	%r10610, [%r1918+4];
	add.s64 	%rd2880, %rd225, %rd2878;
	st.global.u32 	[%rd2880], %r10610;
$L__BB2_1626:
	setp.eq.s32 	%p1395, %r1761, 2;
	@%p1395 bra 	$L__BB2_1629;
	ld.shared.u32 	%r1920, [%r1916+8];
	setp.eq.s32 	%p1396, %r1920, -1;
	@%p1396 bra 	$L__BB2_1629;
	ld.shared.u32 	%r10611, [%r1847];
	add.s32 	%r10612, %r10611, 1;
	st.shared.u32 	[%r1847], %r10612;
	add.s32 	%r10613, %r10612, %r1906;
	mul.wide.u32 	%rd2881, %r10613, 4;
	add.s64 	%rd2882, %rd222, %rd2881;
	st.global.u32 	[%rd2882], %r1920;
	ld.shared.u32 	%r10614, [%r1918+8];
	add.s64 	%rd2883, %rd225, %rd2881;
	st.global.u32 	[%rd2883], %r10614;
$L__BB2_1629:
	add.s32 	%r10616, %r1906, 1;
	cvt.s64.s32 	%rd237, %r10616;
	ld.shared.u32 	%r1921, [%r1847];
	setp.eq.s32 	%p1397, %r1921, 0;
	mov.b32 	%r11834, 0;
	@%p1397 bra 	$L__BB2_1641;
	and.b32  	%r1922, %r1921, 7;
	setp.lt.u32 	%p1398, %r1921, 8;
	mov.b32 	%r11829, 0;
	mov.u32 	%r11834, %r11829;
	@%p1398 bra 	$L__BB2_1633;
	and.b32  	%r11829, %r1921, -8;
	mov.b32 	%r11823, 0;
	mov.u32 	%r11834, %r11823;
$L__BB2_1632:
	.pragma "nounroll";
	cvt.u64.u32 	%rd2884, %r11823;
	cvt.s64.s32 	%rd2885, %r1906;
	add.s64 	%rd2886, %rd2884, %rd2885;
	shl.b64 	%rd2887, %rd2886, 2;
	add.s64 	%rd2888, %rd225, %rd2887;
	ld.global.u32 	%r10620, [%rd2888+4];
	shr.u32 	%r10621, %r10620, 1;
	and.b32  	%r10622, %r10621, 1431655765;
	sub.s32 	%r10623, %r10620, %r10622;
	and.b32  	%r10624, %r10623, 858993459;
	shr.u32 	%r10625, %r10623, 2;
	and.b32  	%r10626, %r10625, 858993459;
	add.s32 	%r10627, %r10626, %r10624;
	shr.u32 	%r10628, %r10627, 4;
	add.s32 	%r10629, %r10628, %r10627;
	and.b32  	%r10630, %r10629, 252645135;
	shr.u32 	%r10631, %r10630, 8;
	add.s32 	%r10632, %r10631, %r10630;
	shr.u32 	%r10633, %r10632, 16;
	add.s32 	%r10634, %r10633, %r10632;
	and.b32  	%r10635, %r10634, 63;
	add.s32 	%r10636, %r10635, %r11834;
	add.s64 	%rd2889, %rd2884, %rd237;
	shl.b64 	%rd2890, %rd2889, 2;
	add.s64 	%rd2891, %rd225, %rd2890;
	ld.global.u32 	%r10637, [%rd2891+4];
	shr.u32 	%r10638, %r10637, 1;
	and.b32  	%r10639, %r10638, 1431655765;
	sub.s32 	%r10640, %r10637, %r10639;
	and.b32  	%r10641, %r10640, 858993459;
	shr.u32 	%r10642, %r10640, 2;
	and.b32  	%r10643, %r10642, 858993459;
	add.s32 	%r10644, %r10643, %r10641;
	shr.u32 	%r10645, %r10644, 4;
	add.s32 	%r10646, %r10645, %r10644;
	and.b32  	%r10647, %r10646, 252645135;
	shr.u32 	%r10648, %r10647, 8;
	add.s32 	%r10649, %r10648, %r10647;
	shr.u32 	%r10650, %r10649, 16;
	add.s32 	%r10651, %r10650, %r10649;
	and.b32  	%r10652, %r10651, 63;
	add.s32 	%r10653, %r10652, %r10636;
	ld.global.u32 	%r10654, [%rd2891+8];
	shr.u32 	%r10655, %r10654, 1;
	and.b32  	%r10656, %r10655, 1431655765;
	sub.s32 	%r10657, %r10654, %r10656;
	and.b32  	%r10658, %r10657, 858993459;
	shr.u32 	%r10659, %r10657, 2;
	and.b32  	%r10660, %r10659, 858993459;
	add.s32 	%r10661, %r10660, %r10658;
	shr.u32 	%r10662, %r10661, 4;
	add.s32 	%r10663, %r10662, %r10661;
	and.b32  	%r10664, %r10663, 252645135;
	shr.u32 	%r10665, %r10664, 8;
	add.s32 	%r10666, %r10665, %r10664;
	shr.u32 	%r10667, %r10666, 16;
	add.s32 	%r10668, %r10667, %r10666;
	and.b32  	%r10669, %r10668, 63;
	add.s32 	%r10670, %r10669, %r10653;
	ld.global.u32 	%r10671, [%rd2891+12];
	shr.u32 	%r10672, %r10671, 1;
	and.b32  	%r10673, %r10672, 1431655765;
	sub.s32 	%r10674, %r10671, %r10673;
	and.b32  	%r10675, %r10674, 858993459;
	shr.u32 	%r10676, %r10674, 2;
	and.b32  	%r10677, %r10676, 858993459;
	add.s32 	%r10678, %r10677, %r10675;
	shr.u32 	%r10679, %r10678, 4;
	add.s32 	%r10680, %r10679, %r10678;
	and.b32  	%r10681, %r10680, 252645135;
	shr.u32 	%r10682, %r10681, 8;
	add.s32 	%r10683, %r10682, %r10681;
	shr.u32 	%r10684, %r10683, 16;
	add.s32 	%r10685, %r10684, %r10683;
	and.b32  	%r10686, %r10685, 63;
	add.s32 	%r10687, %r10686, %r10670;
	ld.global.u32 	%r10688, [%rd2891+16];
	shr.u32 	%r10689, %r10688, 1;
	and.b32  	%r10690, %r10689, 1431655765;
	sub.s32 	%r10691, %r10688, %r10690;
	and.b32  	%r10692, %r10691, 858993459;
	shr.u32 	%r10693, %r10691, 2;
	and.b32  	%r10694, %r10693, 858993459;
	add.s32 	%r10695, %r10694, %r10692;
	shr.u32 	%r10696, %r10695, 4;
	add.s32 	%r10697, %r10696, %r10695;
	and.b32  	%r10698, %r10697, 252645135;
	shr.u32 	%r10699, %r10698, 8;
	add.s32 	%r10700, %r10699, %r10698;
	shr.u32 	%r10701, %r10700, 16;
	add.s32 	%r10702, %r10701, %r10700;
	and.b32  	%r10703, %r10702, 63;
	add.s32 	%r10704, %r10703, %r10687;
	ld.global.u32 	%r10705, [%rd2891+20];
	shr.u32 	%r10706, %r10705, 1;
	and.b32  	%r10707, %r10706, 1431655765;
	sub.s32 	%r10708, %r10705, %r10707;
	and.b32  	%r10709, %r10708, 858993459;
	shr.u32 	%r10710, %r10708, 2;
	and.b32  	%r10711, %r10710, 858993459;
	add.s32 	%r10712, %r10711, %r10709;
	shr.u32 	%r10713, %r10712, 4;
	add.s32 	%r10714, %r10713, %r10712;
	and.b32  	%r10715, %r10714, 252645135;
	shr.u32 	%r10716, %r10715, 8;
	add.s32 	%r10717, %r10716, %r10715;
	shr.u32 	%r10718, %r10717, 16;
	add.s32 	%r10719, %r10718, %r10717;
	and.b32  	%r10720, %r10719, 63;
	add.s32 	%r10721, %r10720, %r10704;
	ld.global.u32 	%r10722, [%rd2891+24];
	shr.u32 	%r10723, %r10722, 1;
	and.b32  	%r10724, %r10723, 1431655765;
	sub.s32 	%r10725, %r10722, %r10724;
	and.b32  	%r10726, %r10725, 858993459;
	shr.u32 	%r10727, %r10725, 2;
	and.b32  	%r10728, %r10727, 858993459;
	add.s32 	%r10729, %r10728, %r10726;
	shr.u32 	%r10730, %r10729, 4;
	add.s32 	%r10731, %r10730, %r10729;
	and.b32  	%r10732, %r10731, 252645135;
	shr.u32 	%r10733, %r10732, 8;
	add.s32 	%r10734, %r10733, %r10732;
	shr.u32 	%r10735, %r10734, 16;
	add.s32 	%r10736, %r10735, %r10734;
	and.b32  	%r10737, %r10736, 63;
	add.s32 	%r10738, %r10737, %r10721;
	ld.global.u32 	%r10739, [%rd2891+28];
	shr.u32 	%r10740, %r10739, 1;
	and.b32  	%r10741, %r10740, 1431655765;
	sub.s32 	%r10742, %r10739, %r10741;
	and.b32  	%r10743, %r10742, 858993459;
	shr.u32 	%r10744, %r10742, 2;
	and.b32  	%r10745, %r10744, 858993459;
	add.s32 	%r10746, %r10745, %r10743;
	shr.u32 	%r10747, %r10746, 4;
	add.s32 	%r10748, %r10747, %r10746;
	and.b32  	%r10749, %r10748, 252645135;
	shr.u32 	%r10750, %r10749, 8;
	add.s32 	%r10751, %r10750, %r10749;
	shr.u32 	%r10752, %r10751, 16;
	add.s32 	%r10753, %r10752, %r10751;
	and.b32  	%r10754, %r10753, 63;
	add.s32 	%r11834, %r10754, %r10738;
	add.s32 	%r11823, %r11823, 8;
	setp.ne.s32 	%p1399, %r11823, %r11829;
	@%p1399 bra 	$L__BB2_1632;
$L__BB2_1633:
	setp.eq.s32 	%p1400, %r1922, 0;
	@%p1400 bra 	$L__BB2_1641;
	and.b32  	%r1931, %r1921, 3;
	setp.lt.u32 	%p1401, %r1922, 4;
	@%p1401 bra 	$L__BB2_1636;
	cvt.u64.u32 	%rd2892, %r11829;
	cvt.s64.s32 	%rd2893, %r1906;
	add.s64 	%rd2894, %rd2892, %rd2893;
	shl.b64 	%rd2895, %rd2894, 2;
	add.s64 	%rd2896, %rd225, %rd2895;
	ld.global.u32 	%r10756, [%rd2896+4];
	shr.u32 	%r10757, %r10756, 1;
	and.b32  	%r10758, %r10757, 1431655765;
	sub.s32 	%r10759, %r10756, %r10758;
	and.b32  	%r10760, %r10759, 858993459;
	shr.u32 	%r10761, %r10759, 2;
	and.b32  	%r10762, %r10761, 858993459;
	add.s32 	%r10763, %r10762, %r10760;
	shr.u32 	%r10764, %r10763, 4;
	add.s32 	%r10765, %r10764, %r10763;
	and.b32  	%r10766, %r10765, 252645135;
	shr.u32 	%r10767, %r10766, 8;
	add.s32 	%r10768, %r10767, %r10766;
	shr.u32 	%r10769, %r10768, 16;
	add.s32 	%r10770, %r10769, %r10768;
	and.b32  	%r10771, %r10770, 63;
	add.s32 	%r10772, %r10771, %r11834;
	add.s64 	%rd2897, %rd2892, %rd237;
	shl.b64 	%rd2898, %rd2897, 2;
	add.s64 	%rd2899, %rd225, %rd2898;
	ld.global.u32 	%r10773, [%rd2899+4];
	shr.u32 	%r10774, %r10773, 1;
	and.b32  	%r10775, %r10774, 1431655765;
	sub.s32 	%r10776, %r10773, %r10775;
	and.b32  	%r10777, %r10776, 858993459;
	shr.u32 	%r10778, %r10776, 2;
	and.b32  	%r10779, %r10778, 858993459;
	add.s32 	%r10780, %r10779, %r10777;
	shr.u32 	%r10781, %r10780, 4;
	add.s32 	%r10782, %r10781, %r10780;
	and.b32  	%r10783, %r10782, 252645135;
	shr.u32 	%r10784, %r10783, 8;
	add.s32 	%r10785, %r10784, %r10783;
	shr.u32 	%r10786, %r10785, 16;
	add.s32 	%r10787, %r10786, %r10785;
	and.b32  	%r10788, %r10787, 63;
	add.s32 	%r10789, %r10788, %r10772;
	ld.global.u32 	%r10790, [%rd2899+8];
	shr.u32 	%r10791, %r10790, 1;
	and.b32  	%r10792, %r10791, 1431655765;
	sub.s32 	%r10793, %r10790, %r10792;
	and.b32  	%r10794, %r10793, 858993459;
	shr.u32 	%r10795, %r10793, 2;
	and.b32  	%r10796, %r10795, 858993459;
	add.s32 	%r10797, %r10796, %r10794;
	shr.u32 	%r10798, %r10797, 4;
	add.s32 	%r10799, %r10798, %r10797;
	and.b32  	%r10800, %r10799, 252645135;
	shr.u32 	%r10801, %r10800, 8;
	add.s32 	%r10802, %r10801, %r10800;
	shr.u32 	%r10803, %r10802, 16;
	add.s32 	%r10804, %r10803, %r10802;
	and.b32  	%r10805, %r10804, 63;
	add.s32 	%r10806, %r10805, %r10789;
	ld.global.u32 	%r10807, [%rd2899+12];
	shr.u32 	%r10808, %r10807, 1;
	and.b32  	%r10809, %r10808, 1431655765;
	sub.s32 	%r10810, %r10807, %r10809;
	and.b32  	%r10811, %r10810, 858993459;
	shr.u32 	%r10812, %r10810, 2;
	and.b32  	%r10813, %r10812, 858993459;
	add.s32 	%r10814, %r10813, %r10811;
	shr.u32 	%r10815, %r10814, 4;
	add.s32 	%r10816, %r10815, %r10814;
	and.b32  	%r10817, %r10816, 252645135;
	shr.u32 	%r10818, %r10817, 8;
	add.s32 	%r10819, %r10818, %r10817;
	shr.u32 	%r10820, %r10819, 16;
	add.s32 	%r10821, %r10820, %r10819;
	and.b32  	%r10822, %r10821, 63;
	add.s32 	%r11834, %r10822, %r10806;
	add.s32 	%r11829, %r11829, 4;
$L__BB2_1636:
	setp.eq.s32 	%p1402, %r1931, 0;
	@%p1402 bra 	$L__BB2_1641;
	setp.eq.s32 	%p1403, %r1931, 1;
	@%p1403 bra 	$L__BB2_1639;
	cvt.u64.u32 	%rd2900, %r11829;
	cvt.s64.s32 	%rd2901, %r1906;
	add.s64 	%rd2902, %rd2900, %rd2901;
	shl.b64 	%rd2903, %rd2902, 2;
	add.s64 	%rd2904, %rd225, %rd2903;
	ld.global.u32 	%r10824, [%rd2904+4];
	shr.u32 	%r10825, %r10824, 1;
	and.b32  	%r10826, %r10825, 1431655765;
	sub.s32 	%r10827, %r10824, %r10826;
	and.b32  	%r10828, %r10827, 858993459;
	shr.u32 	%r10829, %r10827, 2;
	and.b32  	%r10830, %r10829, 858993459;
	add.s32 	%r10831, %r10830, %r10828;
	shr.u32 	%r10832, %r10831, 4;
	add.s32 	%r10833, %r10832, %r10831;
	and.b32  	%r10834, %r10833, 252645135;
	shr.u32 	%r10835, %r10834, 8;
	add.s32 	%r10836, %r10835, %r10834;
	shr.u32 	%r10837, %r10836, 16;
	add.s32 	%r10838, %r10837, %r10836;
	and.b32  	%r10839, %r10838, 63;
	add.s32 	%r10840, %r10839, %r11834;
	add.s64 	%rd2905, %rd2900, %rd237;
	shl.b64 	%rd2906, %rd2905, 2;
	add.s64 	%rd2907, %rd225, %rd2906;
	ld.global.u32 	%r10841, [%rd2907+4];
	shr.u32 	%r10842, %r10841, 1;
	and.b32  	%r10843, %r10842, 1431655765;
	sub.s32 	%r10844, %r10841, %r10843;
	and.b32  	%r10845, %r10844, 858993459;
	shr.u32 	%r10846, %r10844, 2;
	and.b32  	%r10847, %r10846, 858993459;
	add.s32 	%r10848, %r10847, %r10845;
	shr.u32 	%r10849, %r10848, 4;
	add.s32 	%r10850, %r10849, %r10848;
	and.b32  	%r10851, %r10850, 252645135;
	shr.u32 	%r10852, %r10851, 8;
	add.s32 	%r10853, %r10852, %r10851;
	shr.u32 	%r10854, %r10853, 16;
	add.s32 	%r10855, %r10854, %r10853;
	and.b32  	%r10856, %r10855, 63;
	add.s32 	%r11834, %r10856, %r10840;
	add.s32 	%r11829, %r11829, 2;
$L__BB2_1639:
	and.b32  	%r10857, %r1921, 1;
	setp.eq.b32 	%p1404, %r10857, 1;
	not.pred 	%p1405, %p1404;
	@%p1405 bra 	$L__BB2_1641;
	cvt.u64.u32 	%rd2908, %r11829;
	cvt.s64.s32 	%rd2909, %r1906;
	add.s64 	%rd2910, %rd2908, %rd2909;
	shl.b64 	%rd2911, %rd2910, 2;
	add.s64 	%rd2912, %rd225, %rd2911;
	ld.global.u32 	%r10858, [%rd2912+4];
	shr.u32 	%r10859, %r10858, 1;
	and.b32  	%r10860, %r10859, 1431655765;
	sub.s32 	%r10861, %r10858, %r10860;
	and.b32  	%r10862, %r10861, 858993459;
	shr.u32 	%r10863, %r10861, 2;
	and.b32  	%r10864, %r10863, 858993459;
	add.s32 	%r10865, %r10864, %r10862;
	shr.u32 	%r10866, %r10865, 4;
	add.s32 	%r10867, %r10866, %r10865;
	and.b32  	%r10868, %r10867, 252645135;
	shr.u32 	%r10869, %r10868, 8;
	add.s32 	%r10870, %r10869, %r10868;
	shr.u32 	%r10871, %r10870, 16;
	add.s32 	%r10872, %r10871, %r10870;
	and.b32  	%r10873, %r10872, 63;
	add.s32 	%r11834, %r10873, %r11834;
$L__BB2_1641:
	shl.b32 	%r10874, %r11804, 2;
	add.s32 	%r10875, %r1757, %r10874;
	st.shared.u32 	[%r10875], %r11834;
	bra.uni 	$L__BB2_1743;
$L__BB2_1642:
	setp.ne.s32 	%p1272, %r1206, 0;
	mul.hi.u32 	%r10017, %r1846, -98358029;
	shr.u32 	%r1944, %r10017, 11;
	mad.lo.s32 	%r1945, %r1944, -2096, %r1846;
	add.s32 	%r1946, %r1739, %r10011;
	@%p1272 bra 	$L__BB2_1644;
	mov.b32 	%r10019, 0;
	st.shared.u32 	[%r1946], %r10019;
$L__BB2_1644:
	setp.lt.u32 	%p1273, %r1846, 2096;
	@%p1273 bra 	$L__BB2_1678;
	mul.lo.s32 	%r1947, %r11804, %r1740;
	max.u32 	%r1948, %r1944, 1;
	mov.b32 	%r11835, 0;
$L__BB2_1646:
	cvt.u32.u64 	%r10021, %rd228;
	setp.eq.s32 	%p1274, %r1215, 0;
	mad.lo.s32 	%r1951, %r11835, 2096, %r10021;
	mov.u32 	%r11836, %r1206;
	@%p1274 bra 	$L__BB2_1650;
	setp.eq.s32 	%p1275, %r1215, 1;
	add.s32 	%r1952, %r1206, %r1951;
	mul.wide.u32 	%rd2669, %r1952, 4;
	add.s64 	%rd2670, %rd5, %rd2669;
	ld.global.u32 	%r10022, [%rd2670];
	st.shared.u32 	[%r1216], %r10022;
	add.s64 	%rd2671, %rd4, %rd2669;
	ld.global.u32 	%r10023, [%rd2671];
	st.shared.u32 	[%r1217], %r10023;
	mov.u32 	%r11836, %r1210;
	@%p1275 bra 	$L__BB2_1650;
	setp.eq.s32 	%p1276, %r1215, 2;
	add.s32 	%r10024, %r1952, 32;
	mul.wide.u32 	%rd2672, %r10024, 4;
	add.s64 	%rd2673, %rd5, %rd2672;
	ld.global.u32 	%r10025, [%rd2673];
	st.shared.u32 	[%r1216+128], %r10025;
	add.s64 	%rd2674, %rd4, %rd2672;
	ld.global.u32 	%r10026, [%rd2674];
	st.shared.u32 	[%r1217+128], %r10026;
	mov.u32 	%r11836, %r1214;
	@%p1276 bra 	$L__BB2_1650;
	add.s32 	%r10027, %r1952, 64;
	mul.wide.u32 	%rd2675, %r10027, 4;
	add.s64 	%rd2676, %rd5, %rd2675;
	ld.global.u32 	%r10028, [%rd2676];
	st.shared.u32 	[%r1216+256], %r10028;
	add.s64 	%rd2677, %rd4, %rd2675;
	ld.global.u32 	%r10029, [%rd2677];
	st.shared.u32 	[%r1217+256], %r10029;
	mov.u32 	%r11836, %r1218;
$L__BB2_1650:
	add.s32 	%r10030, %r11836, %r1951;
	mul.wide.u32 	%rd2678, %r10030, 4;
	add.s64 	%rd2679, %rd5, %rd2678;
	ld.global.u32 	%r10031, [%rd2679];
	shl.b32 	%r10032, %r11836, 2;
	mov.u32 	%r10033, _ZZ30findCliqueGPUNewStealworkBatchPjS_S_S_S_S_PyS_S_S_S_S_E5Res_S;
	add.s32 	%r10034, %r10033, %r10032;
	st.shared.u32 	[%r10034], %r10031;
	add.s64 	%rd2680, %rd4, %rd2678;
	ld.global.u32 	%r10035, [%rd2680];
	mov.u32 	%r10036, _ZZ30findCliqueGPUNewStealworkBatchPjS_S_S_S_S_PyS_S_S_S_S_E9Res_SBits;
	add.s32 	%r10037, %r10036, %r10032;
	st.shared.u32 	[%r10037], %r10035;
	add.s32 	%r10038, %r10030, 32;
	mul.wide.u32 	%rd2681, %r10038, 4;
	add.s64 	%rd2682, %rd5, %rd2681;
	ld.global.u32 	%r10039, [%rd2682];
	st.shared.u32 	[%r10034+128], %r10039;
	add.s64 	%rd2683, %rd4, %rd2681;
	ld.global.u32 	%r10040, [%rd2683];
	st.shared.u32 	[%r10037+128], %r10040;
	add.s32 	%r10041, %r10030, 64;
	mul.wide.u32 	%rd2684, %r10041, 4;
	add.s64 	%rd2685, %rd5, %rd2684;
	ld.global.u32 	%r10042, [%rd2685];
	st.shared.u32 	[%r10034+256], %r10042;
	add.s64 	%rd2686, %rd4, %rd2684;
	ld.global.u32 	%r10043, [%rd2686];
	st.shared.u32 	[%r10037+256], %r10043;
	add.s32 	%r10044, %r10030, 96;
	mul.wide.u32 	%rd2687, %r10044, 4;
	add.s64 	%rd2688, %rd5, %rd2687;
	ld.global.u32 	%r10045, [%rd2688];
	st.shared.u32 	[%r10034+384], %r10045;
	add.s64 	%rd2689, %rd4, %rd2687;
	ld.global.u32 	%r10046, [%rd2689];
	st.shared.u32 	[%r10037+384], %r10046;
	add.s32 	%r1955, %r11836, 128;
	setp.lt.u32 	%p1277, %r11836, 1968;
	mov.u32 	%r11836, %r1955;
	@%p1277 bra 	$L__BB2_1650;
	mov.u32 	%r11838, %r1206;
$L__BB2_1652:
	setp.lt.s32 	%p1278, %r1740, 2;
	shl.b32 	%r10048, %r11838, 2;
	mov.u32 	%r10049, _ZZ30findCliqueGPUNewStealworkBatchPjS_S_S_S_S_PyS_S_S_S_S_E5Res_S;
	add.s32 	%r1957, %r10049, %r10048;
	ld.shared.u32 	%r1958, [%r1957];
	mov.b32 	%r11841, 0;
	@%p1278 bra 	$L__BB2_1655;
	mov.b32 	%r11841, 0;
	mov.u32 	%r11839, %r1740;
$L__BB2_1654:
	shr.u32 	%r10051, %r11839, 1;
	add.s32 	%r10052, %r10051, %r11841;
	mul.wide.u32 	%rd2690, %r10052, 4;
	add.s64 	%rd2691, %rd224, %rd2690;
	ld.global.u32 	%r10053, [%rd2691+-240000];
	setp.lt.s32 	%p1279, %r10053, %r1958;
	selp.b32 	%r10054, %r10051, 0, %p1279;
	add.s32 	%r11841, %r10054, %r11841;
	sub.s32 	%r11839, %r11839, %r10051;
	setp.gt.s32 	%p1280, %r11839, 1;
	@%p1280 bra 	$L__BB2_1654;
$L__BB2_1655:
	mul.wide.u32 	%rd2692, %r11841, 4;
	add.s64 	%rd2693, %rd224, %rd2692;
	ld.global.u32 	%r10056, [%rd2693+-240000];
	setp.lt.u32 	%p1281, %r10056, %r1958;
	selp.u32 	%r10057, 1, 0, %p1281;
	add.s32 	%r1964, %r11841, %r10057;
	mul.wide.u32 	%rd2694, %r1964, 4;
	add.s64 	%rd2695, %rd226, %rd2694;
	ld.global.u32 	%r10058, [%rd2695+-240000];
	shl.b32 	%r10059, %r11838, 2;
	mov.u32 	%r10060, _ZZ30findCliqueGPUNewStealworkBatchPjS_S_S_S_S_PyS_S_S_S_S_E9Res_SBits;
	add.s32 	%r1965, %r10060, %r10059;
	ld.shared.u32 	%r10061, [%r1965];
	and.b32  	%r1966, %r10061, %r10058;
	setp.gt.u32 	%p1282, %r1964, %r1756;
	mov.b32 	%r11842, -1;
	@%p1282 bra 	$L__BB2_1657;
	mul.wide.u32 	%rd2696, %r1964, 4;
	add.s64 	%rd2697, %rd224, %rd2696;
	ld.global.u32 	%r10062, [%rd2697+-240000];
	setp.eq.s32 	%p1283, %r10062, %r1958;
	setp.eq.s32 	%p1284, %r1966, 0;
	selp.b32 	%r10063, -1, %r1958, %p1284;
	selp.b32 	%r11842, %r10063, -1, %p1283;
$L__BB2_1657:
	st.shared.u32 	[%r1957], %r11842;
	st.shared.u32 	[%r1965], %r1966;
	add.s32 	%r11838, %r11838, %r1209;
	setp.lt.u32 	%p1285, %r11838, 2096;
	@%p1285 bra 	$L__BB2_1652;
	@%p1272 bra 	$L__BB2_1677;
	mov.b32 	%r11843, 0;
$L__BB2_1660:
	shl.b32 	%r10065, %r11843, 2;
	mov.u32 	%r10066, _ZZ30findCliqueGPUNewStealworkBatchPjS_S_S_S_S_PyS_S_S_S_S_E5Res_S;
	add.s32 	%r1971, %r10066, %r10065;
	ld.shared.u32 	%r1972, [%r1971];
	setp.eq.s32 	%p1287, %r1972, -1;
	add.s32 	%r1973, %r10060, %r10065;
	@%p1287 bra 	$L__BB2_1662;
	ld.shared.u32 	%r10068, [%r1946];
	add.s32 	%r10069, %r10068, 1;
	st.shared.u32 	[%r1946], %r10069;
	add.s32 	%r10070, %r10069, %r1947;
	mul.wide.u32 	%rd2698, %r10070, 4;
	add.s64 	%rd2699, %rd222, %rd2698;
	st.global.u32 	[%rd2699], %r1972;
	ld.shared.u32 	%r10071, [%r1973];
	add.s64 	%rd2700, %rd225, %rd2698;
	st.global.u32 	[%rd2700], %r10071;
$L__BB2_1662:
	ld.shared.u32 	%r1974, [%r1971+4];
	setp.eq.s32 	%p1288, %r1974, -1;
	@%p1288 bra 	$L__BB2_1664;
	ld.shared.u32 	%r10072, [%r1946];
	add.s32 	%r10073, %r10072, 1;
	st.shared.u32 	[%r1946], %r10073;
	add.s32 	%r10074, %r10073, %r1947;
	mul.wide.u32 	%rd2701, %r10074, 4;
	add.s64 	%rd2702, %rd222, %rd2701;
	st.global.u32 	[%rd2702], %r1974;
	ld.shared.u32 	%r10075, [%r1973+4];
	add.s64 	%rd2703, %rd225, %rd2701;
	st.global.u32 	[%rd2703], %r10075;
$L__BB2_1664:
	ld.shared.u32 	%r1975, [%r1971+8];
	setp.eq.s32 	%p1289, %r1975, -1;
	@%p1289 bra 	$L__BB2_1666;
	ld.shared.u32 	%r10076, [%r1946];
	add.s32 	%r10077, %r10076, 1;
	st.shared.u32 	[%r1946], %r10077;
	add.s32 	%r10078, %r10077, %r1947;
	mul.wide.u32 	%rd2704, %r10078, 4;
	add.s64 	%rd2705, %rd222, %rd2704;
	st.global.u32 	[%rd2705], %r1975;
	ld.shared.u32 	%r10079, [%r1973+8];
	add.s64 	%rd2706, %rd225, %rd2704;
	st.global.u32 	[%rd2706], %r10079;
$L__BB2_1666:
	ld.shared.u32 	%r1976, [%r1971+12];
	setp.eq.s32 	%p1290, %r1976, -1;
	@%p1290 bra 	$L__BB2_1668;
	ld.shared.u32 	%r10080, [%r1946];
	add.s32 	%r10081, %r10080, 1;
	st.shared.u32 	[%r1946], %r10081;
	add.s32 	%r10082, %r10081, %r1947;
	mul.wide.u32 	%rd2707, %r10082, 4;
	add.s64 	%rd2708, %rd222, %rd2707;
	st.global.u32 	[%rd2708], %r1976;
	ld.shared.u32 	%r10083, [%r1973+12];
	add.s64 	%rd2709, %rd225, %rd2707;
	st.global.u32 	[%rd2709], %r10083;
$L__BB2_1668:
	ld.shared.u32 	%r1977, [%r1971+16];
	setp.eq.s32 	%p1291, %r1977, -1;
	@%p1291 bra 	$L__BB2_1670;
	ld.shared.u32 	%r10084, [%r1946];
	add.s32 	%r10085, %r10084, 1;
	st.shared.u32 	[%r1946], %r10085;
	add.s32 	%r10086, %r10085, %r1947;
	mul.wide.u32 	%rd2710, %r10086, 4;
	add.s64 	%rd2711, %rd222, %rd2710;
	st.global.u32 	[%rd2711], %r1977;
	ld.shared.u32 	%r10087, [%r1973+16];
	add.s64 	%rd2712, %rd225, %rd2710;
	st.global.u32 	[%rd2712], %r10087;
$L__BB2_1670:
	ld.shared.u32 	%r1978, [%r1971+20];
	setp.eq.s32 	%p1292, %r1978, -1;
	@%p1292 bra 	$L__BB2_1672;
	ld.shared.u32 	%r10088, [%r1946];
	add.s32 	%r10089, %r10088, 1;
	st.shared.u32 	[%r1946], %r10089;
	add.s32 	%r10090, %r10089, %r1947;
	mul.wide.u32 	%rd2713, %r10090, 4;
	add.s64 	%rd2714, %rd222, %rd2713;
	st.global.u32 	[%rd2714], %r1978;
	ld.shared.u32 	%r10091, [%r1973+20];
	add.s64 	%rd2715, %rd225, %rd2713;
	st.global.u32 	[%rd2715], %r10091;
$L__BB2_1672:
	ld.shared.u32 	%r1979, [%r1971+24];
	setp.eq.s32 	%p1293, %r1979, -1;
	@%p1293 bra 	$L__BB2_1674;
	ld.shared.u32 	%r10092, [%r1946];
	add.s32 	%r10093, %r10092, 1;
	st.shared.u32 	[%r1946], %r10093;
	add.s32 	%r10094, %r10093, %r1947;
	mul.wide.u32 	%rd2716, %r10094, 4;
	add.s64 	%rd2717, %rd222, %rd2716;
	st.global.u32 	[%rd2717], %r1979;
	ld.shared.u32 	%r10095, [%r1973+24];
	add.s64 	%rd2718, %rd225, %rd2716;
	st.global.u32 	[%rd2718], %r10095;
$L__BB2_1674:
	ld.shared.u32 	%r1980, [%r1971+28];
	setp.eq.s32 	%p1294, %r1980, -1;
	@%p1294 bra 	$L__BB2_1676;
	ld.shared.u32 	%r10096, [%r1946];
	add.s32 	%r10097, %r10096, 1;
	st.shared.u32 	[%r1946], %r10097;
	add.s32 	%r10098, %r10097, %r1947;
	mul.wide.u32 	%rd2719, %r10098, 4;
	add.s64 	%rd2720, %rd222, %rd2719;
	st.global.u32 	[%rd2720], %r1980;
	ld.shared.u32 	%r10099, [%r1973+28];
	add.s64 	%rd2721, %rd225, %rd2719;
	st.global.u32 	[%rd2721], %r10099;
$L__BB2_1676:
	add.s32 	%r11843, %r11843, 8;
	setp.ne.s32 	%p1295, %r11843, 2096;
	@%p1295 bra 	$L__BB2_1660;
$L__BB2_1677:
	add.s32 	%r11835, %r11835, 1;
	setp.eq.s32 	%p1296, %r11835, %r1948;
	@%p1296 bra 	$L__BB2_1678;
	bra.uni 	$L__BB2_1646;
$L__BB2_1678:
	setp.ge.u32 	%p1297, %r1206, %r1945;
	@%p1297 bra 	$L__BB2_1688;
	cvt.u32.u64 	%r10100, %rd228;
	mad.lo.s32 	%r1949, %r1944, 2096, %r10100;
	mov.u32 	%r11844, %r1206;
$L__BB2_1680:
	add.s32 	%r10101, %r11844, %r1949;
	mul.wide.u32 	%rd2722, %r10101, 4;
	add.s64 	%rd2723, %rd5, %rd2722;
	ld.global.u32 	%r10102, [%rd2723];
	shl.b32 	%r10103, %r11844, 2;
	mov.u32 	%r10104, _ZZ30findCliqueGPUNewStealworkBatchPjS_S_S_S_S_PyS_S_S_S_S_E5Res_S;
	add.s32 	%r10105, %r10104, %r10103;
	st.shared.u32 	[%r10105], %r10102;
	add.s64 	%rd2724, %rd4, %rd2722;
	ld.global.u32 	%r10106, [%rd2724];
	mov.u32 	%r10107, _ZZ30findCliqueGPUNewStealworkBatchPjS_S_S_S_S_PyS_S_S_S_S_E9Res_SBits;
	add.s32 	%r10108, %r10107, %r10103;
	st.shared.u32 	[%r10108], %r10106;
	add.s32 	%r11844, %r11844, 32;
	setp.lt.u32 	%p1298, %r11844, %r1945;
	@%p1298 bra 	$L__BB2_1680;
	mov.u32 	%r11845, %r1206;
$L__BB2_1682:
	setp.lt.s32 	%p1299, %r1740, 2;
	shl.b32 	%r10110, %r11845, 2;
	add.s32 	%r1986, %r10104, %r10110;
	ld.shared.u32 	%r1987, [%r1986];
	mov.b32 	%r11848, 0;
	@%p1299 bra 	$L__BB2_1685;
	mov.b32 	%r11848, 0;
	mov.u32 	%r11846, %r1740;
$L__BB2_1684:
	shr.u32 	%r10113, %r11846, 1;
	add.s32 	%r10114, %r10113, %r11848;
	mul.wide.u32 	%rd2725, %r10114, 4;
	add.s64 	%rd2726, %rd224, %rd2725;
	ld.global.u32 	%r10115, [%rd2726+-240000];
	setp.lt.s32 	%p1300, %r10115, %r1987;
	selp.b32 	%r10116, %r10113, 0, %p1300;
	add.s32 	%r11848, %r10116, %r11848;
	sub.s32 	%r11846, %r11846, %r10113;
	setp.gt.s32 	%p1301, %r11846, 1;
	@%p1301 bra 	$L__BB2_1684;
$L__BB2_1685:
	mul.wide.u32 	%rd2727, %r11848, 4;
	add.s64 	%rd2728, %rd224, %rd2727;
	ld.global.u32 	%r10118, [%rd2728+-240000];
	setp.lt.u32 	%p1302, %r10118, %r1987;
	selp.u32 	%r10119, 1, 0, %p1302;
	add.s32 	%r1993, %r11848, %r10119;
	mul.wide.u32 	%rd2729, %r1993, 4;
	add.s64 	%rd2730, %rd226, %rd2729;
	ld.global.u32 	%r10120, [%rd2730+-240000];
	add.s32 	%r1994, %r10107, %r10110;
	ld.shared.u32 	%r10123, [%r1994];
	and.b32  	%r1995, %r10123, %r10120;
	setp.gt.u32 	%p1303, %r1993, %r1756;
	mov.b32 	%r11849, -1;
	@%p1303 bra 	$L__BB2_1687;
	add.s64 	%rd2732, %rd224, %rd2729;
	ld.global.u32 	%r10124, [%rd2732+-240000];
	setp.eq.s32 	%p1304, %r10124, %r1987;
	setp.eq.s32 	%p1305, %r1995, 0;
	selp.b32 	%r10125, -1, %r1987, %p1305;
	selp.b32 	%r11849, %r10125, -1, %p1304;
$L__BB2_1687:
	st.shared.u32 	[%r1986], %r11849;
	st.shared.u32 	[%r1994], %r1995;
	add.s32 	%r11845, %r11845, %r1209;
	setp.lt.u32 	%p1306, %r11845, %r1945;
	@%p1306 bra 	$L__BB2_1682;
$L__BB2_1688:
	@%p1272 bra 	$L__BB2_1743;
	mul.lo.s32 	%r1999, %r11804, %r1740;
	setp.eq.s32 	%p1308, %r1945, 0;
	@%p1308 bra 	$L__BB2_1730;
	cvt.u32.u64 	%r10127, %rd228;
	and.b32  	%r2000, %r1846, 7;
	sub.s32 	%r10128, %r10127, %r1845;
	mad.lo.s32 	%r10129, %r1944, 2096, %r10128;
	setp.gt.u32 	%p1309, %r10129, -8;
	mov.b32 	%r11852, 0;
	@%p1309 bra 	$L__BB2_1709;
	sub.s32 	%r11852, %r1945, %r2000;
	mov.b32 	%r11850, 0;
$L__BB2_1692:
	.pragma "nounroll";
	shl.b32 	%r10131, %r11850, 2;
	mov.u32 	%r10132, _ZZ30findCliqueGPUNewStealworkBatchPjS_S_S_S_S_PyS_S_S_S_S_E5Res_S;
	add.s32 	%r2003, %r10132, %r10131;
	ld.shared.u32 	%r2004, [%r2003];
	setp.eq.s32 	%p1310, %r2004, -1;
	mov.u32 	%r10133, _ZZ30findCliqueGPUNewStealworkBatchPjS_S_S_S_S_PyS_S_S_S_S_E9Res_SBits;
	add.s32 	%r2005, %r10133, %r10131;
	@%p1310 bra 	$L__BB2_1694;
	ld.shared.u32 	%r10134, [%r1946];
	add.s32 	%r10135, %r10134, 1;
	st.shared.u32 	[%r1946], %r10135;
	add.s32 	%r10136, %r10135, %r1999;
	mul.wide.u32 	%rd2733, %r10136, 4;
	add.s64 	%rd2734, %rd222, %rd2733;
	st.global.u32 	[%rd2734], %r2004;
	ld.shared.u32 	%r10137, [%r2005];
	add.s64 	%rd2735, %rd225, %rd2733;
	st.global.u32 	[%rd2735], %r10137;
$L__BB2_1694:
	ld.shared.u32 	%r2006, [%r2003+4];
	setp.eq.s32 	%p1311, %r2006, -1;
	@%p1311 bra 	$L__BB2_1696;
	ld.shared.u32 	%r10138, [%r1946];
	add.s32 	%r10139, %r10138, 1;
	st.shared.u32 	[%r1946], %r10139;
	add.s32 	%r10140, %r10139, %r1999;
	mul.wide.u32 	%rd2736, %r10140, 4;
	add.s64 	%rd2737, %rd222, %rd2736;
	st.global.u32 	[%rd2737], %r2006;
	ld.shared.u32 	%r10141, [%r2005+4];
	add.s64 	%rd2738, %rd225, %rd2736;
	st.global.u32 	[%rd2738], %r10141;
$L__BB2_1696:
	ld.shared.u32 	%r2007, [%r2003+8];
	setp.eq.s32 	%p1312, %r2007, -1;
	@%p1312 bra 	$L__BB2_1698;
	ld.shared.u32 	%r10142, [%r1946];
	add.s32 	%r10143, %r10142, 1;
	st.shared.u32 	[%r1946], %r10143;
	add.s32 	%r10144, %r10143, %r1999;
	mul.wide.u32 	%rd2739, %r10144, 4;
	add.s64 	%rd2740, %rd222, %rd2739;
	st.global.u32 	[%rd2740], %r2007;
	ld.shared.u32 	%r10145, [%r2005+8];
	add.s64 	%rd2741, %rd225, %rd2739;
	st.global.u32 	[%rd2741], %r10145;
$L__BB2_1698:
	ld.shared.u32 	%r2008, [%r2003+12];
	setp.eq.s32 	%p1313, %r2008, -1;
	@%p1313 bra 	$L__BB2_1700;
	ld.shared.u32 	%r10146, [%r1946];
	add.s32 	%r10147, %r10146, 1;
	st.shared.u32 	[%r1946], %r10147;
	add.s32 	%r10148, %r10147, %r1999;
	mul.wide.u32 	%rd2742, %r10148, 4;
	add.s64 	%rd2743, %rd222, %rd2742;
	st.global.u32 	[%rd2743], %r2008;
	ld.shared.u32 	%r10149, [%r2005+12];
	add.s64 	%rd2744, %rd225, %rd2742;
	st.global.u32 	[%rd2744], %r10149;
$L__BB2_1700:
	ld.shared.u32 	%r2009, [%r2003+16];
	setp.eq.s32 	%p1314, %r2009, -1;
	@%p1314 bra 	$L__BB2_1702;
	ld.shared.u32 	%r10150, [%r1946];
	add.s32 	%r10151, %r10150, 1;
	st.shared.u32 	[%r1946], %r10151;
	add.s32 	%r10152, %r10151, %r1999;
	mul.wide.u32 	%rd2745, %r10152, 4;
	add.s64 	%rd2746, %rd222, %rd2745;
	st.global.u32 	[%rd2746], %r2009;
	ld.shared.u32 	%r10153, [%r2005+16];
	add.s64 	%rd2747, %rd225, %rd2745;
	st.global.u32 	[%rd2747], %r10153;
$L__BB2_1702:
	ld.shared.u32 	%r2010, [%r2003+20];
	setp.eq.s32 	%p1315, %r2010, -1;
	@%p1315 bra 	$L__BB2_1704;
	ld.shared.u32 	%r10154, [%r1946];
	add.s32 	%r10155, %r10154, 1;
	st.shared.u32 	[%r1946], %r10155;
	add.s32 	%r10156, %r10155, %r1999;
	mul.wide.u32 	%rd2748, %r10156, 4;
	add.s64 	%rd2749, %rd222, %rd2748;
	st.global.u32 	[%rd2749], %r2010;
	ld.shared.u32 	%r10157, [%r2005+20];
	add.s64 	%rd2750, %rd225, %rd2748;
	st.global.u32 	[%rd2750], %r10157;
$L__BB2_1704:
	ld.shared.u32 	%r2011, [%r2003+24];
	setp.eq.s32 	%p1316, %r2011, -1;
	@%p1316 bra 	$L__BB2_1706;
	ld.shared.u32 	%r10158, [%r1946];
	add.s32 	%r10159, %r10158, 1;
	st.shared.u32 	[%r1946], %r10159;
	add.s32 	%r10160, %r10159, %r1999;
	mul.wide.u32 	%rd2751, %r10160, 4;
	add.s64 	%rd2752, %rd222, %rd2751;
	st.global.u32 	[%rd2752], %r2011;
	ld.shared.u32 	%r10161, [%r2005+24];
	add.s64 	%rd2753, %rd225, %rd2751;
	st.global.u32 	[%rd2753], %r10161;
$L__BB2_1706:
	ld.shared.u32 	%r2012, [%r2003+28];
	setp.eq.s32 	%p1317, %r2012, -1;
	@%p1317 bra 	$L__BB2_1708;
	ld.shared.u32 	%r10162, [%r1946];
	add.s32 	%r10163, %r10162, 1;
	st.shared.u32 	[%r1946], %r10163;
	add.s32 	%r10164, %r10163, %r1999;
	mul.wide.u32 	%rd2754, %r10164, 4;
	add.s64 	%rd2755, %rd222, %rd2754;
	st.global.u32 	[%rd2755], %r2012;
	ld.shared.u32 	%r10165, [%r2005+28];
	add.s64 	%rd2756, %rd225, %rd2754;
	st.global.u32 	[%rd2756], %r10165;
$L__BB2_1708:
	add.s32 	%r11850, %r11850, 8;
	setp.ne.s32 	%p1318, %r11850, %r11852;
	@%p1318 bra 	$L__BB2_1692;
$L__BB2_1709:
	setp.eq.s32 	%p1319, %r2000, 0;
	@%p1319 bra 	$L__BB2_1730;
	and.b32  	%r2015, %r1846, 3;
	setp.lt.u32 	%p1320, %r2000, 4;
	@%p1320 bra 	$L__BB2_1720;
	shl.b32 	%r10166, %r11852, 2;
	mov.u32 	%r10167, _ZZ30findCliqueGPUNewStealworkBatchPjS_S_S_S_S_PyS_S_S_S_S_E5Res_S;
	add.s32 	%r2016, %r10167, %r10166;
	ld.shared.u32 	%r2017, [%r2016];
	setp.eq.s32 	%p1321, %r2017, -1;
	mov.u32 	%r10168, _ZZ30findCliqueGPUNewStealworkBatchPjS_S_S_S_S_PyS_S_S_S_S_E9Res_SBits;
	add.s32 	%r2018, %r10168, %r10166;
	@%p1321 bra 	$L__BB2_1713;
	ld.shared.u32 	%r10169, [%r1946];
	add.s32 	%r10170, %r10169, 1;
	st.shared.u32 	[%r1946], %r10170;
	add.s32 	%r10171, %r10170, %r1999;
	mul.wide.u32 	%rd2757, %r10171, 4;
	add.s64 	%rd2758, %rd222, %rd2757;
	st.global.u32 	[%rd2758], %r2017;
	ld.shared.u32 	%r10172, [%r2018];
	add.s64 	%rd2759, %rd225, %rd2757;
	st.global.u32 	[%rd2759], %r10172;
$L__BB2_1713:
	ld.shared.u32 	%r2019, [%r2016+4];
	setp.eq.s32 	%p1322, %r2019, -1;
	@%p1322 bra 	$L__BB2_1715;
	ld.shared.u32 	%r10173, [%r1946];
	add.s32 	%r10174, %r10173, 1;
	st.shared.u32 	[%r1946], %r10174;
	add.s32 	%r10175, %r10174, %r1999;
	mul.wide.u32 	%rd2760, %r10175, 4;
	add.s64 	%rd2761, %rd222, %rd2760;
	st.global.u32 	[%rd2761], %r2019;
	ld.shared.u32 	%r10176, [%r2018+4];
	add.s64 	%rd2762, %rd225, %rd2760;
	st.global.u32 	[%rd2762], %r10176;
$L__BB2_1715:
	ld.shared.u32 	%r2020, [%r2016+8];
	setp.eq.s32 	%p1323, %r2020, -1;
	@%p1323 bra 	$L__BB2_1717;
	ld.shared.u32 	%r10177, [%r1946];
	add.s32 	%r10178, %r10177, 1;
	st.shared.u32 	[%r1946], %r10178;
	add.s32 	%r10179, %r10178, %r1999;
	mul.wide.u32 	%rd2763, %r10179, 4;
	add.s64 	%rd2764, %rd222, %rd2763;
	st.global.u32 	[%rd2764], %r2020;
	ld.shared.u32 	%r10180, [%r2018+8];
	add.s64 	%rd2765, %rd225, %rd2763;
	st.global.u32 	[%rd2765], %r10180;
$L__BB2_1717:
	ld.shared.u32 	%r2021, [%r2016+12];
	setp.eq.s32 	%p1324, %r2021, -1;
	@%p1324 bra 	$L__BB2_1719;
	ld.shared.u32 	%r10181, [%r1946];
	add.s32 	%r10182, %r10181, 1;
	st.shared.u32 	[%r1946], %r10182;
	add.s32 	%r10183, %r10182, %r1999;
	mul.wide.u32 	%rd2766, %r10183, 4;
	add.s64 	%rd2767, %rd222, %rd2766;
	st.global.u32 	[%rd2767], %r2021;
	ld.shared.u32 	%r10184, [%r2018+12];
	add.s64 	%rd2768, %rd225, %rd2766;
	st.global.u32 	[%rd2768], %r10184;
$L__BB2_1719:
	add.s32 	%r11852, %r11852, 4;
$L__BB2_1720:
	setp.eq.s32 	%p1325, %r2015, 0;
	@%p1325 bra 	$L__BB2_1730;
	setp.eq.s32 	%p1326, %r2015, 1;
	@%p1326 bra 	$L__BB2_1727;
	shl.b32 	%r10185, %r11852, 2;
	mov.u32 	%r10186, _ZZ30findCliqueGPUNewStealworkBatchPjS_S_S_S_S_PyS_S_S_S_S_E5Res_S;
	add.s32 	%r2024, %r10186, %r10185;
	ld.shared.u32 	%r2025, [%r2024];
	setp.eq.s32 	%p1327, %r2025, -1;
	mov.u32 	%r10187, _ZZ30findCliqueGPUNewStealworkBatchPjS_S_S_S_S_PyS_S_S_S_S_E9Res_SBits;
	add.s32 	%r2026, %r10187, %r10185;
	@%p1327 bra 	$L__BB2_1724;
	ld.shared.u32 	%r10188, [%r1946];
	add.s32 	%r10189, %r10188, 1;
	st.shared.u32 	[%r1946], %r10189;
	add.s32 	%r10190, %r10189, %r1999;
	mul.wide.u32 	%rd2769, %r10190, 4;
	add.s64 	%rd2770, %rd222, %rd2769;
	st.global.u32 	[%rd2770], %r2025;
	ld.shared.u32 	%r10191, [%r2026];
	add.s64 	%rd2771, %rd225, %rd2769;
	st.global.u32 	[%rd2771], %r10191;
$L__BB2_1724:
	ld.shared.u32 	%r2027, [%r2024+4];
	setp.eq.s32 	%p1328, %r2027, -1;
	@%p1328 bra 	$L__BB2_1726;
	ld.shared.u32 	%r10192, [%r1946];
	add.s32 	%r10193, %r10192, 1;
	st.shared.u32 	[%r1946], %r10193;
	add.s32 	%r10194, %r10193, %r1999;
	mul.wide.u32 	%rd2772, %r10194, 4;
	add.s64 	%rd2773, %rd222, %rd2772;
	st.global.u32 	[%rd2773], %r2027;
	ld.shared.u32 	%r10195, [%r2026+4];
	add.s64 	%rd2774, %rd225, %rd2772;
	st.global.u32 	[%rd2774], %r10195;
$L__BB2_1726:
	add.s32 	%r11852, %r11852, 2;
$L__BB2_1727:
	and.b32  	%r10196, %r1846, 1;
	setp.eq.b32 	%p1329, %r10196, 1;
	not.pred 	%p1330, %p1329;
	@%p1330 bra 	$L__BB2_1730;
	shl.b32 	%r10197, %r11852, 2;
	mov.u32 	%r10198, _ZZ30findCliqueGPUNewStealworkBatchPjS_S_S_S_S_PyS_S_S_S_S_E5Res_S;
	add.s32 	%r10199, %r10198, %r10197;
	ld.shared.u32 	%r2030, [%r10199];
	setp.eq.s32 	%p1331, %r2030, -1;
	@%p1331 bra 	$L__BB2_1730;
	ld.shared.u32 	%r10200, [%r1946];
	add.s32 	%r10201, %r10200, 1;
	st.shared.u32 	[%r1946], %r10201;
	add.s32 	%r10202, %r10201, %r1999;
	mul.wide.u32 	%rd2775, %r10202, 4;
	add.s64 	%rd2776, %rd222, %rd2775;
	st.global.u32 	[%rd2776], %r2030;
	mov.u32 	%r10204, _ZZ30findCliqueGPUNewStealworkBatchPjS_S_S_S_S_PyS_S_S_S_S_E9Res_SBits;
	add.s32 	%r10205, %r10204, %r10197;
	ld.shared.u32 	%r10206, [%r10205];
	add.s64 	%rd2777, %rd225, %rd2775;
	st.global.u32 	[%rd2777], %r10206;
$L__BB2_1730:
	add.s32 	%r10208, %r1999, 1;
	cvt.s64.s32 	%rd238, %r10208;
	ld.shared.u32 	%r2031, [%r1946];
	setp.eq.s32 	%p1332, %r2031, 0;
	mov.b32 	%r11865, 0;
	@%p1332 bra 	$L__BB2_1742;
	and.b32  	%r2032, %r2031, 7;
	setp.lt.u32 	%p1333, %r2031, 8;
	mov.b32 	%r11860, 0;
	mov.u32 	%r11865, %r11860;
	@%p1333 bra 	$L__BB2_1734;
	and.b32  	%r11860, %r2031, -8;
	mov.b32 	%r11854, 0;
	mov.u32 	%r11865, %r11854;
$L__BB2_1733:
	.pragma "nounroll";
	cvt.u64.u32 	%rd2778, %r11854;
	cvt.s64.s32 	%rd2779, %r1999;
	add.s64 	%rd2780, %rd2778, %rd2779;
	shl.b64 	%rd2781, %rd2780, 2;
	add.s64 	%rd2782, %rd225, %rd2781;
	ld.global.u32 	%r10212, [%rd2782+4];
	shr.u32 	%r10213, %r10212, 1;
	and.b32  	%r10214, %r10213, 1431655765;
	sub.s32 	%r10215, %r10212, %r10214;
	and.b32  	%r10216, %r10215, 858993459;
	shr.u32 	%r10217, %r10215, 2;
	and.b32  	%r10218, %r10217, 858993459;
	add.s32 	%r10219, %r10218, %r10216;
	shr.u32 	%r10220, %r10219, 4;
	add.s32 	%r10221, %r10220, %r10219;
	and.b32  	%r10222, %r10221, 252645135;
	shr.u32 	%r10223, %r10222, 8;
	add.s32 	%r10224, %r10223, %r10222;
	shr.u32 	%r10225, %r10224, 16;
	add.s32 	%r10226, %r10225, %r10224;
	and.b32  	%r10227, %r10226, 63;
	add.s32 	%r10228, %r10227, %r11865;
	add.s64 	%rd2783, %rd2778, %rd238;
	shl.b64 	%rd2784, %rd2783, 2;
	add.s64 	%rd2785, %rd225, %rd2784;
	ld.global.u32 	%r10229, [%rd2785+4];
	shr.u32 	%r10230, %r10229, 1;
	and.b32  	%r10231, %r10230, 1431655765;
	sub.s32 	%r10232, %r10229, %r10231;
	and.b32  	%r10233, %r10232, 858993459;
	shr.u32 	%r10234, %r10232, 2;
	and.b32  	%r10235, %r10234, 858993459;
	add.s32 	%r10236, %r10235, %r10233;
	shr.u32 	%r10237, %r10236, 4;
	add.s32 	%r10238, %r10237, %r10236;
	and.b32  	%r10239, %r10238, 252645135;
	shr.u32 	%r10240, %r10239, 8;
	add.s32 	%r10241, %r10240, %r10239;
	shr.u32 	%r10242, %r10241, 16;
	add.s32 	%r10243, %r10242, %r10241;
	and.b32  	%r10244, %r10243, 63;
	add.s32 	%r10245, %r10244, %r10228;
	ld.global.u32 	%r10246, [%rd2785+8];
	shr.u32 	%r10247, %r10246, 1;
	and.b32  	%r10248, %r10247, 1431655765;
	sub.s32 	%r10249, %r10246, %r10248;
	and.b32  	%r10250, %r10249, 858993459;
	shr.u32 	%r10251, %r10249, 2;
	and.b32  	%r10252, %r10251, 858993459;
	add.s32 	%r10253, %r10252, %r10250;
	shr.u32 	%r10254, %r10253, 4;
	add.s32 	%r10255, %r10254, %r10253;
	and.b32  	%r10256, %r10255, 252645135;
	shr.u32 	%r10257, %r10256, 8;
	add.s32 	%r10258, %r10257, %r10256;
	shr.u32 	%r10259, %r10258, 16;
	add.s32 	%r10260, %r10259, %r10258;
	and.b32  	%r10261, %r10260, 63;
	add.s32 	%r10262, %r10261, %r10245;
	ld.global.u32 	%r10263, [%rd2785+12];
	shr.u32 	%r10264, %r10263, 1;
	and.b32  	%r10265, %r10264, 1431655765;
	sub.s32 	%r10266, %r10263, %r10265;
	and.b32  	%r10267, %r10266, 858993459;
	shr.u32 	%r10268, %r10266, 2;
	and.b32  	%r10269, %r10268, 858993459;
	add.s32 	%r10270, %r10269, %r10267;
	shr.u32 	%r10271, %r10270, 4;
	add.s32 	%r10272, %r10271, %r10270;
	and.b32  	%r10273, %r10272, 252645135;
	shr.u32 	%r10274, %r10273, 8;
	add.s32 	%r10275, %r10274, %r10273;
	shr.u32 	%r10276, %r10275, 16;
	add.s32 	%r10277, %r10276, %r10275;
	and.b32  	%r10278, %r10277, 63;
	add.s32 	%r10279, %r10278, %r10262;
	ld.global.u32 	%r10280, [%rd2785+16];
	shr.u32 	%r10281, %r10280, 1;
	and.b32  	%r10282, %r10281, 1431655765;
	sub.s32 	%r10283, %r10280, %r10282;
	and.b32  	%r10284, %r10283, 858993459;
	shr.u32 	%r10285, %r10283, 2;
	and.b32  	%r10286, %r10285, 858993459;
	add.s32 	%r10287, %r10286, %r10284;
	shr.u32 	%r10288, %r10287, 4;
	add.s32 	%r10289, %r10288, %r10287;
	and.b32  	%r10290, %r10289, 252645135;
	shr.u32 	%r10291, %r10290, 8;
	add.s32 	%r10292, %r10291, %r10290;
	shr.u32 	%r10293, %r10292, 16;
	add.s32 	%r10294, %r10293, %r10292;
	and.b32  	%r10295, %r10294, 63;
	add.s32 	%r10296, %r10295, %r10279;
	ld.global.u32 	%r10297, [%rd2785+20];
	shr.u32 	%r10298, %r10297, 1;
	and.b32  	%r10299, %r10298, 1431655765;
	sub.s32 	%r10300, %r10297, %r10299;
	and.b32  	%r10301, %r10300, 858993459;
	shr.u32 	%r10302, %r10300, 2;
	and.b32  	%r10303, %r10302, 858993459;
	add.s32 	%r10304, %r10303, %r10301;
	shr.u32 	%r10305, %r10304, 4;
	add.s32 	%r10306, %r10305, %r10304;
	and.b32  	%r10307, %r10306, 252645135;
	shr.u32 	%r10308, %r10307, 8;
	add.s32 	%r10309, %r10308, %r10307;
	shr.u32 	%r10310, %r10309, 16;
	add.s32 	%r10311, %r10310, %r10309;
	and.b32  	%r10312, %r10311, 63;
	add.s32 	%r10313, %r10312, %r10296;
	ld.global.u32 	%r10314, [%rd2785+24];
	shr.u32 	%r10315, %r10314, 1;
	and.b32  	%r10316, %r10315, 1431655765;
	sub.s32 	%r10317, %r10314, %r10316;
	and.b32  	%r10318, %r10317, 858993459;
	shr.u32 	%r10319, %r10317, 2;
	and.b32  	%r10320, %r10319, 858993459;
	add.s32 	%r10321, %r10320, %r10318;
	shr.u32 	%r10322, %r10321, 4;
	add.s32 	%r10323, %r10322, %r10321;
	and.b32  	%r10324, %r10323, 252645135;
	shr.u32 	%r10325, %r10324, 8;
	add.s32 	%r10326, %r10325, %r10324;
	shr.u32 	%r10327, %r10326, 16;
	add.s32 	%r10328, %r10327, %r10326;
	and.b32  	%r10329, %r10328, 63;
	add.s32 	%r10330, %r10329, %r10313;
	ld.global.u32 	%r10331, [%rd2785+28];
	shr.u32 	%r10332, %r10331, 1;
	and.b32  	%r10333, %r10332, 1431655765;
	sub.s32 	%r10334, %r10331, %r10333;
	and.b32  	%r10335, %r10334, 858993459;
	shr.u32 	%r10336, %r10334, 2;
	and.b32  	%r10337, %r10336, 858993459;
	add.s32 	%r10338, %r10337, %r10335;
	shr.u32 	%r10339, %r10338, 4;
	add.s32 	%r10340, %r10339, %r10338;
	and.b32  	%r10341, %r10340, 252645135;
	shr.u32 	%r10342, %r10341, 8;
	add.s32 	%r10343, %r10342, %r10341;
	shr.u32 	%r10344, %r10343, 16;
	add.s32 	%r10345, %r10344, %r10343;
	and.b32  	%r10346, %r10345, 63;
	add.s32 	%r11865, %r10346, %r10330;
	add.s32 	%r11854, %r11854, 8;
	setp.ne.s32 	%p1334, %r11854, %r11860;
	@%p1334 bra 	$L__BB2_1733;
$L__BB2_1734:
	setp.eq.s32 	%p1335, %r2032, 0;
	@%p1335 bra 	$L__BB2_1742;
	and.b32  	%r2041, %r2031, 3;
	setp.lt.u32 	%p1336, %r2032, 4;
	@%p1336 bra 	$L__BB2_1737;
	cvt.u64.u32 	%rd2786, %r11860;
	cvt.s64.s32 	%rd2787, %r1999;
	add.s64 	%rd2788, %rd2786, %rd2787;
	shl.b64 	%rd2789, %rd2788, 2;
	add.s64 	%rd2790, %rd225, %rd2789;
	ld.global.u32 	%r10348, [%rd2790+4];
	shr.u32 	%r10349, %r10348, 1;
	and.b32  	%r10350, %r10349, 1431655765;
	sub.s32 	%r10351, %r10348, %r10350;
	and.b32  	%r10352, %r10351, 858993459;
	shr.u32 	%r10353, %r10351, 2;
	and.b32  	%r10354, %r10353, 858993459;
	add.s32 	%r10355, %r10354, %r10352;
	shr.u32 	%r10356, %r10355, 4;
	add.s32 	%r10357, %r10356, %r10355;
	and.b32  	%r10358, %r10357, 252645135;
	shr.u32 	%r10359, %r10358, 8;
	add.s32 	%r10360, %r10359, %r10358;
	shr.u32 	%r10361, %r10360, 16;
	add.s32 	%r10362, %r10361, %r10360;
	and.b32  	%r10363, %r10362, 63;
	add.s32 	%r10364, %r10363, %r11865;
	add.s64 	%rd2791, %rd2786, %rd238;
	shl.b64 	%rd2792, %rd2791, 2;
	add.s64 	%rd2793, %rd225, %rd2792;
	ld.global.u32 	%r10365, [%rd2793+4];
	shr.u32 	%r10366, %r10365, 1;
	and.b32  	%r10367, %r10366, 1431655765;
	sub.s32 	%r10368, %r10365, %r10367;
	and.b32  	%r10369, %r10368, 858993459;
	shr.u32 	%r10370, %r10368, 2;
	and.b32  	%r10371, %r10370, 858993459;
	add.s32 	%r10372, %r10371, %r10369;
	shr.u32 	%r10373, %r10372, 4;
	add.s32 	%r10374, %r10373, %r10372;
	and.b32  	%r10375, %r10374, 252645135;
	shr.u32 	%r10376, %r10375, 8;
	add.s32 	%r10377, %r10376, %r10375;
	shr.u32 	%r10378, %r10377, 16;
	add.s32 	%r10379, %r10378, %r10377;
	and.b32  	%r10380, %r10379, 63;
	add.s32 	%r10381, %r10380, %r10364;
	ld.global.u32 	%r10382, [%rd2793+8];
	shr.u32 	%r10383, %r10382, 1;
	and.b32  	%r10384, %r10383, 1431655765;
	sub.s32 	%r10385, %r10382, %r10384;
	and.b32  	%r10386, %r10385, 858993459;
	shr.u32 	%r10387, %r10385, 2;
	and.b32  	%r10388, %r10387, 858993459;
	add.s32 	%r10389, %r10388, %r10386;
	shr.u32 	%r10390, %r10389, 4;
	add.s32 	%r10391, %r10390, %r10389;
	and.b32  	%r10392, %r10391, 252645135;
	shr.u32 	%r10393, %r10392, 8;
	add.s32 	%r10394, %r10393, %r10392;
	shr.u32 	%r10395, %r10394, 16;
	add.s32 	%r10396, %r10395, %r10394;
	and.b32  	%r10397, %r10396, 63;
	add.s32 	%r10398, %r10397, %r10381;
	ld.global.u32 	%r10399, [%rd2793+12];
	shr.u32 	%r10400, %r10399, 1;
	and.b32  	%r10401, %r10400, 1431655765;
	sub.s32 	%r10402, %r10399, %r10401;
	and.b32  	%r10403, %r10402, 858993459;
	shr.u32 	%r10404, %r10402, 2;
	and.b32  	%r10405, %r10404, 858993459;
	add.s32 	%r10406, %r10405, %r10403;
	shr.u32 	%r10407, %r10406, 4;
	add.s32 	%r10408, %r10407, %r10406;
	and.b32  	%r10409, %r10408, 252645135;
	shr.u32 	%r10410, %r10409, 8;
	add.s32 	%r10411, %r10410, %r10409;
	shr.u32 	%r10412, %r10411, 16;
	add.s32 	%r10413, %r10412, %r10411;
	and.b32  	%r10414, %r10413, 63;
	add.s32 	%r11865, %r10414, %r10398;
	add.s32 	%r11860, %r11860, 4;
$L__BB2_1737:
	setp.eq.s32 	%p1337, %r2041, 0;
	@%p1337 bra 	$L__BB2_1742;
	setp.eq.s32 	%p1338, %r2041, 1;
	@%p1338 bra 	$L__BB2_1740;
	cvt.u64.u32 	%rd2794, %r11860;
	cvt.s64.s32 	%rd2795, %r1999;
	add.s64 	%rd2796, %rd2794, %rd2795;
	shl.b64 	%rd2797, %rd2796, 2;
	add.s64 	%rd2798, %rd225, %rd2797;
	ld.global.u32 	%r10416, [%rd2798+4];
	shr.u32 	%r10417, %r10416, 1;
	and.b32  	%r10418, %r10417, 1431655765;
	sub.s32 	%r10419, %r10416, %r10418;
	and.b32  	%r10420, %r10419, 858993459;
	shr.u32 	%r10421, %r10419, 2;
	and.b32  	%r10422, %r10421, 858993459;
	add.s32 	%r10423, %r10422, %r10420;
	shr.u32 	%r10424, %r10423, 4;
	add.s32 	%r10425, %r10424, %r10423;
	and.b32  	%r10426, %r10425, 252645135;
	shr.u32 	%r10427, %r10426, 8;
	add.s32 	%r10428, %r10427, %r10426;
	shr.u32 	%r10429, %r10428, 16;
	add.s32 	%r10430, %r10429, %r10428;
	and.b32  	%r10431, %r10430, 63;
	add.s32 	%r10432, %r10431, %r11865;
	add.s64 	%rd2799, %rd2794, %rd238;
	shl.b64 	%rd2800, %rd2799, 2;
	add.s64 	%rd2801, %rd225, %rd2800;
	ld.global.u32 	%r10433, [%rd2801+4];
	shr.u32 	%r10434, %r10433, 1;
	and.b32  	%r10435, %r10434, 1431655765;
	sub.s32 	%r10436, %r10433, %r10435;
	and.b32  	%r10437, %r10436, 858993459;
	shr.u32 	%r10438, %r10436, 2;
	and.b32  	%r10439, %r10438, 858993459;
	add.s32 	%r10440, %r10439, %r10437;
	shr.u32 	%r10441, %r10440, 4;
	add.s32 	%r10442, %r10441, %r10440;
	and.b32  	%r10443, %r10442, 252645135;
	shr.u32 	%r10444, %r10443, 8;
	add.s32 	%r10445, %r10444, %r10443;
	shr.u32 	%r10446, %r10445, 16;
	add.s32 	%r10447, %r10446, %r10445;
	and.b32  	%r10448, %r10447, 63;
	add.s32 	%r11865, %r10448, %r10432;
	add.s32 	%r11860, %r11860, 2;
$L__BB2_1740:
	and.b32  	%r10449, %r2031, 1;
	setp.eq.b32 	%p1339, %r10449, 1;
	not.pred 	%p1340, %p1339;
	@%p1340 bra 	$L__BB2_1742;
	cvt.u64.u32 	%rd2802, %r11860;
	cvt.s64.s32 	%rd2803, %r1999;
	add.s64 	%rd2804, %rd2802, %rd2803;
	shl.b64 	%rd2805, %rd2804, 2;
	add.s64 	%rd2806, %rd225, %rd2805;
	ld.global.u32 	%r10450, [%rd2806+4];
	shr.u32 	%r10451, %r10450, 1;
	and.b32  	%r10452, %r10451, 1431655765;
	sub.s32 	%r10453, %r10450, %r10452;
	and.b32  	%r10454, %r10453, 858993459;
	shr.u32 	%r10455, %r10453, 2;
	and.b32  	%r10456, %r10455, 858993459;
	add.s32 	%r10457, %r10456, %r10454;
	shr.u32 	%r10458, %r10457, 4;
	add.s32 	%r10459, %r10458, %r10457;
	and.b32  	%r10460, %r10459, 252645135;
	shr.u32 	%r10461, %r10460, 8;
	add.s32 	%r10462, %r10461, %r10460;
	shr.u32 	%r10463, %r10462, 16;
	add.s32 	%r10464, %r10463, %r10462;
	and.b32  	%r10465, %r10464, 63;
	add.s32 	%r11865, %r10465, %r11865;
$L__BB2_1742:
	shl.b32 	%r10466, %r11804, 2;
	add.s32 	%r10467, %r1757, %r10466;
	st.shared.u32 	[%r10467], %r11865;
$L__BB2_1743:
	add.s32 	%r11804, %r11804, 1;
	setp.eq.s32 	%p1406, %r11804, %r1741;
	@%p1406 bra 	$L__BB2_1969;
	bra.uni 	$L__BB2_1508;
$L__BB2_1744:
	ld.shared.u32 	%r2055, [_ZZ30findCliqueGPUNewStealworkBatchPjS_S_S_S_S_PyS_S_S_S_S_E5level];
	cvt.s64.s32 	%rd239, %r2055;
	mul.wide.s32 	%rd2327, %r2055, 12;
	add.s64 	%rd2328, %rd215, %rd2327;
	ld.global.u32 	%r8744, [%rd2328+-4];
	mov.u64 	%rd2330, offset_H;
	add.s64 	%rd2331, %rd2330, %rd2297;
	mul.wide.s32 	%rd2332, %r2055, 240000;
	add.s64 	%rd240, %rd2331, %rd2332;
	mul.wide.u32 	%rd2333, %r8744, 4;
	add.s64 	%rd2334, %rd240, %rd2333;
	ld.global.u32 	%r8745, [%rd2334+-240000];
	add.s64 	%rd241, %rd214, %rd2332;
	add.s32 	%r8746, %r8745, 1;
	cvt.u64.u32 	%rd242, %r8746;
	shl.b32 	%r8747, %r2055, 8;
	mov.u32 	%r8748, _ZZ30findCliqueGPUNewStealworkBatchPjS_S_S_S_S_PyS_S_S_S_S_E5Num_H;
	add.s32 	%r2056, %r8748, %r8747;
	shl.b32 	%r8749, %r8744, 2;
	add.s32 	%r8750, %r2056, %r8749;
	ld.shared.u32 	%r2057, [%r8750+-256];
	ld.shared.u32 	%r2058, [_ZZ30findCliqueGPUNewStealworkBatchPjS_S_S_S_S_PyS_S_S_S_S_E10batch_size];
	setp.ge.u32 	%p1074, %r1207, %r2058;
	@%p1074 bra 	$L__BB2_1756;
	max.u32 	%r8751, %r2058, %r1206;
	sub.s32 	%r8752, %r8751, %r1206;
	add.s32 	%r2059, %r8752, 31;
	shr.u32 	%r8753, %r2059, 5;
	add.s32 	%r2060, %r8753, 1;
	and.b32  	%r2061, %r2060, 7;
	setp.lt.u32 	%p1075, %r8752, 193;
	mov.u32 	%r11868, %r1207;
	@%p1075 bra 	$L__BB2_1748;
	and.b32  	%r2062, %r2060, 268435448;
	mov.b32 	%r11867, 0;
	mov.u32 	%r11868, %r1207;
$L__BB2_1747:
	.pragma "nounroll";
	mul.lo.s32 	%r8755, %r11868, %r2057;
	mul.wide.s32 	%rd2335, %r11868, 4;
	add.s64 	%rd2336, %rd240, %rd2335;
	st.global.u32 	[%rd2336], %r8755;
	shl.b32 	%r8756, %r2057, 5;
	add.s32 	%r8757, %r8755, %r8756;
	st.global.u32 	[%rd2336+128], %r8757;
	shl.b32 	%r8758, %r2057, 6;
	add.s32 	%r8759, %r8758, %r8755;
	st.global.u32 	[%rd2336+256], %r8759;
	add.s32 	%r8760, %r8759, %r8756;
	st.global.u32 	[%rd2336+384], %r8760;
	shl.b32 	%r8761, %r2057, 7;
	add.s32 	%r8762, %r8761, %r8755;
	st.global.u32 	[%rd2336+512], %r8762;
	add.s32 	%r8763, %r8762, %r8756;
	st.global.u32 	[%rd2336+640], %r8763;
	add.s32 	%r8764, %r8758, %r8762;
	st.global.u32 	[%rd2336+768], %r8764;
	add.s32 	%r8765, %r8764, %r8756;
	st.global.u32 	[%rd2336+896], %r8765;
	add.s32 	%r11868, %r11868, 256;
	add.s32 	%r11867, %r11867, 8;
	setp.ne.s32 	%p1076, %r11867, %r2062;
	@%p1076 bra 	$L__BB2_1747;
$L__BB2_1748:
	setp.eq.s32 	%p1077, %r2061, 0;
	@%p1077 bra 	$L__BB2_1756;
	setp.lt.u32 	%p1078, %r2061, 4;
	@%p1078 bra 	$L__BB2_1751;
	mul.lo.s32 	%r8766, %r11868, %r2057;
	mul.wide.s32 	%rd2337, %r11868, 4;
	add.s64 	%rd2338, %rd240, %rd2337;
	st.global.u32 	[%rd2338], %r8766;
	shl.b32 	%r8767, %r2057, 5;
	add.s32 	%r8768, %r8766, %r8767;
	st.global.u32 	[%rd2338+128], %r8768;
	shl.b32 	%r8769, %r2057, 6;
	add.s32 	%r8770, %r8769, %r8766;
	st.global.u32 	[%rd2338+256], %r8770;
	add.s32 	%r8771, %r8770, %r8767;
	st.global.u32 	[%rd2338+384], %r8771;
	add.s32 	%r11868, %r11868, 128;
$L__BB2_1751:
	and.b32  	%r8772, %r2060, 3;
	setp.eq.s32 	%p1079, %r8772, 0;
	@%p1079 bra 	$L__BB2_1756;
	setp.eq.s32 	%p1080, %r8772, 1;
	@%p1080 bra 	$L__BB2_1754;
	mul.lo.s32 	%r8773, %r11868, %r2057;
	mul.wide.s32 	%rd2339, %r11868, 4;
	add.s64 	%rd2340, %rd240, %rd2339;
	st.global.u32 	[%rd2340], %r8773;
	shl.b32 	%r8774, %r2057, 5;
	add.s32 	%r8775, %r8773, %r8774;
	st.global.u32 	[%rd2340+128], %r8775;
	add.s32 	%r11868, %r11868, 64;
$L__BB2_1754:
	and.b32  	%r8776, %r2059, 32;
	setp.ne.s32 	%p1081, %r8776, 0;
	@%p1081 bra 	$L__BB2_1756;
	mul.lo.s32 	%r8777, %r11868, %r2057;
	mul.wide.s32 	%rd2341, %r11868, 4;
	add.s64 	%rd2342, %rd240, %rd2341;
	st.global.u32 	[%rd2342], %r8777;
$L__BB2_1756:
	shl.b64 	%rd2343, %rd242, 2;
	add.s64 	%rd243, %rd241, %rd2343;
	mad.lo.s64 	%rd244, %rd239, 240000, %rd157;
	add.s64 	%rd245, %rd244, %rd2343;
	mul.lo.s32 	%r2072, %r2058, %r2057;
	setp.lt.u32 	%p1082, %r2072, 1048;
	@%p1082 bra 	$L__BB2_1771;
	setp.eq.s32 	%p1083, %r2058, 0;
	@%p1083 bra 	$L__BB2_1969;
	add.s32 	%r2073, %r2057, -1;
	mov.u32 	%r8780, _ZZ30findCliqueGPUNewStealworkBatchPjS_S_S_S_S_PyS_S_S_S_S_E10Num_H_Bits;
	add.s32 	%r2074, %r8780, %r8747;
	mul.hi.u32 	%r8781, %r2057, -98358029;
	shr.u32 	%r2075, %r8781, 10;
	mad.lo.s32 	%r2076, %r2075, -1048, %r2057;
	mul.lo.s32 	%r2077, %r2075, 1048;
	and.b32  	%r2078, %r2057, 3;
	sub.s32 	%r2079, %r2076, %r2078;
	add.s64 	%rd246, %rd245, -240000;
	add.s64 	%rd247, %rd243, -240000;
	mov.b32 	%r11902, 0;
$L__BB2_1759:
	shl.b32 	%r8782, %r11902, 2;
	mov.u32 	%r8783, _ZZ30findCliqueGPUNewStealworkBatchPjS_S_S_S_S_PyS_S_S_S_S_E5end_H;
	add.s32 	%r8784, %r8783, %r8782;
	ld.shared.u32 	%r2162, [%r8784];
	mov.u32 	%r8785, _ZZ30findCliqueGPUNewStealworkBatchPjS_S_S_S_S_PyS_S_S_S_S_E7begin_H;
	add.s32 	%r8786, %r8785, %r8782;
	ld.shared.u32 	%r8787, [%r8786];
	cvt.u64.u32 	%rd249, %r8787;
	sub.s32 	%r2163, %r2162, %r8787;
	setp.ge.u32 	%p1084, %r2057, %r2163;
	@%p1084 bra 	$L__BB2_1895;
	setp.ne.s32 	%p1156, %r1206, 32;
	add.s32 	%r2164, %r2056, %r8782;
	@%p1156 bra 	$L__BB2_1762;
	mov.b32 	%r9241, 0;
	st.shared.u32 	[%r2164], %r9241;
$L__BB2_1762:
	setp.lt.u32 	%p1157, %r2057, 1048;
	@%p1157 bra 	$L__BB2_1850;
	shl.b64 	%rd2482, %rd249, 2;
	add.s64 	%rd250, %rd8, %rd2482;
	add.s32 	%r2165, %r2163, -1;
	mul.lo.s32 	%r2166, %r11902, %r2057;
	mov.b32 	%r11903, 0;
$L__BB2_1764:
	setp.eq.s32 	%p1158, %r1211, 0;
	mul.lo.s32 	%r2168, %r11903, 1048;
	mov.u32 	%r11904, %r1207;
	@%p1158 bra 	$L__BB2_1768;
	setp.eq.s32 	%p1159, %r1211, 1;
	add.s32 	%r2169, %r1206, %r2168;
	mul.wide.u32 	%rd2483, %r2169, 4;
	add.s64 	%rd2484, %rd247, %rd2483;
	ld.global.u32 	%r9243, [%rd2484+-128];
	st.shared.u32 	[%r1212+-128], %r9243;
	add.s64 	%rd2485, %rd246, %rd2483;
	ld.global.u32 	%r9244, [%rd2485+-128];
	st.shared.u32 	[%r1213+-128], %r9244;
	mov.u32 	%r11904, %r1206;
	@%p1159 bra 	$L__BB2_1768;
	setp.eq.s32 	%p1160, %r1211, 2;
	mul.wide.u32 	%rd2486, %r2169, 4;
	add.s64 	%rd251, %rd243, %rd2486;
	ld.global.u32 	%r9245, [%rd251+-240000];
	st.shared.u32 	[%r1212], %r9245;
	add.s64 	%rd252, %rd245, %rd2486;
	ld.global.u32 	%r9246, [%rd252+-240000];
	st.shared.u32 	[%r1213], %r9246;
	mov.u32 	%r11904, %r1210;
	@%p1160 bra 	$L__BB2_1768;
	ld.global.u32 	%r9247, [%rd251+-239872];
	st.shared.u32 	[%r1212+128], %r9247;
	ld.global.u32 	%r9248, [%rd252+-239872];
	st.shared.u32 	[%r1213+128], %r9248;
	mov.u32 	%r11904, %r1214;
$L__BB2_1768:
	setp.gt.u32 	%p1161, %r1206, 983;
	@%p1161 bra 	$L__BB2_1770;
$L__BB2_1769:
	add.s32 	%r9249, %r11904, %r2168;
	mul.wide.s32 	%rd2487, %r9249, 4;
	add.s64 	%rd2488, %rd243, %rd2487;
	ld.global.u32 	%r9250, [%rd2488+-240000];
	shl.b32 	%r9251, %r11904, 2;
	mov.u32 	%r9252, _ZZ30findCliqueGPUNewStealworkBatchPjS_S_S_S_S_PyS_S_S_S_S_E5Res_H;
	add.s32 	%r9253, %r9252, %r9251;
	st.shared.u32 	[%r9253], %r9250;
	add.s64 	%rd2489, %rd245, %rd2487;
	ld.global.u32 	%r9254, [%rd2489+-240000];
	mov.u32 	%r9255, _ZZ30findCliqueGPUNewStealworkBatchPjS_S_S_S_S_PyS_S_S_S_S_E9Res_HBits;
	add.s32 	%r9256, %r9255, %r9251;
	st.shared.u32 	[%r9256], %r9254;
	ld.global.u32 	%r9257, [%rd2488+-239872];
	st.shared.u32 	[%r9253+128], %r9257;
	ld.global.u32 	%r9258, [%rd2489+-239872];
	st.shared.u32 	[%r9256+128], %r9258;
	ld.global.u32 	%r9259, [%rd2488+-239744];
	st.shared.u32 	[%r9253+256], %r9259;
	ld.global.u32 	%r9260, [%rd2489+-239744];
	st.shared.u32 	[%r9256+256], %r9260;
	add.s32 	%r9261, %r11904, 96;
	ld.global.u32 	%r9262, [%rd2488+-239616];
	st.shared.u32 	[%r9253+384], %r9262;
	ld.global.u32 	%r9263, [%rd2489+-239616];
	st.shared.u32 	[%r9256+384], %r9263;
	add.s32 	%r11904, %r11904, 128;
	setp.lt.u32 	%p1162, %r9261, 1016;
	@%p1162 bra 	$L__BB2_1769;
$L__BB2_1770:
	setp.gt.u32 	%p1163, %r1207, 1047;
	@%p1163 bra 	$L__BB2_1830;
	bra.uni 	$L__BB2_1820;
$L__BB2_1771:
	setp.eq.s32 	%p1224, %r2058, 0;
	@%p1224 bra 	$L__BB2_1777;
	mov.b32 	%r11871, 0;
$L__BB2_1773:
	setp.ge.u32 	%p1225, %r1207, %r2057;
	@%p1225 bra 	$L__BB2_1776;
	mul.lo.s32 	%r2081, %r11871, %r2057;
	mov.u32 	%r11872, %r1207;
$L__BB2_1775:
	mul.wide.s32 	%rd2591, %r11872, 4;
	add.s64 	%rd2592, %rd243, %rd2591;
	ld.global.u32 	%r9649, [%rd2592+-240000];
	add.s32 	%r9650, %r11872, %r2081;
	shl.b32 	%r9651, %r9650, 2;
	mov.u32 	%r9652, _ZZ30findCliqueGPUNewStealworkBatchPjS_S_S_S_S_PyS_S_S_S_S_E5Res_H;
	add.s32 	%r9653, %r9652, %r9651;
	st.shared.u32 	[%r9653], %r9649;
	add.s64 	%rd2593, %rd245, %rd2591;
	ld.global.u32 	%r9654, [%rd2593+-240000];
	mov.u32 	%r9655, _ZZ30findCliqueGPUNewStealworkBatchPjS_S_S_S_S_PyS_S_S_S_S_E9Res_HBits;
	add.s32 	%r9656, %r9655, %r9651;
	st.shared.u32 	[%r9656], %r9654;
	add.s32 	%r11872, %r11872, 32;
	setp.lt.u32 	%p1226, %r11872, %r2057;
	@%p1226 bra 	$L__BB2_1775;
$L__BB2_1776:
	add.s32 	%r11871, %r11871, 1;
	setp.ne.s32 	%p1227, %r11871, %r2058;
	@%p1227 bra 	$L__BB2_1773;
$L__BB2_1777:
	setp.ge.u32 	%p1228, %r1207, %r2072;
	mov.u32 	%r11873, %r1207;
	@%p1228 bra 	$L__BB2_1778;
	bra.uni 	$L__BB2_1814;
$L__BB2_1778:
	setp.ge.u32 	%p1237, %r1207, %r2058;
	@%p1237 bra 	$L__BB2_1969;
	mov.u32 	%r9685, _ZZ30findCliqueGPUNewStealworkBatchPjS_S_S_S_S_PyS_S_S_S_S_E10Num_H_Bits;
	add.s32 	%r2085, %r9685, %r8747;
	add.s32 	%r2086, %r2057, -1;
	and.b32  	%r2087, %r2057, 3;
	and.b32  	%r2088, %r2057, -4;
	mov.u32 	%r11878, %r1207;
$L__BB2_1780:
	setp.eq.s32 	%p1238, %r2057, 0;
	mul.lo.s32 	%r2106, %r11878, %r2057;
	shl.b32 	%r9687, %r11878, 2;
	add.s32 	%r2107, %r2056, %r9687;
	mov.b32 	%r11881, 0;
	st.shared.u32 	[%r2107], %r11881;
	@%p1238 bra 	$L__BB2_1801;
	setp.lt.u32 	%p1239, %r2086, 3;
	mov.b32 	%r11881, 0;
	mov.u32 	%r11886, %r11881;
	@%p1239 bra 	$L__BB2_1792;
	mov.b32 	%r11881, 0;
	mov.u32 	%r11880, %r11881;
$L__BB2_1783:
	add.s32 	%r9690, %r11880, %r2106;
	shl.b32 	%r9691, %r9690, 2;
	mov.u32 	%r9692, _ZZ30findCliqueGPUNewStealworkBatchPjS_S_S_S_S_PyS_S_S_S_S_E5Res_H;
	add.s32 	%r2110, %r9692, %r9691;
	ld.shared.u32 	%r2111, [%r2110];
	setp.eq.s32 	%p1240, %r2111, -1;
	mov.u32 	%r9693, _ZZ30findCliqueGPUNewStealworkBatchPjS_S_S_S_S_PyS_S_S_S_S_E9Res_HBits;
	add.s32 	%r2112, %r9693, %r9691;
	@%p1240 bra 	$L__BB2_1785;
	add.s32 	%r11881, %r11881, 1;
	st.shared.u32 	[%r2107], %r11881;
	add.s32 	%r9694, %r11881, %r2106;
	mul.wide.u32 	%rd2602, %r9694, 4;
	add.s64 	%rd2603, %rd241, %rd2602;
	st.global.u32 	[%rd2603], %r2111;
	ld.shared.u32 	%r9695, [%r2112];
	add.s64 	%rd2604, %rd244, %rd2602;
	st.global.u32 	[%rd2604], %r9695;
$L__BB2_1785:
	ld.shared.u32 	%r2115, [%r2110+4];
	setp.eq.s32 	%p1241, %r2115, -1;
	@%p1241 bra 	$L__BB2_1787;
	add.s32 	%r11881, %r11881, 1;
	st.shared.u32 	[%r2107], %r11881;
	add.s32 	%r9696, %r11881, %r2106;
	mul.wide.u32 	%rd2605, %r9696, 4;
	add.s64 	%rd2606, %rd241, %rd2605;
	st.global.u32 	[%rd2606], %r2115;
	ld.shared.u32 	%r9697, [%r2112+4];
	add.s64 	%rd2607, %rd244, %rd2605;
	st.global.u32 	[%rd2607], %r9697;
$L__BB2_1787:
	ld.shared.u32 	%r2118, [%r2110+8];
	setp.eq.s32 	%p1242, %r2118, -1;
	@%p1242 bra 	$L__BB2_1789;
	add.s32 	%r11881, %r11881, 1;
	st.shared.u32 	[%r2107], %r11881;
	add.s32 	%r9698, %r11881, %r2106;
	mul.wide.u32 	%rd2608, %r9698, 4;
	add.s64 	%rd2609, %rd241, %rd2608;
	st.global.u32 	[%rd2609], %r2118;
	ld.shared.u32 	%r9699, [%r2112+8];
	add.s64 	%rd2610, %rd244, %rd2608;
	st.global.u32 	[%rd2610], %r9699;
$L__BB2_1789:
	ld.shared.u32 	%r2121, [%r2110+12];
	setp.eq.s32 	%p1243, %r2121, -1;
	@%p1243 bra 	$L__BB2_1791;
	add.s32 	%r11881, %r11881, 1;
	st.shared.u32 	[%r2107], %r11881;
	add.s32 	%r9700, %r11881, %r2106;
	mul.wide.u32 	%rd2611, %r9700, 4;
	add.s64 	%rd2612, %rd241, %rd2611;
	st.global.u32 	[%rd2612], %r2121;
	ld.shared.u32 	%r9701, [%r2112+12];
	add.s64 	%rd2613, %rd244, %rd2611;
	st.global.u32 	[%rd2613], %r9701;
$L__BB2_1791:
	add.s32 	%r11880, %r11880, 4;
	setp.ne.s32 	%p1244, %r11880, %r2088;
	mov.u32 	%r11886, %r2088;
	@%p1244 bra 	$L__BB2_1783;
$L__BB2_1792:
	setp.eq.s32 	%p1245, %r2087, 0;
	@%p1245 bra 	$L__BB2_1801;
	add.s32 	%r9702, %r11886, %r2106;
	shl.b32 	%r9703, %r9702, 2;
	mov.u32 	%r9704, _ZZ30findCliqueGPUNewStealworkBatchPjS_S_S_S_S_PyS_S_S_S_S_E5Res_H;
	add.s32 	%r2127, %r9704, %r9703;
	ld.shared.u32 	%r2128, [%r2127];
	setp.eq.s32 	%p1246, %r2128, -1;
	mov.u32 	%r9705, _ZZ30findCliqueGPUNewStealworkBatchPjS_S_S_S_S_PyS_S_S_S_S_E9Res_HBits;
	add.s32 	%r2129, %r9705, %r9703;
	@%p1246 bra 	$L__BB2_1795;
	add.s32 	%r11881, %r11881, 1;
	st.shared.u32 	[%r2107], %r11881;
	add.s32 	%r9706, %r11881, %r2106;
	mul.wide.u32 	%rd2614, %r9706, 4;
	add.s64 	%rd2615, %rd241, %rd2614;
	st.global.u32 	[%rd2615], %r2128;
	ld.shared.u32 	%r9707, [%r2129];
	add.s64 	%rd2616, %rd244, %rd2614;
	st.global.u32 	[%rd2616], %r9707;
$L__BB2_1795:
	setp.eq.s32 	%p1247, %r2087, 1;
	@%p1247 bra 	$L__BB2_1801;
	ld.shared.u32 	%r2132, [%r2127+4];
	setp.eq.s32 	%p1248, %r2132, -1;
	@%p1248 bra 	$L__BB2_1798;
	add.s32 	%r11881, %r11881, 1;
	st.shared.u32 	[%r2107], %r11881;
	add.s32 	%r9708, %r11881, %r2106;
	mul.wide.u32 	%rd2617, %r9708, 4;
	add.s64 	%rd2618, %rd241, %rd2617;
	st.global.u32 	[%rd2618], %r2132;
	ld.shared.u32 	%r9709, [%r2129+4];
	add.s64 	%rd2619, %rd244, %rd2617;
	st.global.u32 	[%rd2619], %r9709;
$L__BB2_1798:
	setp.eq.s32 	%p1249, %r2087, 2;
	@%p1249 bra 	$L__BB2_1801;
	ld.shared.u32 	%r2135, [%r2127+8];
	setp.eq.s32 	%p1250, %r2135, -1;
	@%p1250 bra 	$L__BB2_1801;
	add.s32 	%r11881, %r11881, 1;
	st.shared.u32 	[%r2107], %r11881;
	add.s32 	%r9710, %r11881, %r2106;
	mul.wide.u32 	%rd2620, %r9710, 4;
	add.s64 	%rd2621, %rd241, %rd2620;
	st.global.u32 	[%rd2621], %r2135;
	ld.shared.u32 	%r9711, [%r2129+8];
	add.s64 	%rd2622, %rd244, %rd2620;
	st.global.u32 	[%rd2622], %r9711;
$L__BB2_1801:
	add.s32 	%r9713, %r2106, 1;
	cvt.s64.s32 	%rd248, %r9713;
	setp.eq.s32 	%p1251, %r11881, 0;
	mov.b32 	%r11901, 0;
	@%p1251 bra 	$L__BB2_1813;
	and.b32  	%r2138, %r11881, 7;
	setp.lt.u32 	%p1252, %r11881, 8;
	mov.b32 	%r11896, 0;
	mov.u32 	%r11901, %r11896;
	@%p1252 bra 	$L__BB2_1805;
	and.b32  	%r11896, %r11881, -8;
	mov.b32 	%r11890, 0;
	mov.u32 	%r11901, %r11890;
$L__BB2_1804:
	.pragma "nounroll";
	cvt.u64.u32 	%rd2623, %r11890;
	cvt.s64.s32 	%rd2624, %r2106;
	add.s64 	%rd2625, %rd2623, %rd2624;
	shl.b64 	%rd2626, %rd2625, 2;
	add.s64 	%rd2627, %rd244, %rd2626;
	ld.global.u32 	%r9717, [%rd2627+4];
	shr.u32 	%r9718, %r9717, 1;
	and.b32  	%r9719, %r9718, 1431655765;
	sub.s32 	%r9720, %r9717, %r9719;
	and.b32  	%r9721, %r9720, 858993459;
	shr.u32 	%r9722, %r9720, 2;
	and.b32  	%r9723, %r9722, 858993459;
	add.s32 	%r9724, %r9723, %r9721;
	shr.u32 	%r9725, %r9724, 4;
	add.s32 	%r9726, %r9725, %r9724;
	and.b32  	%r9727, %r9726, 252645135;
	shr.u32 	%r9728, %r9727, 8;
	add.s32 	%r9729, %r9728, %r9727;
	shr.u32 	%r9730, %r9729, 16;
	add.s32 	%r9731, %r9730, %r9729;
	and.b32  	%r9732, %r9731, 63;
	add.s32 	%r9733, %r9732, %r11901;
	add.s64 	%rd2628, %rd2623, %rd248;
	shl.b64 	%rd2629, %rd2628, 2;
	add.s64 	%rd2630, %rd244, %rd2629;
	ld.global.u32 	%r9734, [%rd2630+4];
	shr.u32 	%r9735, %r9734, 1;
	and.b32  	%r9736, %r9735, 1431655765;
	sub.s32 	%r9737, %r9734, %r9736;
	and.b32  	%r9738, %r9737, 858993459;
	shr.u32 	%r9739, %r9737, 2;
	and.b32  	%r9740, %r9739, 858993459;
	add.s32 	%r9741, %r9740, %r9738;
	shr.u32 	%r9742, %r9741, 4;
	add.s32 	%r9743, %r9742, %r9741;
	and.b32  	%r9744, %r9743, 252645135;
	shr.u32 	%r9745, %r9744, 8;
	add.s32 	%r9746, %r9745, %r9744;
	shr.u32 	%r9747, %r9746, 16;
	add.s32 	%r9748, %r9747, %r9746;
	and.b32  	%r9749, %r9748, 63;
	add.s32 	%r9750, %r9749, %r9733;
	ld.global.u32 	%r9751, [%rd2630+8];
	shr.u32 	%r9752, %r9751, 1;
	and.b32  	%r9753, %r9752, 1431655765;
	sub.s32 	%r9754, %r9751, %r9753;
	and.b32  	%r9755, %r9754, 858993459;
	shr.u32 	%r9756, %r9754, 2;
	and.b32  	%r9757, %r9756, 858993459;
	add.s32 	%r9758, %r9757, %r9755;
	shr.u32 	%r9759, %r9758, 4;
	add.s32 	%r9760, %r9759, %r9758;
	and.b32  	%r9761, %r9760, 252645135;
	shr.u32 	%r9762, %r9761, 8;
	add.s32 	%r9763, %r9762, %r9761;
	shr.u32 	%r9764, %r9763, 16;
	add.s32 	%r9765, %r9764, %r9763;
	and.b32  	%r9766, %r9765, 63;
	add.s32 	%r9767, %r9766, %r9750;
	ld.global.u32 	%r9768, [%rd2630+12];
	shr.u32 	%r9769, %r9768, 1;
	and.b32  	%r9770, %r9769, 1431655765;
	sub.s32 	%r9771, %r9768, %r9770;
	and.b32  	%r9772, %r9771, 858993459;
	shr.u32 	%r9773, %r9771, 2;
	and.b32  	%r9774, %r9773, 858993459;
	add.s32 	%r9775, %r9774, %r9772;
	shr.u32 	%r9776, %r9775, 4;
	add.s32 	%r9777, %r9776, %r9775;
	and.b32  	%r9778, %r9777, 252645135;
	shr.u32 	%r9779, %r9778, 8;
	add.s32 	%r9780, %r9779, %r9778;
	shr.u32 	%r9781, %r9780, 16;
	add.s32 	%r9782, %r9781, %r9780;
	and.b32  	%r9783, %r9782, 63;
	add.s32 	%r9784, %r9783, %r9767;
	ld.global.u32 	%r9785, [%rd2630+16];
	shr.u32 	%r9786, %r9785, 1;
	and.b32  	%r9787, %r9786, 1431655765;
	sub.s32 	%r9788, %r9785, %r9787;
	and.b32  	%r9789, %r9788, 858993459;
	shr.u32 	%r9790, %r9788, 2;
	and.b32  	%r9791, %r9790, 858993459;
	add.s32 	%r9792, %r9791, %r9789;
	shr.u32 	%r9793, %r9792, 4;
	add.s32 	%r9794, %r9793, %r9792;
	and.b32  	%r9795, %r9794, 252645135;
	shr.u32 	%r9796, %r9795, 8;
	add.s32 	%r9797, %r9796, %r9795;
	shr.u32 	%r9798, %r9797, 16;
	add.s32 	%r9799, %r9798, %r9797;
	and.b32  	%r9800, %r9799, 63;
	add.s32 	%r9801, %r9800, %r9784;
	ld.global.u32 	%r9802, [%rd2630+20];
	shr.u32 	%r9803, %r9802, 1;
	and.b32  	%r9804, %r9803, 1431655765;
	sub.s32 	%r9805, %r9802, %r9804;
	and.b32  	%r9806, %r9805, 858993459;
	shr.u32 	%r9807, %r9805, 2;
	and.b32  	%r9808, %r9807, 858993459;
	add.s32 	%r9809, %r9808, %r9806;
	shr.u32 	%r9810, %r9809, 4;
	add.s32 	%r9811, %r9810, %r9809;
	and.b32  	%r9812, %r9811, 252645135;
	shr.u32 	%r9813, %r9812, 8;
	add.s32 	%r9814, %r9813, %r9812;
	shr.u32 	%r9815, %r9814, 16;
	add.s32 	%r9816, %r9815, %r9814;
	and.b32  	%r9817, %r9816, 63;
	add.s32 	%r9818, %r9817, %r9801;
	ld.global.u32 	%r9819, [%rd2630+24];
	shr.u32 	%r9820, %r9819, 1;
	and.b32  	%r9821, %r9820, 1431655765;
	sub.s32 	%r9822, %r9819, %r9821;
	and.b32  	%r9823, %r9822, 858993459;
	shr.u32 	%r9824, %r9822, 2;
	and.b32  	%r9825, %r9824, 858993459;
	add.s32 	%r9826, %r9825, %r9823;
	shr.u32 	%r9827, %r9826, 4;
	add.s32 	%r9828, %r9827, %r9826;
	and.b32  	%r9829, %r9828, 252645135;
	shr.u32 	%r9830, %r9829, 8;
	add.s32 	%r9831, %r9830, %r9829;
	shr.u32 	%r9832, %r9831, 16;
	add.s32 	%r9833, %r9832, %r9831;
	and.b32  	%r9834, %r9833, 63;
	add.s32 	%r9835, %r9834, %r9818;
	ld.global.u32 	%r9836, [%rd2630+28];
	shr.u32 	%r9837, %r9836, 1;
	and.b32  	%r9838, %r9837, 1431655765;
	sub.s32 	%r9839, %r9836, %r9838;
	and.b32  	%r9840, %r9839, 858993459;
	shr.u32 	%r9841, %r9839, 2;
	and.b32  	%r9842, %r9841, 858993459;
	add.s32 	%r9843, %r9842, %r9840;
	shr.u32 	%r9844, %r9843, 4;
	add.s32 	%r9845, %r9844, %r9843;
	and.b32  	%r9846, %r9845, 252645135;
	shr.u32 	%r9847, %r9846, 8;
	add.s32 	%r9848, %r9847, %r9846;
	shr.u32 	%r9849, %r9848, 16;
	add.s32 	%r9850, %r9849, %r9848;
	and.b32  	%r9851, %r9850, 63;
	add.s32 	%r11901, %r9851, %r9835;
	add.s32 	%r11890, %r11890, 8;
	setp.ne.s32 	%p1253, %r11890, %r11896;
	@%p1253 bra 	$L__BB2_1804;
$L__BB2_1805:
	setp.eq.s32 	%p1254, %r2138, 0;
	@%p1254 bra 	$L__BB2_1813;
	and.b32  	%r2147, %r11881, 3;
	setp.lt.u32 	%p1255, %r2138, 4;
	@%p1255 bra 	$L__BB2_1808;
	cvt.u64.u32 	%rd2631, %r11896;
	cvt.s64.s32 	%rd2632, %r2106;
	add.s64 	%rd2633, %rd2631, %rd2632;
	shl.b64 	%rd2634, %rd2633, 2;
	add.s64 	%rd2635, %rd244, %rd2634;
	ld.global.u32 	%r9853, [%rd2635+4];
	shr.u32 	%r9854, %r9853, 1;
	and.b32  	%r9855, %r9854, 1431655765;
	sub.s32 	%r9856, %r9853, %r9855;
	and.b32  	%r9857, %r9856, 858993459;
	shr.u32 	%r9858, %r9856, 2;
	and.b32  	%r9859, %r9858, 858993459;
	add.s32 	%r9860, %r9859, %r9857;
	shr.u32 	%r9861, %r9860, 4;
	add.s32 	%r9862, %r9861, %r9860;
	and.b32  	%r9863, %r9862, 252645135;
	shr.u32 	%r9864, %r9863, 8;
	add.s32 	%r9865, %r9864, %r9863;
	shr.u32 	%r9866, %r9865, 16;
	add.s32 	%r9867, %r9866, %r9865;
	and.b32  	%r9868, %r9867, 63;
	add.s32 	%r9869, %r9868, %r11901;
	add.s64 	%rd2636, %rd2631, %rd248;
	shl.b64 	%rd2637, %rd2636, 2;
	add.s64 	%rd2638, %rd244, %rd2637;
	ld.global.u32 	%r9870, [%rd2638+4];
	shr.u32 	%r9871, %r9870, 1;
	and.b32  	%r9872, %r9871, 1431655765;
	sub.s32 	%r9873, %r9870, %r9872;
	and.b32  	%r9874, %r9873, 858993459;
	shr.u32 	%r9875, %r9873, 2;
	and.b32  	%r9876, %r9875, 858993459;
	add.s32 	%r9877, %r9876, %r9874;
	shr.u32 	%r9878, %r9877, 4;
	add.s32 	%r9879, %r9878, %r9877;
	and.b32  	%r9880, %r9879, 252645135;
	shr.u32 	%r9881, %r9880, 8;
	add.s32 	%r9882, %r9881, %r9880;
	shr.u32 	%r9883, %r9882, 16;
	add.s32 	%r9884, %r9883, %r9882;
	and.b32  	%r9885, %r9884, 63;
	add.s32 	%r9886, %r9885, %r9869;
	ld.global.u32 	%r9887, [%rd2638+8];
	shr.u32 	%r9888, %r9887, 1;
	and.b32  	%r9889, %r9888, 1431655765;
	sub.s32 	%r9890, %r9887, %r9889;
	and.b32  	%r9891, %r9890, 858993459;
	shr.u32 	%r9892, %r9890, 2;
	and.b32  	%r9893, %r9892, 858993459;
	add.s32 	%r9894, %r9893, %r9891;
	shr.u32 	%r9895, %r9894, 4;
	add.s32 	%r9896, %r9895, %r9894;
	and.b32  	%r9897, %r9896, 252645135;
	shr.u32 	%r9898, %r9897, 8;
	add.s32 	%r9899, %r9898, %r9897;
	shr.u32 	%r9900, %r9899, 16;
	add.s32 	%r9901, %r9900, %r9899;
	and.b32  	%r9902, %r9901, 63;
	add.s32 	%r9903, %r9902, %r9886;
	ld.global.u32 	%r9904, [%rd2638+12];
	shr.u32 	%r9905, %r9904, 1;
	and.b32  	%r9906, %r9905, 1431655765;
	sub.s32 	%r9907, %r9904, %r9906;
	and.b32  	%r9908, %r9907, 858993459;
	shr.u32 	%r9909, %r9907, 2;
	and.b32  	%r9910, %r9909, 858993459;
	add.s32 	%r9911, %r9910, %r9908;
	shr.u32 	%r9912, %r9911, 4;
	add.s32 	%r9913, %r9912, %r9911;
	and.b32  	%r9914, %r9913, 252645135;
	shr.u32 	%r9915, %r9914, 8;
	add.s32 	%r9916, %r9915, %r9914;
	shr.u32 	%r9917, %r9916, 16;
	add.s32 	%r9918, %r9917, %r9916;
	and.b32  	%r9919, %r9918, 63;
	add.s32 	%r11901, %r9919, %r9903;
	add.s32 	%r11896, %r11896, 4;
$L__BB2_1808:
	setp.eq.s32 	%p1256, %r2147, 0;
	@%p1256 bra 	$L__BB2_1813;
	setp.eq.s32 	%p1257, %r2147, 1;
	@%p1257 bra 	$L__BB2_1811;
	cvt.u64.u32 	%rd2639, %r11896;
	cvt.s64.s32 	%rd2640, %r2106;
	add.s64 	%rd2641, %rd2639, %rd2640;
	shl.b64 	%rd2642, %rd2641, 2;
	add.s64 	%rd2643, %rd244, %rd2642;
	ld.global.u32 	%r9921, [%rd2643+4];
	shr.u32 	%r9922, %r9921, 1;
	and.b32  	%r9923, %r9922, 1431655765;
	sub.s32 	%r9924, %r9921, %r9923;
	and.b32  	%r9925, %r9924, 858993459;
	shr.u32 	%r9926, %r9924, 2;
	and.b32  	%r9927, %r9926, 858993459;
	add.s32 	%r9928, %r9927, %r9925;
	shr.u32 	%r9929, %r9928, 4;
	add.s32 	%r9930, %r9929, %r9928;
	and.b32  	%r9931, %r9930, 252645135;
	shr.u32 	%r9932, %r9931, 8;
	add.s32 	%r9933, %r9932, %r9931;
	shr.u32 	%r9934, %r9933, 16;
	add.s32 	%r9935, %r9934, %r9933;
	and.b32  	%r9936, %r9935, 63;
	add.s32 	%r9937, %r9936, %r11901;
	add.s64 	%rd2644, %rd2639, %rd248;
	shl.b64 	%rd2645, %rd2644, 2;
	add.s64 	%rd2646, %rd244, %rd2645;
	ld.global.u32 	%r9938, [%rd2646+4];
	shr.u32 	%r9939, %r9938, 1;
	and.b32  	%r9940, %r9939, 1431655765;
	sub.s32 	%r9941, %r9938, %r9940;
	and.b32  	%r9942, %r9941, 858993459;
	shr.u32 	%r9943, %r9941, 2;
	and.b32  	%r9944, %r9943, 858993459;
	add.s32 	%r9945, %r9944, %r9942;
	shr.u32 	%r9946, %r9945, 4;
	add.s32 	%r9947, %r9946, %r9945;
	and.b32  	%r9948, %r9947, 252645135;
	shr.u32 	%r9949, %r9948, 8;
	add.s32 	%r9950, %r9949, %r9948;
	shr.u32 	%r9951, %r9950, 16;
	add.s32 	%r9952, %r9951, %r9950;
	and.b32  	%r9953, %r9952, 63;
	add.s32 	%r11901, %r9953, %r9937;
	add.s32 	%r11896, %r11896, 2;
$L__BB2_1811:
	and.b32  	%r9954, %r11881, 1;
	setp.eq.b32 	%p1258, %r9954, 1;
	not.pred 	%p1259, %p1258;
	@%p1259 bra 	$L__BB2_1813;
	cvt.u64.u32 	%rd2647, %r11896;
	cvt.s64.s32 	%rd2648, %r2106;
	add.s64 	%rd2649, %rd2647, %rd2648;
	shl.b64 	%rd2650, %rd2649, 2;
	add.s64 	%rd2651, %rd244, %rd2650;
	ld.global.u32 	%r9955, [%rd2651+4];
	shr.u32 	%r9956, %r9955, 1;
	and.b32  	%r9957, %r9956, 1431655765;
	sub.s32 	%r9958, %r9955, %r9957;
	and.b32  	%r9959, %r9958, 858993459;
	shr.u32 	%r9960, %r9958, 2;
	and.b32  	%r9961, %r9960, 858993459;
	add.s32 	%r9962, %r9961, %r9959;
	shr.u32 	%r9963, %r9962, 4;
	add.s32 	%r9964, %r9963, %r9962;
	and.b32  	%r9965, %r9964, 252645135;
	shr.u32 	%r9966, %r9965, 8;
	add.s32 	%r9967, %r9966, %r9965;
	shr.u32 	%r9968, %r9967, 16;
	add.s32 	%r9969, %r9968, %r9967;
	and.b32  	%r9970, %r9969, 63;
	add.s32 	%r11901, %r9970, %r11901;
$L__BB2_1813:
	add.s32 	%r9972, %r2085, %r9687;
	st.shared.u32 	[%r9972], %r11901;
	add.s32 	%r11878, %r11878, 32;
	setp.lt.u32 	%p1260, %r11878, %r2058;
	@%p1260 bra 	$L__BB2_1780;
	bra.uni 	$L__BB2_1969;
$L__BB2_1814:
	div.s32 	%r9658, %r11873, %r2057;
	shl.b32 	%r9659, %r9658, 2;
	mov.u32 	%r9660, _ZZ30findCliqueGPUNewStealworkBatchPjS_S_S_S_S_PyS_S_S_S_S_E5end_H;
	add.s32 	%r9661, %r9660, %r9659;
	ld.shared.u32 	%r9662, [%r9661];
	mov.u32 	%r9663, _ZZ30findCliqueGPUNewStealworkBatchPjS_S_S_S_S_PyS_S_S_S_S_E7begin_H;
	add.s32 	%r9664, %r9663, %r9659;
	ld.shared.u32 	%r2090, [%r9664];
	sub.s32 	%r2091, %r9662, %r2090;
	shl.b32 	%r9665, %r11873, 2;
	mov.u32 	%r9666, _ZZ30findCliqueGPUNewStealworkBatchPjS_S_S_S_S_PyS_S_S_S_S_E5Res_H;
	add.s32 	%r2092, %r9666, %r9665;
	ld.shared.u32 	%r2093, [%r2092];
	setp.lt.s32 	%p1229, %r2091, 2;
	mov.b32 	%r11876, 0;
	@%p1229 bra 	$L__BB2_1817;
	mov.b32 	%r11876, 0;
	mov.u32 	%r11874, %r2091;
$L__BB2_1816:
	shr.u32 	%r9668, %r11874, 1;
	add.s32 	%r9669, %r9668, %r11876;
	add.s32 	%r9670, %r9669, %r2090;
	mul.wide.u32 	%rd2594, %r9670, 4;
	add.s64 	%rd2595, %rd8, %rd2594;
	ld.global.u32 	%r9671, [%rd2595];
	setp.lt.s32 	%p1230, %r9671, %r2093;
	selp.b32 	%r9672, %r9668, 0, %p1230;
	add.s32 	%r11876, %r9672, %r11876;
	sub.s32 	%r11874, %r11874, %r9668;
	setp.gt.s32 	%p1231, %r11874, 1;
	@%p1231 bra 	$L__BB2_1816;
$L__BB2_1817:
	add.s32 	%r9674, %r2090, %r11876;
	mul.wide.u32 	%rd2596, %r9674, 4;
	add.s64 	%rd2597, %rd8, %rd2596;
	ld.global.u32 	%r9675, [%rd2597];
	setp.lt.u32 	%p1232, %r9675, %r2093;
	selp.u32 	%r9676, 1, 0, %p1232;
	add.s32 	%r9677, %r11876, %r9676;
	add.s32 	%r2099, %r9674, %r9676;
	mul.wide.u32 	%rd2598, %r2099, 4;
	add.s64 	%rd2599, %rd7, %rd2598;
	ld.global.u32 	%r9678, [%rd2599];
	mov.u32 	%r9680, _ZZ30findCliqueGPUNewStealworkBatchPjS_S_S_S_S_PyS_S_S_S_S_E9Res_HBits;
	add.s32 	%r2100, %r9680, %r9665;
	ld.shared.u32 	%r9681, [%r2100];
	and.b32  	%r2101, %r9681, %r9678;
	setp.ge.s32 	%p1233, %r9677, %r2091;
	mov.b32 	%r11877, -1;
	@%p1233 bra 	$L__BB2_1819;
	add.s64 	%rd2601, %rd8, %rd2598;
	ld.global.u32 	%r9682, [%rd2601];
	setp.eq.s32 	%p1234, %r9682, %r2093;
	setp.eq.s32 	%p1235, %r2101, 0;
	selp.b32 	%r9683, -1, %r2093, %p1235;
	selp.b32 	%r11877, %r9683, -1, %p1234;
$L__BB2_1819:
	st.shared.u32 	[%r2092], %r11877;
	st.shared.u32 	[%r2100], %r2101;
	add.s32 	%r11873, %r11873, %r1209;
	setp.lt.u32 	%p1236, %r11873, %r2072;
	@%p1236 bra 	$L__BB2_1814;
	bra.uni 	$L__BB2_1778;
$L__BB2_1820:
	setp.lt.s32 	%p1164, %r2163, 2;
	mov.u32 	%r11906, %r1207;
	@%p1164 bra 	$L__BB2_1821;
	bra.uni 	$L__BB2_1825;
$L__BB2_1821:
	ld.global.u32 	%r2173, [%rd250];
	mov.u32 	%r11910, %r1207;
$L__BB2_1822:
	setp.eq.s32 	%p1165, %r2165, 0;
	shl.b32 	%r9265, %r11910, 2;
	mov.u32 	%r9266, _ZZ30findCliqueGPUNewStealworkBatchPjS_S_S_S_S_PyS_S_S_S_S_E5Res_H;
	add.s32 	%r2188, %r9266, %r9265;
	ld.shared.u32 	%r2189, [%r2188];
	setp.lt.u32 	%p1166, %r2173, %r2189;
	selp.u64 	%rd254, 1, 0, %p1166;
	add.s64 	%rd2490, %rd254, %rd249;
	shl.b64 	%rd2491, %rd2490, 2;
	add.s64 	%rd2492, %rd7, %rd2491;
	ld.global.u32 	%r9267, [%rd2492];
	mov.u32 	%r9268, _ZZ30findCliqueGPUNewStealworkBatchPjS_S_S_S_S_PyS_S_S_S_S_E9Res_HBits;
	add.s32 	%r2190, %r9268, %r9265;
	ld.shared.u32 	%r9269, [%r2190];
	and.b32  	%r2191, %r9269, %r9267;
	and.pred  	%p1167, %p1165, %p1166;
	mov.b32 	%r11911, -1;
	@%p1167 bra 	$L__BB2_1824;
	shl.b64 	%rd2493, %rd254, 2;
	add.s64 	%rd2494, %rd250, %rd2493;
	ld.global.u32 	%r9270, [%rd2494];
	setp.eq.s32 	%p1168, %r9270, %r2189;
	setp.eq.s32 	%p1169, %r2191, 0;
	selp.b32 	%r9271, -1, %r2189, %p1169;
	selp.b32 	%r11911, %r9271, -1, %p1168;
$L__BB2_1824:
	st.shared.u32 	[%r2188], %r11911;
	st.shared.u32 	[%r2190], %r2191;
	add.s32 	%r11910, %r11910, %r1209;
	setp.lt.u32 	%p1170, %r11910, 1048;
	@%p1170 bra 	$L__BB2_1822;
	bra.uni 	$L__BB2_1830;
$L__BB2_1825:
	shl.b32 	%r9273, %r11906, 2;
	mov.u32 	%r9274, _ZZ30findCliqueGPUNewStealworkBatchPjS_S_S_S_S_PyS_S_S_S_S_E5Res_H;
	add.s32 	%r2175, %r9274, %r9273;
	ld.shared.u32 	%r2176, [%r2175];
	mov.b32 	%r11908, 0;
	mov.u32 	%r11907, %r2163;
$L__BB2_1826:
	shr.u32 	%r9275, %r11907, 1;
	add.s32 	%r9276, %r9275, %r11908;
	mul.wide.u32 	%rd2495, %r9276, 4;
	add.s64 	%rd2496, %rd250, %rd2495;
	ld.global.u32 	%r9277, [%rd2496];
	setp.lt.s32 	%p1171, %r9277, %r2176;
	selp.b32 	%r9278, %r9275, 0, %p1171;
	add.s32 	%r11908, %r9278, %r11908;
	sub.s32 	%r11907, %r11907, %r9275;
	setp.gt.s32 	%p1172, %r11907, 1;
	@%p1172 bra 	$L__BB2_1826;
	mul.wide.u32 	%rd2497, %r11908, 4;
	add.s64 	%rd253, %rd250, %rd2497;
	ld.global.u32 	%r9280, [%rd253];
	setp.lt.u32 	%p1173, %r9280, %r2176;
	selp.u32 	%r2181, 1, 0, %p1173;
	add.s32 	%r9281, %r11908, %r2181;
	cvt.u64.u32 	%rd2498, %r9281;
	add.s64 	%rd2499, %rd2498, %rd249;
	shl.b64 	%rd2500, %rd2499, 2;
	add.s64 	%rd2501, %rd7, %rd2500;
	ld.global.u32 	%r9282, [%rd2501];
	shl.b32 	%r9283, %r11906, 2;
	mov.u32 	%r9284, _ZZ30findCliqueGPUNewStealworkBatchPjS_S_S_S_S_PyS_S_S_S_S_E9Res_HBits;
	add.s32 	%r2182, %r9284, %r9283;
	ld.shared.u32 	%r9285, [%r2182];
	and.b32  	%r2183, %r9285, %r9282;
	setp.gt.u32 	%p1174, %r9281, %r2165;
	mov.b32 	%r11909, -1;
	@%p1174 bra 	$L__BB2_1829;
	mul.wide.u32 	%rd2502, %r2181, 4;
	add.s64 	%rd2503, %rd253, %rd2502;
	ld.global.u32 	%r9286, [%rd2503];
	setp.eq.s32 	%p1175, %r9286, %r2176;
	setp.eq.s32 	%p1176, %r2183, 0;
	selp.b32 	%r9287, -1, %r2176, %p1176;
	selp.b32 	%r11909, %r9287, -1, %p1175;
$L__BB2_1829:
	st.shared.u32 	[%r2175], %r11909;
	st.shared.u32 	[%r2182], %r2183;
	add.s32 	%r11906, %r11906, %r1209;
	setp.lt.u32 	%p1177, %r11906, 1048;
	@%p1177 bra 	$L__BB2_1825;
$L__BB2_1830:
	@%p1156 bra 	$L__BB2_1849;
	mov.b32 	%r11912, 0;
$L__BB2_1832:
	shl.b32 	%r9289, %r11912, 2;
	mov.u32 	%r9290, _ZZ30findCliqueGPUNewStealworkBatchPjS_S_S_S_S_PyS_S_S_S_S_E5Res_H;
	add.s32 	%r2196, %r9290, %r9289;
	ld.shared.u32 	%r2197, [%r2196];
	setp.eq.s32 	%p1179, %r2197, -1;
	mov.u32 	%r9291, _ZZ30findCliqueGPUNewStealworkBatchPjS_S_S_S_S_PyS_S_S_S_S_E9Res_HBits;
	add.s32 	%r2198, %r9291, %r9289;
	@%p1179 bra 	$L__BB2_1834;
	ld.shared.u32 	%r9292, [%r2164];
	add.s32 	%r9293, %r9292, 1;
	st.shared.u32 	[%r2164], %r9293;
	add.s32 	%r9294, %r9293, %r2166;
	mul.wide.u32 	%rd2504, %r9294, 4;
	add.s64 	%rd2505, %rd241, %rd2504;
	st.global.u32 	[%rd2505], %r2197;
	ld.shared.u32 	%r9295, [%r2198];
	add.s64 	%rd2506, %rd244, %rd2504;
	st.global.u32 	[%rd2506], %r9295;
$L__BB2_1834:
	ld.shared.u32 	%r2199, [%r2196+4];
	setp.eq.s32 	%p1180, %r2199, -1;
	@%p1180 bra 	$L__BB2_1836;
	ld.shared.u32 	%r9296, [%r2164];
	add.s32 	%r9297, %r9296, 1;
	st.shared.u32 	[%r2164], %r9297;
	add.s32 	%r9298, %r9297, %r2166;
	mul.wide.u32 	%rd2507, %r9298, 4;
	add.s64 	%rd2508, %rd241, %rd2507;
	st.global.u32 	[%rd2508], %r2199;
	ld.shared.u32 	%r9299, [%r2198+4];
	add.s64 	%rd2509, %rd244, %rd2507;
	st.global.u32 	[%rd2509], %r9299;
$L__BB2_1836:
	ld.shared.u32 	%r2200, [%r2196+8];
	setp.eq.s32 	%p1181, %r2200, -1;
	@%p1181 bra 	$L__BB2_1838;
	ld.shared.u32 	%r9300, [%r2164];
	add.s32 	%r9301, %r9300, 1;
	st.shared.u32 	[%r2164], %r9301;
	add.s32 	%r9302, %r9301, %r2166;
	mul.wide.u32 	%rd2510, %r9302, 4;
	add.s64 	%rd2511, %rd241, %rd2510;
	st.global.u32 	[%rd2511], %r2200;
	ld.shared.u32 	%r9303, [%r2198+8];
	add.s64 	%rd2512, %rd244, %rd2510;
	st.global.u32 	[%rd2512], %r9303;
$L__BB2_1838:
	ld.shared.u32 	%r2201, [%r2196+12];
	setp.eq.s32 	%p1182, %r2201, -1;
	@%p1182 bra 	$L__BB2_1840;
	ld.shared.u32 	%r9304, [%r2164];
	add.s32 	%r9305, %r9304, 1;
	st.shared.u32 	[%r2164], %r9305;
	add.s32 	%r9306, %r9305, %r2166;
	mul.wide.u32 	%rd2513, %r9306, 4;
	add.s64 	%rd2514, %rd241, %rd2513;
	st.global.u32 	[%rd2514], %r2201;
	ld.shared.u32 	%r9307, [%r2198+12];
	add.s64 	%rd2515, %rd244, %rd2513;
	st.global.u32 	[%rd2515], %r9307;
$L__BB2_1840:
	ld.shared.u32 	%r2202, [%r2196+16];
	setp.eq.s32 	%p1183, %r2202, -1;
	@%p1183 bra 	$L__BB2_1842;
	ld.shared.u32 	%r9308, [%r2164];
	add.s32 	%r9309, %r9308, 1;
	st.shared.u32 	[%r2164], %r9309;
	add.s32 	%r9310, %r9309, %r2166;
	mul.wide.u32 	%rd2516, %r9310, 4;
	add.s64 	%rd2517, %rd241, %rd2516;
	st.global.u32 	[%rd2517], %r2202;
	ld.shared.u32 	%r9311, [%r2198+16];
	add.s64 	%rd2518, %rd244, %rd2516;
	st.global.u32 	[%rd2518], %r9311;
$L__BB2_1842:
	ld.shared.u32 	%r2203, [%r2196+20];
	setp.eq.s32 	%p1184, %r2203, -1;
	@%p1184 bra 	$L__BB2_1844;
	ld.shared.u32 	%r9312, [%r2164];
	add.s32 	%r9313, %r9312, 1;
	st.shared.u32 	[%r2164], %r9313;
	add.s32 	%r9314, %r9313, %r2166;
	mul.wide.u32 	%rd2519, %r9314, 4;
	add.s64 	%rd2520, %rd241, %rd2519;
	st.global.u32 	[%rd2520], %r2203;
	ld.shared.u32 	%r9315, [%r2198+20];
	add.s64 	%rd2521, %rd244, %rd2519;
	st.global.u32 	[%rd2521], %r9315;
$L__BB2_1844:
	ld.shared.u32 	%r2204, [%r2196+24];
	setp.eq.s32 	%p1185, %r2204, -1;
	@%p1185 bra 	$L__BB2_1846;
	ld.shared.u32 	%r9316, [%r2164];
	add.s32 	%r9317, %r9316, 1;
	st.shared.u32 	[%r2164], %r9317;
	add.s32 	%r9318, %r9317, %r2166;
	mul.wide.u32 	%rd2522, %r9318, 4;
	add.s64 	%rd2523, %rd241, %rd2522;
	st.global.u32 	[%rd2523], %r2204;
	ld.shared.u32 	%r9319, [%r2198+24];
	add.s64 	%rd2524, %rd244, %rd2522;
	st.global.u32 	[%rd2524], %r9319;
$L__BB2_1846:
	ld.shared.u32 	%r2205, [%r2196+28];
	setp.eq.s32 	%p1186, %r2205, -1;
	@%p1186 bra 	$L__BB2_1848;
	ld.shared.u32 	%r9320, [%r2164];
	add.s32 	%r9321, %r9320, 1;
	st.shared.u32 	[%r2164], %r9321;
	add.s32 	%r9322, %r9321, %r2166;
	mul.wide.u32 	%rd2525, %r9322, 4;
	add.s64 	%rd2526, %rd241, %rd2525;
	st.global.u32 	[%rd2526], %r2205;
	ld.shared.u32 	%r9323, [%r2198+28];
	add.s64 	%rd2527, %rd244, %rd2525;
	st.global.u32 	[%rd2527], %r9323;
$L__BB2_1848:
	add.s32 	%r11912, %r11912, 8;
	setp.ne.s32 	%p1187, %r11912, 1048;
	@%p1187 bra 	$L__BB2_1832;
$L__BB2_1849:
	add.s32 	%r11903, %r11903, 1;
	setp.eq.s32 	%p1188, %r11903, %r2075;
	@%p1188 bra 	$L__BB2_1850;
	bra.uni 	$L__BB2_1764;
$L__BB2_1850:
	setp.ge.u32 	%p1189, %r1207, %r2076;
	mov.u32 	%r11913, %r1207;
	@%p1189 bra 	$L__BB2_1852;
$L__BB2_1851:
	add.s32 	%r9324, %r11913, %r2077;
	mul.wide.u32 	%rd2528, %r9324, 4;
	add.s64 	%rd2529, %rd243, %rd2528;
	ld.global.u32 	%r9325, [%rd2529+-240000];
	shl.b32 	%r9326, %r11913, 2;
	mov.u32 	%r9327, _ZZ30findCliqueGPUNewStealworkBatchPjS_S_S_S_S_PyS_S_S_S_S_E5Res_H;
	add.s32 	%r9328, %r9327, %r9326;
	st.shared.u32 	[%r9328], %r9325;
	add.s64 	%rd2530, %rd245, %rd2528;
	ld.global.u32 	%r9329, [%rd2530+-240000];
	mov.u32 	%r9330, _ZZ30findCliqueGPUNewStealworkBatchPjS_S_S_S_S_PyS_S_S_S_S_E9Res_HBits;
	add.s32 	%r9331, %r9330, %r9326;
	st.shared.u32 	[%r9331], %r9329;
	add.s32 	%r11913, %r11913, 32;
	setp.lt.u32 	%p1190, %r11913, %r2076;
	@%p1190 bra 	$L__BB2_1851;
$L__BB2_1852:
	@%p1189 bra 	$L__BB2_1860;
	shl.b64 	%rd2531, %rd249, 2;
	add.s64 	%rd256, %rd8, %rd2531;
	add.s32 	%r2210, %r2163, -1;
	mov.u32 	%r11914, %r1207;
$L__BB2_1854:
	setp.lt.s32 	%p1192, %r2163, 2;
	shl.b32 	%r9333, %r11914, 2;
	mov.u32 	%r9334, _ZZ30findCliqueGPUNewStealworkBatchPjS_S_S_S_S_PyS_S_S_S_S_E5Res_H;
	add.s32 	%r2212, %r9334, %r9333;
	ld.shared.u32 	%r2213, [%r2212];
	mov.b32 	%r11917, 0;
	@%p1192 bra 	$L__BB2_1857;
	mov.b32 	%r11917, 0;
	mov.u32 	%r11915, %r2163;
$L__BB2_1856:
	shr.u32 	%r9336, %r11915, 1;
	add.s32 	%r9337, %r9336, %r11917;
	mul.wide.u32 	%rd2532, %r9337, 4;
	add.s64 	%rd2533, %rd256, %rd2532;
	ld.global.u32 	%r9338, [%rd2533];
	setp.lt.s32 	%p1193, %r9338, %r2213;
	selp.b32 	%r9339, %r9336, 0, %p1193;
	add.s32 	%r11917, %r9339, %r11917;
	sub.s32 	%r11915, %r11915, %r9336;
	setp.gt.s32 	%p1194, %r11915, 1;
	@%p1194 bra 	$L__BB2_1856;
$L__BB2_1857:
	mul.wide.u32 	%rd2534, %r11917, 4;
	add.s64 	%rd2535, %rd256, %rd2534;
	ld.global.u32 	%r9341, [%rd2535];
	setp.lt.u32 	%p1195, %r9341, %r2213;
	selp.u32 	%r9342, 1, 0, %p1195;
	add.s32 	%r9343, %r11917, %r9342;
	cvt.u64.u32 	%rd257, %r9343;
	add.s64 	%rd2536, %rd257, %rd249;
	shl.b64 	%rd2537, %rd2536, 2;
	add.s64 	%rd2538, %rd7, %rd2537;
	ld.global.u32 	%r9344, [%rd2538];
	shl.b32 	%r9345, %r11914, 2;
	mov.u32 	%r9346, _ZZ30findCliqueGPUNewStealworkBatchPjS_S_S_S_S_PyS_S_S_S_S_E9Res_HBits;
	add.s32 	%r2219, %r9346, %r9345;
	ld.shared.u32 	%r9347, [%r2219];
	and.b32  	%r2220, %r9347, %r9344;
	setp.gt.u32 	%p1196, %r9343, %r2210;
	mov.b32 	%r11918, -1;
	@%p1196 bra 	$L__BB2_1859;
	shl.b64 	%rd2539, %rd257, 2;
	add.s64 	%rd2540, %rd256, %rd2539;
	ld.global.u32 	%r9348, [%rd2540];
	setp.eq.s32 	%p1197, %r9348, %r2213;
	setp.eq.s32 	%p1198, %r2220, 0;
	selp.b32 	%r9349, -1, %r2213, %p1198;
	selp.b32 	%r11918, %r9349, -1, %p1197;
$L__BB2_1859:
	st.shared.u32 	[%r2212], %r11918;
	st.shared.u32 	[%r2219], %r2220;
	add.s32 	%r11914, %r11914, %r1209;
	setp.lt.u32 	%p1199, %r11914, %r2076;
	@%p1199 bra 	$L__BB2_1854;
$L__BB2_1860:
	@%p1156 bra 	$L__BB2_1968;
	setp.eq.s32 	%p1201, %r2076, 0;
	mul.lo.s32 	%r2224, %r11902, %r2057;
	@%p1201 bra 	$L__BB2_1882;
	sub.s32 	%r9351, %r2077, %r2057;
	setp.gt.u32 	%p1202, %r9351, -4;
	mov.b32 	%r11920, 0;
	@%p1202 bra 	$L__BB2_1873;
	mov.b32 	%r11919, 0;
$L__BB2_1864:
	shl.b32 	%r9353, %r11919, 2;
	mov.u32 	%r9354, _ZZ30findCliqueGPUNewStealworkBatchPjS_S_S_S_S_PyS_S_S_S_S_E5Res_H;
	add.s32 	%r2226, %r9354, %r9353;
	ld.shared.u32 	%r2227, [%r2226];
	setp.eq.s32 	%p1203, %r2227, -1;
	mov.u32 	%r9355, _ZZ30findCliqueGPUNewStealworkBatchPjS_S_S_S_S_PyS_S_S_S_S_E9Res_HBits;
	add.s32 	%r2228, %r9355, %r9353;
	@%p1203 bra 	$L__BB2_1866;
	ld.shared.u32 	%r9356, [%r2164];
	add.s32 	%r9357, %r9356, 1;
	st.shared.u32 	[%r2164], %r9357;
	add.s32 	%r9358, %r9357, %r2224;
	mul.wide.u32 	%rd2541, %r9358, 4;
	add.s64 	%rd2542, %rd241, %rd2541;
	st.global.u32 	[%rd2542], %r2227;
	ld.shared.u32 	%r9359, [%r2228];
	add.s64 	%rd2543, %rd244, %rd2541;
	st.global.u32 	[%rd2543], %r9359;
$L__BB2_1866:
	ld.shared.u32 	%r2229, [%r2226+4];
	setp.eq.s32 	%p1204, %r2229, -1;
	@%p1204 bra 	$L__BB2_1868;
	ld.shared.u32 	%r9360, [%r2164];
	add.s32 	%r9361, %r9360, 1;
	st.shared.u32 	[%r2164], %r9361;
	add.s32 	%r9362, %r9361, %r2224;
	mul.wide.u32 	%rd2544, %r9362, 4;
	add.s64 	%rd2545, %rd241, %rd2544;
	st.global.u32 	[%rd2545], %r2229;
	ld.shared.u32 	%r9363, [%r2228+4];
	add.s64 	%rd2546, %rd244, %rd2544;
	st.global.u32 	[%rd2546], %r9363;
$L__BB2_1868:
	ld.shared.u32 	%r2230, [%r2226+8];
	setp.eq.s32 	%p1205, %r2230, -1;
	@%p1205 bra 	$L__BB2_1870;
	ld.shared.u32 	%r9364, [%r2164];
	add.s32 	%r9365, %r9364, 1;
	st.shared.u32 	[%r2164], %r9365;
	add.s32 	%r9366, %r9365, %r2224;
	mul.wide.u32 	%rd2547, %r9366, 4;
	add.s64 	%rd2548, %rd241, %rd2547;
	st.global.u32 	[%rd2548], %r2230;
	ld.shared.u32 	%r9367, [%r2228+8];
	add.s64 	%rd2549, %rd244, %rd2547;
	st.global.u32 	[%rd2549], %r9367;
$L__BB2_1870:
	ld.shared.u32 	%r2231, [%r2226+12];
	setp.eq.s32 	%p1206, %r2231, -1;
	@%p1206 bra 	$L__BB2_1872;
	ld.shared.u32 	%r9368, [%r2164];
	add.s32 	%r9369, %r9368, 1;
	st.shared.u32 	[%r2164], %r9369;
	add.s32 	%r9370, %r9369, %r2224;
	mul.wide.u32 	%rd2550, %r9370, 4;
	add.s64 	%rd2551, %rd241, %rd2550;
	st.global.u32 	[%rd2551], %r2231;
	ld.shared.u32 	%r9371, [%r2228+12];
	add.s64 	%rd2552, %rd244, %rd2550;
	st.global.u32 	[%rd2552], %r9371;
$L__BB2_1872:
	add.s32 	%r11919, %r11919, 4;
	setp.ne.s32 	%p1207, %r11919, %r2079;
	mov.u32 	%r11920, %r2079;
	@%p1207 bra 	$L__BB2_1864;
$L__BB2_1873:
	setp.eq.s32 	%p1208, %r2078, 0;
	@%p1208 bra 	$L__BB2_1882;
	shl.b32 	%r9372, %r11920, 2;
	mov.u32 	%r9373, _ZZ30findCliqueGPUNewStealworkBatchPjS_S_S_S_S_PyS_S_S_S_S_E5Res_H;
	add.s32 	%r2234, %r9373, %r9372;
	ld.shared.u32 	%r2235, [%r2234];
	setp.eq.s32 	%p1209, %r2235, -1;
	mov.u32 	%r9374, _ZZ30findCliqueGPUNewStealworkBatchPjS_S_S_S_S_PyS_S_S_S_S_E9Res_HBits;
	add.s32 	%r2236, %r9374, %r9372;
	@%p1209 bra 	$L__BB2_1876;
	ld.shared.u32 	%r9375, [%r2164];
	add.s32 	%r9376, %r9375, 1;
	st.shared.u32 	[%r2164], %r9376;
	add.s32 	%r9377, %r9376, %r2224;
	mul.wide.u32 	%rd2553, %r9377, 4;
	add.s64 	%rd2554, %rd241, %rd2553;
	st.global.u32 	[%rd2554], %r2235;
	ld.shared.u32 	%r9378, [%r2236];
	add.s64 	%rd2555, %rd244, %rd2553;
	st.global.u32 	[%rd2555], %r9378;
$L__BB2_1876:
	setp.eq.s32 	%p1210, %r2078, 1;
	@%p1210 bra 	$L__BB2_1882;
	ld.shared.u32 	%r2237, [%r2234+4];
	setp.eq.s32 	%p1211, %r2237, -1;
	@%p1211 bra 	$L__BB2_1879;
	ld.shared.u32 	%r9379, [%r2164];
	add.s32 	%r9380, %r9379, 1;
	st.shared.u32 	[%r2164], %r9380;
	add.s32 	%r9381, %r9380, %r2224;
	mul.wide.u32 	%rd2556, %r9381, 4;
	add.s64 	%rd2557, %rd241, %rd2556;
	st.global.u32 	[%rd2557], %r2237;
	ld.shared.u32 	%r9382, [%r2236+4];
	add.s64 	%rd2558, %rd244, %rd2556;
	st.global.u32 	[%rd2558], %r9382;
$L__BB2_1879:
	setp.eq.s32 	%p1212, %r2078, 2;
	@%p1212 bra 	$L__BB2_1882;
	ld.shared.u32 	%r2238, [%r2234+8];
	setp.eq.s32 	%p1213, %r2238, -1;
	@%p1213 bra 	$L__BB2_1882;
	ld.shared.u32 	%r9383, [%r2164];
	add.s32 	%r9384, %r9383, 1;
	st.shared.u32 	[%r2164], %r9384;
	add.s32 	%r9385, %r9384, %r2224;
	mul.wide.u32 	%rd2559, %r9385, 4;
	add.s64 	%rd2560, %rd241, %rd2559;
	st.global.u32 	[%rd2560], %r2238;
	ld.shared.u32 	%r9386, [%r2236+8];
	add.s64 	%rd2561, %rd244, %rd2559;
	st.global.u32 	[%rd2561], %r9386;
$L__BB2_1882:
	add.s32 	%r9388, %r2224, 1;
	cvt.s64.s32 	%rd258, %r9388;
	ld.shared.u32 	%r2239, [%r2164];
	setp.eq.s32 	%p1214, %r2239, 0;
	mov.b32 	%r11932, 0;
	@%p1214 bra 	$L__BB2_1894;
	and.b32  	%r2240, %r2239, 7;
	setp.lt.u32 	%p1215, %r2239, 8;
	mov.b32 	%r11927, 0;
	mov.u32 	%r11932, %r11927;
	@%p1215 bra 	$L__BB2_1886;
	and.b32  	%r11927, %r2239, -8;
	mov.b32 	%r11921, 0;
	mov.u32 	%r11932, %r11921;
$L__BB2_1885:
	.pragma "nounroll";
	cvt.u64.u32 	%rd2562, %r11921;
	cvt.s64.s32 	%rd2563, %r2224;
	add.s64 	%rd2564, %rd2562, %rd2563;
	shl.b64 	%rd2565, %rd2564, 2;
	add.s64 	%rd2566, %rd244, %rd2565;
	ld.global.u32 	%r9392, [%rd2566+4];
	shr.u32 	%r9393, %r9392, 1;
	and.b32  	%r9394, %r9393, 1431655765;
	sub.s32 	%r9395, %r9392, %r9394;
	and.b32  	%r9396, %r9395, 858993459;
	shr.u32 	%r9397, %r9395, 2;
	and.b32  	%r9398, %r9397, 858993459;
	add.s32 	%r9399, %r9398, %r9396;
	shr.u32 	%r9400, %r9399, 4;
	add.s32 	%r9401, %r9400, %r9399;
	and.b32  	%r9402, %r9401, 252645135;
	shr.u32 	%r9403, %r9402, 8;
	add.s32 	%r9404, %r9403, %r9402;
	shr.u32 	%r9405, %r9404, 16;
	add.s32 	%r9406, %r9405, %r9404;
	and.b32  	%r9407, %r9406, 63;
	add.s32 	%r9408, %r9407, %r11932;
	add.s64 	%rd2567, %rd2562, %rd258;
	shl.b64 	%rd2568, %rd2567, 2;
	add.s64 	%rd2569, %rd244, %rd2568;
	ld.global.u32 	%r9409, [%rd2569+4];
	shr.u32 	%r9410, %r9409, 1;
	and.b32  	%r9411, %r9410, 1431655765;
	sub.s32 	%r9412, %r9409, %r9411;
	and.b32  	%r9413, %r9412, 858993459;
	shr.u32 	%r9414, %r9412, 2;
	and.b32  	%r9415, %r9414, 858993459;
	add.s32 	%r9416, %r9415, %r9413;
	shr.u32 	%r9417, %r9416, 4;
	add.s32 	%r9418, %r9417, %r9416;
	and.b32  	%r9419, %r9418, 252645135;
	shr.u32 	%r9420, %r9419, 8;
	add.s32 	%r9421, %r9420, %r9419;
	shr.u32 	%r9422, %r9421, 16;
	add.s32 	%r9423, %r9422, %r9421;
	and.b32  	%r9424, %r9423, 63;
	add.s32 	%r9425, %r9424, %r9408;
	ld.global.u32 	%r9426, [%rd2569+8];
	shr.u32 	%r9427, %r9426, 1;
	and.b32  	%r9428, %r9427, 1431655765;
	sub.s32 	%r9429, %r9426, %r9428;
	and.b32  	%r9430, %r9429, 858993459;
	shr.u32 	%r9431, %r9429, 2;
	and.b32  	%r9432, %r9431, 858993459;
	add.s32 	%r9433, %r9432, %r9430;
	shr.u32 	%r9434, %r9433, 4;
	add.s32 	%r9435, %r9434, %r9433;
	and.b32  	%r9436, %r9435, 252645135;
	shr.u32 	%r9437, %r9436, 8;
	add.s32 	%r9438, %r9437, %r9436;
	shr.u32 	%r9439, %r9438, 16;
	add.s32 	%r9440, %r9439, %r9438;
	and.b32  	%r9441, %r9440, 63;
	add.s32 	%r9442, %r9441, %r9425;
	ld.global.u32 	%r9443, [%rd2569+12];
	shr.u32 	%r9444, %r9443, 1;
	and.b32  	%r9445, %r9444, 1431655765;
	sub.s32 	%r9446, %r9443, %r9445;
	and.b32  	%r9447, %r9446, 858993459;
	shr.u32 	%r9448, %r9446, 2;
	and.b32  	%r9449, %r9448, 858993459;
	add.s32 	%r9450, %r9449, %r9447;
	shr.u32 	%r9451, %r9450, 4;
	add.s32 	%r9452, %r9451, %r9450;
	and.b32  	%r9453, %r9452, 252645135;
	shr.u32 	%r9454, %r9453, 8;
	add.s32 	%r9455, %r9454, %r9453;
	shr.u32 	%r9456, %r9455, 16;
	add.s32 	%r9457, %r9456, %r9455;
	and.b32  	%r9458, %r9457, 63;
	add.s32 	%r9459, %r9458, %r9442;
	ld.global.u32 	%r9460, [%rd2569+16];
	shr.u32 	%r9461, %r9460, 1;
	and.b32  	%r9462, %r9461, 1431655765;
	sub.s32 	%r9463, %r9460, %r9462;
	and.b32  	%r9464, %r9463, 858993459;
	shr.u32 	%r9465, %r9463, 2;
	and.b32  	%r9466, %r9465, 858993459;
	add.s32 	%r9467, %r9466, %r9464;
	shr.u32 	%r9468, %r9467, 4;
	add.s32 	%r9469, %r9468, %r9467;
	and.b32  	%r9470, %r9469, 252645135;
	shr.u32 	%r9471, %r9470, 8;
	add.s32 	%r9472, %r9471, %r9470;
	shr.u32 	%r9473, %r9472, 16;
	add.s32 	%r9474, %r9473, %r9472;
	and.b32  	%r9475, %r9474, 63;
	add.s32 	%r9476, %r9475, %r9459;
	ld.global.u32 	%r9477, [%rd2569+20];
	shr.u32 	%r9478, %r9477, 1;
	and.b32  	%r9479, %r9478, 1431655765;
	sub.s32 	%r9480, %r9477, %r9479;
	and.b32  	%r9481, %r9480, 858993459;
	shr.u32 	%r9482, %r9480, 2;
	and.b32  	%r9483, %r9482, 858993459;
	add.s32 	%r9484, %r9483, %r9481;
	shr.u32 	%r9485, %r9484, 4;
	add.s32 	%r9486, %r9485, %r9484;
	and.b32  	%r9487, %r9486, 252645135;
	shr.u32 	%r9488, %r9487, 8;
	add.s32 	%r9489, %r9488, %r9487;
	shr.u32 	%r9490, %r9489, 16;
	add.s32 	%r9491, %r9490, %r9489;
	and.b32  	%r9492, %r9491, 63;
	add.s32 	%r9493, %r9492, %r9476;
	ld.global.u32 	%r9494, [%rd2569+24];
	shr.u32 	%r9495, %r9494, 1;
	and.b32  	%r9496, %r9495, 1431655765;
	sub.s32 	%r9497, %r9494, %r9496;
	and.b32  	%r9498, %r9497, 858993459;
	shr.u32 	%r9499, %r9497, 2;
	and.b32  	%r9500, %r9499, 858993459;
	add.s32 	%r9501, %r9500, %r9498;
	shr.u32 	%r9502, %r9501, 4;
	add.s32 	%r9503, %r9502, %r9501;
	and.b32  	%r9504, %r9503, 252645135;
	shr.u32 	%r9505, %r9504, 8;
	add.s32 	%r9506, %r9505, %r9504;
	shr.u32 	%r9507, %r9506, 16;
	add.s32 	%r9508, %r9507, %r9506;
	and.b32  	%r9509, %r9508, 63;
	add.s32 	%r9510, %r9509, %r9493;
	ld.global.u32 	%r9511, [%rd2569+28];
	shr.u32 	%r9512, %r9511, 1;
	and.b32  	%r9513, %r9512, 1431655765;
	sub.s32 	%r9514, %r9511, %r9513;
	and.b32  	%r9515, %r9514, 858993459;
	shr.u32 	%r9516, %r9514, 2;
	and.b32  	%r9517, %r9516, 858993459;
	add.s32 	%r9518, %r9517, %r9515;
	shr.u32 	%r9519, %r9518, 4;
	add.s32 	%r9520, %r9519, %r9518;
	and.b32  	%r9521, %r9520, 252645135;
	shr.u32 	%r9522, %r9521, 8;
	add.s32 	%r9523, %r9522, %r9521;
	shr.u32 	%r9524, %r9523, 16;
	add.s32 	%r9525, %r9524, %r9523;
	and.b32  	%r9526, %r9525, 63;
	add.s32 	%r11932, %r9526, %r9510;
	add.s32 	%r11921, %r11921, 8;
	setp.ne.s32 	%p1216, %r11921, %r11927;
	@%p1216 bra 	$L__BB2_1885;
$L__BB2_1886:
	setp.eq.s32 	%p1217, %r2240, 0;
	@%p1217 bra 	$L__BB2_1894;
	and.b32  	%r2249, %r2239, 3;
	setp.lt.u32 	%p1218, %r2240, 4;
	@%p1218 bra 	$L__BB2_1889;
	cvt.u64.u32 	%rd2570, %r11927;
	cvt.s64.s32 	%rd2571, %r2224;
	add.s64 	%rd2572, %rd2570, %rd2571;
	shl.b64 	%rd2573, %rd2572, 2;
	add.s64 	%rd2574, %rd244, %rd2573;
	ld.global.u32 	%r9528, [%rd2574+4];
	shr.u32 	%r9529, %r9528, 1;
	and.b32  	%r9530, %r9529, 1431655765;
	sub.s32 	%r9531, %r9528, %r9530;
	and.b32  	%r9532, %r9531, 858993459;
	shr.u32 	%r9533, %r9531, 2;
	and.b32  	%r9534, %r9533, 858993459;
	add.s32 	%r9535, %r9534, %r9532;
	shr.u32 	%r9536, %r9535, 4;
	add.s32 	%r9537, %r9536, %r9535;
	and.b32  	%r9538, %r9537, 252645135;
	shr.u32 	%r9539, %r9538, 8;
	add.s32 	%r9540, %r9539, %r9538;
	shr.u32 	%r9541, %r9540, 16;
	add.s32 	%r9542, %r9541, %r9540;
	and.b32  	%r9543, %r9542, 63;
	add.s32 	%r9544, %r9543, %r11932;
	add.s64 	%rd2575, %rd2570, %rd258;
	shl.b64 	%rd2576, %rd2575, 2;
	add.s64 	%rd2577, %rd244, %rd2576;
	ld.global.u32 	%r9545, [%rd2577+4];
	shr.u32 	%r9546, %r9545, 1;
	and.b32  	%r9547, %r9546, 1431655765;
	sub.s32 	%r9548, %r9545, %r9547;
	and.b32  	%r9549, %r9548, 858993459;
	shr.u32 	%r9550, %r9548, 2;
	and.b32  	%r9551, %r9550, 858993459;
	add.s32 	%r9552, %r9551, %r9549;
	shr.u32 	%r9553, %r9552, 4;
	add.s32 	%r9554, %r9553, %r9552;
	and.b32  	%r9555, %r9554, 252645135;
	shr.u32 	%r9556, %r9555, 8;
	add.s32 	%r9557, %r9556, %r9555;
	shr.u32 	%r9558, %r9557, 16;
	add.s32 	%r9559, %r9558, %r9557;
	and.b32  	%r9560, %r9559, 63;
	add.s32 	%r9561, %r9560, %r9544;
	ld.global.u32 	%r9562, [%rd2577+8];
	shr.u32 	%r9563, %r9562, 1;
	and.b32  	%r9564, %r9563, 1431655765;
	sub.s32 	%r9565, %r9562, %r9564;
	and.b32  	%r9566, %r9565, 858993459;
	shr.u32 	%r9567, %r9565, 2;
	and.b32  	%r9568, %r9567, 858993459;
	add.s32 	%r9569, %r9568, %r9566;
	shr.u32 	%r9570, %r9569, 4;
	add.s32 	%r9571, %r9570, %r9569;
	and.b32  	%r9572, %r9571, 252645135;
	shr.u32 	%r9573, %r9572, 8;
	add.s32 	%r9574, %r9573, %r9572;
	shr.u32 	%r9575, %r9574, 16;
	add.s32 	%r9576, %r9575, %r9574;
	and.b32  	%r9577, %r9576, 63;
	add.s32 	%r9578, %r9577, %r9561;
	ld.global.u32 	%r9579, [%rd2577+12];
	shr.u32 	%r9580, %r9579, 1;
	and.b32  	%r9581, %r9580, 1431655765;
	sub.s32 	%r9582, %r9579, %r9581;
	and.b32  	%r9583, %r9582, 858993459;
	shr.u32 	%r9584, %r9582, 2;
	and.b32  	%r9585, %r9584, 858993459;
	add.s32 	%r9586, %r9585, %r9583;
	shr.u32 	%r9587, %r9586, 4;
	add.s32 	%r9588, %r9587, %r9586;
	and.b32  	%r9589, %r9588, 252645135;
	shr.u32 	%r9590, %r9589, 8;
	add.s32 	%r9591, %r9590, %r9589;
	shr.u32 	%r9592, %r9591, 16;
	add.s32 	%r9593, %r9592, %r9591;
	and.b32  	%r9594, %r9593, 63;
	add.s32 	%r11932, %r9594, %r9578;
	add.s32 	%r11927, %r11927, 4;
$L__BB2_1889:
	setp.eq.s32 	%p1219, %r2249, 0;
	@%p1219 bra 	$L__BB2_1894;
	setp.eq.s32 	%p1220, %r2249, 1;
	@%p1220 bra 	$L__BB2_1892;
	cvt.u64.u32 	%rd2578, %r11927;
	cvt.s64.s32 	%rd2579, %r2224;
	add.s64 	%rd2580, %rd2578, %rd2579;
	shl.b64 	%rd2581, %rd2580, 2;
	add.s64 	%rd2582, %rd244, %rd2581;
	ld.global.u32 	%r9596, [%rd2582+4];
	shr.u32 	%r9597, %r9596, 1;
	and.b32  	%r9598, %r9597, 1431655765;
	sub.s32 	%r9599, %r9596, %r9598;
	and.b32  	%r9600, %r9599, 858993459;
	shr.u32 	%r9601, %r9599, 2;
	and.b32  	%r9602, %r9601, 858993459;
	add.s32 	%r9603, %r9602, %r9600;
	shr.u32 	%r9604, %r9603, 4;
	add.s32 	%r9605, %r9604, %r9603;
	and.b32  	%r9606, %r9605, 252645135;
	shr.u32 	%r9607, %r9606, 8;
	add.s32 	%r9608, %r9607, %r9606;
	shr.u32 	%r9609, %r9608, 16;
	add.s32 	%r9610, %r9609, %r9608;
	and.b32  	%r9611, %r9610, 63;
	add.s32 	%r9612, %r9611, %r11932;
	add.s64 	%rd2583, %rd2578, %rd258;
	shl.b64 	%rd2584, %rd2583, 2;
	add.s64 	%rd2585, %rd244, %rd2584;
	ld.global.u32 	%r9613, [%rd2585+4];
	shr.u32 	%r9614, %r9613, 1;
	and.b32  	%r9615, %r9614, 1431655765;
	sub.s32 	%r9616, %r9613, %r9615;
	and.b32  	%r9617, %r9616, 858993459;
	shr.u32 	%r9618, %r9616, 2;
	and.b32  	%r9619, %r9618, 858993459;
	add.s32 	%r9620, %r9619, %r9617;
	shr.u32 	%r9621, %r9620, 4;
	add.s32 	%r9622, %r9621, %r9620;
	and.b32  	%r9623, %r9622, 252645135;
	shr.u32 	%r9624, %r9623, 8;
	add.s32 	%r9625, %r9624, %r9623;
	shr.u32 	%r9626, %r9625, 16;
	add.s32 	%r9627, %r9626, %r9625;
	and.b32  	%r9628, %r9627, 63;
	add.s32 	%r11932, %r9628, %r9612;
	add.s32 	%r11927, %r11927, 2;
$L__BB2_1892:
	and.b32  	%r9629, %r2239, 1;
	setp.eq.b32 	%p1221, %r9629, 1;
	not.pred 	%p1222, %p1221;
	@%p1222 bra 	$L__BB2_1894;
	cvt.u64.u32 	%rd2586, %r11927;
	cvt.s64.s32 	%rd2587, %r2224;
	add.s64 	%rd2588, %rd2586, %rd2587;
	shl.b64 	%rd2589, %rd2588, 2;
	add.s64 	%rd2590, %rd244, %rd2589;
	ld.global.u32 	%r9630, [%rd2590+4];
	shr.u32 	%r9631, %r9630, 1;
	and.b32  	%r9632, %r9631, 1431655765;
	sub.s32 	%r9633, %r9630, %r9632;
	and.b32  	%r9634, %r9633, 858993459;
	shr.u32 	%r9635, %r9633, 2;
	and.b32  	%r9636, %r9635, 858993459;
	add.s32 	%r9637, %r9636, %r9634;
	shr.u32 	%r9638, %r9637, 4;
	add.s32 	%r9639, %r9638, %r9637;
	and.b32  	%r9640, %r9639, 252645135;
	shr.u32 	%r9641, %r9640, 8;
	add.s32 	%r9642, %r9641, %r9640;
	shr.u32 	%r9643, %r9642, 16;
	add.s32 	%r9644, %r9643, %r9642;
	and.b32  	%r9645, %r9644, 63;
	add.s32 	%r11932, %r9645, %r11932;
$L__BB2_1894:
	shl.b32 	%r9646, %r11902, 2;
	add.s32 	%r9647, %r2074, %r9646;
	st.shared.u32 	[%r9647], %r11932;
	bra.uni 	$L__BB2_1968;
$L__BB2_1895:
	setp.ne.s32 	%p1085, %r1206, 32;
	mul.hi.u32 	%r8788, %r2163, -98358029;
	shr.u32 	%r2262, %r8788, 10;
	mad.lo.s32 	%r2263, %r2262, -1048, %r2163;
	add.s32 	%r2264, %r2056, %r8782;
	@%p1085 bra 	$L__BB2_1897;
	mov.b32 	%r8790, 0;
	st.shared.u32 	[%r2264], %r8790;
$L__BB2_1897:
	setp.lt.u32 	%p1086, %r2163, 1048;
	@%p1086 bra 	$L__BB2_1903;
	mul.lo.s32 	%r2265, %r11902, %r2057;
	max.u32 	%r2266, %r2262, 1;
	mov.b32 	%r11933, 0;
$L__BB2_1899:
	cvt.u32.u64 	%r8792, %rd249;
	setp.eq.s32 	%p1087, %r1211, 0;
	mad.lo.s32 	%r2269, %r11933, 1048, %r8792;
	mov.u32 	%r11934, %r1207;
	@%p1087 bra 	$L__BB2_1978;
	setp.eq.s32 	%p1088, %r1211, 1;
	add.s32 	%r2270, %r1207, %r2269;
	mul.wide.u32 	%rd2344, %r2270, 4;
	add.s64 	%rd2345, %rd8, %rd2344;
	ld.global.u32 	%r8793, [%rd2345];
	st.shared.u32 	[%r1212+-128], %r8793;
	add.s64 	%rd2346, %rd7, %rd2344;
	ld.global.u32 	%r8794, [%rd2346];
	st.shared.u32 	[%r1213+-128], %r8794;
	mov.u32 	%r11934, %r1206;
	@%p1088 bra 	$L__BB2_1978;
	setp.eq.s32 	%p1089, %r1211, 2;
	add.s32 	%r8795, %r1206, %r2269;
	mul.wide.u32 	%rd2347, %r8795, 4;
	add.s64 	%rd2348, %rd8, %rd2347;
	ld.global.u32 	%r8796, [%rd2348];
	st.shared.u32 	[%r1212], %r8796;
	add.s64 	%rd2349, %rd7, %rd2347;
	ld.global.u32 	%r8797, [%rd2349];
	st.shared.u32 	[%r1213], %r8797;
	mov.u32 	%r11934, %r1210;
	@%p1089 bra 	$L__BB2_1978;
	add.s32 	%r8798, %r2270, 64;
	mul.wide.u32 	%rd2350, %r8798, 4;
	add.s64 	%rd2351, %rd8, %rd2350;
	ld.global.u32 	%r8799, [%rd2351];
	st.shared.u32 	[%r1212+128], %r8799;
	add.s64 	%rd2352, %rd7, %rd2350;
	ld.global.u32 	%r8800, [%rd2352];
	st.shared.u32 	[%r1213+128], %r8800;
	mov.u32 	%r11934, %r1214;
	bra.uni 	$L__BB2_1978;
$L__BB2_1903:
	setp.ge.u32 	%p1112, %r1207, %r2263;
	@%p1112 bra 	$L__BB2_1913;
	cvt.u32.u64 	%r8872, %rd249;
	mad.lo.s32 	%r2267, %r2262, 1048, %r8872;
	mov.u32 	%r11942, %r1207;
$L__BB2_1905:
	add.s32 	%r8873, %r11942, %r2267;
	mul.wide.u32 	%rd2397, %r8873, 4;
	add.s64 	%rd2398, %rd8, %rd2397;
	ld.global.u32 	%r8874, [%rd2398];
	shl.b32 	%r8875, %r11942, 2;
	mov.u32 	%r8876, _ZZ30findCliqueGPUNewStealworkBatchPjS_S_S_S_S_PyS_S_S_S_S_E5Res_H;
	add.s32 	%r8877, %r8876, %r8875;
	st.shared.u32 	[%r8877], %r8874;
	add.s64 	%rd2399, %rd7, %rd2397;
	ld.global.u32 	%r8878, [%rd2399];
	mov.u32 	%r8879, _ZZ30findCliqueGPUNewStealworkBatchPjS_S_S_S_S_PyS_S_S_S_S_E9Res_HBits;
	add.s32 	%r8880, %r8879, %r8875;
	st.shared.u32 	[%r8880], %r8878;
	add.s32 	%r11942, %r11942, 32;
	setp.lt.u32 	%p1113, %r11942, %r2263;
	@%p1113 bra 	$L__BB2_1905;
	mov.u32 	%r11943, %r1207;
$L__BB2_1907:
	setp.lt.s32 	%p1114, %r2057, 2;
	shl.b32 	%r8882, %r11943, 2;
	mov.u32 	%r8883, _ZZ30findCliqueGPUNewStealworkBatchPjS_S_S_S_S_PyS_S_S_S_S_E5Res_H;
	add.s32 	%r2304, %r8883, %r8882;
	ld.shared.u32 	%r2305, [%r2304];
	mov.b32 	%r11946, 0;
	@%p1114 bra 	$L__BB2_1910;
	mov.b32 	%r11946, 0;
	mov.u32 	%r11944, %r2057;
$L__BB2_1909:
	shr.u32 	%r8885, %r11944, 1;
	add.s32 	%r8886, %r8885, %r11946;
	mul.wide.u32 	%rd2400, %r8886, 4;
	add.s64 	%rd2401, %rd243, %rd2400;
	ld.global.u32 	%r8887, [%rd2401+-240000];
	setp.lt.s32 	%p1115, %r8887, %r2305;
	selp.b32 	%r8888, %r8885, 0, %p1115;
	add.s32 	%r11946, %r8888, %r11946;
	sub.s32 	%r11944, %r11944, %r8885;
	setp.gt.s32 	%p1116, %r11944, 1;
	@%p1116 bra 	$L__BB2_1909;
$L__BB2_1910:
	mul.wide.u32 	%rd2402, %r11946, 4;
	add.s64 	%rd2403, %rd243, %rd2402;
	ld.global.u32 	%r8890, [%rd2403+-240000];
	setp.lt.u32 	%p1117, %r8890, %r2305;
	selp.u32 	%r8891, 1, 0, %p1117;
	add.s32 	%r2311, %r11946, %r8891;
	mul.wide.u32 	%rd2404, %r2311, 4;
	add.s64 	%rd2405, %rd245, %rd2404;
	ld.global.u32 	%r8892, [%rd2405+-240000];
	shl.b32 	%r8893, %r11943, 2;
	mov.u32 	%r8894, _ZZ30findCliqueGPUNewStealworkBatchPjS_S_S_S_S_PyS_S_S_S_S_E9Res_HBits;
	add.s32 	%r2312, %r8894, %r8893;
	ld.shared.u32 	%r8895, [%r2312];
	and.b32  	%r2313, %r8895, %r8892;
	setp.gt.u32 	%p1118, %r2311, %r2073;
	mov.b32 	%r11947, -1;
	@%p1118 bra 	$L__BB2_1912;
	mul.wide.u32 	%rd2406, %r2311, 4;
	add.s64 	%rd2407, %rd243, %rd2406;
	ld.global.u32 	%r8896, [%rd2407+-240000];
	setp.eq.s32 	%p1119, %r8896, %r2305;
	setp.eq.s32 	%p1120, %r2313, 0;
	selp.b32 	%r8897, -1, %r2305, %p1120;
	selp.b32 	%r11947, %r8897, -1, %p1119;
$L__BB2_1912:
	st.shared.u32 	[%r2304], %r11947;
	st.shared.u32 	[%r2312], %r2313;
	add.s32 	%r11943, %r11943, %r1209;
	setp.lt.u32 	%p1121, %r11943, %r2263;
	@%p1121 bra 	$L__BB2_1907;
$L__BB2_1913:
	@%p1085 bra 	$L__BB2_1968;
	mul.lo.s32 	%r2317, %r11902, %r2057;
	setp.eq.s32 	%p1123, %r2263, 0;
	@%p1123 bra 	$L__BB2_1955;
	cvt.u32.u64 	%r8899, %rd249;
	and.b32  	%r2318, %r2163, 7;
	sub.s32 	%r8900, %r8899, %r2162;
	mad.lo.s32 	%r8901, %r2262, 1048, %r8900;
	setp.gt.u32 	%p1124, %r8901, -8;
	mov.b32 	%r11950, 0;
	@%p1124 bra 	$L__BB2_1934;
	sub.s32 	%r11950, %r2263, %r2318;
	mov.b32 	%r11948, 0;
$L__BB2_1917:
	.pragma "nounroll";
	shl.b32 	%r8903, %r11948, 2;
	mov.u32 	%r8904, _ZZ30findCliqueGPUNewStealworkBatchPjS_S_S_S_S_PyS_S_S_S_S_E5Res_H;
	add.s32 	%r2321, %r8904, %r8903;
	ld.shared.u32 	%r2322, [%r2321];
	setp.eq.s32 	%p1125, %r2322, -1;
	mov.u32 	%r8905, _ZZ30findCliqueGPUNewStealworkBatchPjS_S_S_S_S_PyS_S_S_S_S_E9Res_HBits;
	add.s32 	%r2323, %r8905, %r8903;
	@%p1125 bra 	$L__BB2_1919;
	ld.shared.u32 	%r8906, [%r2264];
	add.s32 	%r8907, %r8906, 1;
	st.shared.u32 	[%r2264], %r8907;
	add.s32 	%r8908, %r8907, %r2317;
	mul.wide.u32 	%rd2408, %r8908, 4;
	add.s64 	%rd2409, %rd241, %rd2408;
	st.global.u32 	[%rd2409], %r2322;
	ld.shared.u32 	%r8909, [%r2323];
	add.s64 	%rd2410, %rd244, %rd2408;
	st.global.u32 	[%rd2410], %r8909;
$L__BB2_1919:
	ld.shared.u32 	%r2324, [%r2321+4];
	setp.eq.s32 	%p1126, %r2324, -1;
	@%p1126 bra 	$L__BB2_1921;
	ld.shared.u32 	%r8910, [%r2264];
	add.s32 	%r8911, %r8910, 1;
	st.shared.u32 	[%r2264], %r8911;
	add.s32 	%r8912, %r8911, %r2317;
	mul.wide.u32 	%rd2411, %r8912, 4;
	add.s64 	%rd2412, %rd241, %rd2411;
	st.global.u32 	[%rd2412], %r2324;
	ld.shared.u32 	%r8913, [%r2323+4];
	add.s64 	%rd2413, %rd244, %rd2411;
	st.global.u32 	[%rd2413], %r8913;
$L__BB2_1921:
	ld.shared.u32 	%r2325, [%r2321+8];
	setp.eq.s32 	%p1127, %r2325, -1;
	@%p1127 bra 	$L__BB2_1923;
	ld.shared.u32 	%r8914, [%r2264];
	add.s32 	%r8915, %r8914, 1;
	st.shared.u32 	[%r2264], %r8915;
	add.s32 	%r8916, %r8915, %r2317;
	mul.wide.u32 	%rd2414, %r8916, 4;
	add.s64 	%rd2415, %rd241, %rd2414;
	st.global.u32 	[%rd2415], %r2325;
	ld.shared.u32 	%r8917, [%r2323+8];
	add.s64 	%rd2416, %rd244, %rd2414;
	st.global.u32 	[%rd2416], %r8917;
$L__BB2_1923:
	ld.shared.u32 	%r2326, [%r2321+12];
	setp.eq.s32 	%p1128, %r2326, -1;
	@%p1128 bra 	$L__BB2_1925;
	ld.shared.u32 	%r8918, [%r2264];
	add.s32 	%r8919, %r8918, 1;
	st.shared.u32 	[%r2264], %r8919;
	add.s32 	%r8920, %r8919, %r2317;
	mul.wide.u32 	%rd2417, %r8920, 4;
	add.s64 	%rd2418, %rd241, %rd2417;
	st.global.u32 	[%rd2418], %r2326;
	ld.shared.u32 	%r8921, [%r2323+12];
	add.s64 	%rd2419, %rd244, %rd2417;
	st.global.u32 	[%rd2419], %r8921;
$L__BB2_1925:
	ld.shared.u32 	%r2327, [%r2321+16];
	setp.eq.s32 	%p1129, %r2327, -1;
	@%p1129 bra 	$L__BB2_1927;
	ld.shared.u32 	%r8922, [%r2264];
	add.s32 	%r8923, %r8922, 1;
	st.shared.u32 	[%r2264], %r8923;
	add.s32 	%r8924, %r8923, %r2317;
	mul.wide.u32 	%rd2420, %r8924, 4;
	add.s64 	%rd2421, %rd241, %rd2420;
	st.global.u32 	[%rd2421], %r2327;
	ld.shared.u32 	%r8925, [%r2323+16];
	add.s64 	%rd2422, %rd244, %rd2420;
	st.global.u32 	[%rd2422], %r8925;
$L__BB2_1927:
	ld.shared.u32 	%r2328, [%r2321+20];
	setp.eq.s32 	%p1130, %r2328, -1;
	@%p1130 bra 	$L__BB2_1929;
	ld.shared.u32 	%r8926, [%r2264];
	add.s32 	%r8927, %r8926, 1;
	st.shared.u32 	[%r2264], %r8927;
	add.s32 	%r8928, %r8927, %r2317;
	mul.wide.u32 	%rd2423, %r8928, 4;
	add.s64 	%rd2424, %rd241, %rd2423;
	st.global.u32 	[%rd2424], %r2328;
	ld.shared.u32 	%r8929, [%r2323+20];
	add.s64 	%rd2425, %rd244, %rd2423;
	st.global.u32 	[%rd2425], %r8929;
$L__BB2_1929:
	ld.shared.u32 	%r2329, [%r2321+24];
	setp.eq.s32 	%p1131, %r2329, -1;
	@%p1131 bra 	$L__BB2_1931;
	ld.shared.u32 	%r8930, [%r2264];
	add.s32 	%r8931, %r8930, 1;
	st.shared.u32 	[%r2264], %r8931;
	add.s32 	%r8932, %r8931, %r2317;
	mul.wide.u32 	%rd2426, %r8932, 4;
	add.s64 	%rd2427, %rd241, %rd2426;
	st.global.u32 	[%rd2427], %r2329;
	ld.shared.u32 	%r8933, [%r2323+24];
	add.s64 	%rd2428, %rd244, %rd2426;
	st.global.u32 	[%rd2428], %r8933;
$L__BB2_1931:
	ld.shared.u32 	%r2330, [%r2321+28];
	setp.eq.s32 	%p1132, %r2330, -1;
	@%p1132 bra 	$L__BB2_1933;
	ld.shared.u32 	%r8934, [%r2264];
	add.s32 	%r8935, %r8934, 1;
	st.shared.u32 	[%r2264], %r8935;
	add.s32 	%r8936, %r8935, %r2317;
	mul.wide.u32 	%rd2429, %r8936, 4;
	add.s64 	%rd2430, %rd241, %rd2429;
	st.global.u32 	[%rd2430], %r2330;
	ld.shared.u32 	%r8937, [%r2323+28];
	add.s64 	%rd2431, %rd244, %rd2429;
	st.global.u32 	[%rd2431], %r8937;
$L__BB2_1933:
	add.s32 	%r11948, %r11948, 8;
	setp.ne.s32 	%p1133, %r11948, %r11950;
	@%p1133 bra 	$L__BB2_1917;
$L__BB2_1934:
	setp.eq.s32 	%p1134, %r2318, 0;
	@%p1134 bra 	$L__BB2_1955;
	and.b32  	%r2333, %r2163, 3;
	setp.lt.u32 	%p1135, %r2318, 4;
	@%p1135 bra 	$L__BB2_1945;
	shl.b32 	%r8938, %r11950, 2;
	mov.u32 	%r8939, _ZZ30findCliqueGPUNewStealworkBatchPjS_S_S_S_S_PyS_S_S_S_S_E5Res_H;
	add.s32 	%r2334, %r8939, %r8938;
	ld.shared.u32 	%r2335, [%r2334];
	setp.eq.s32 	%p1136, %r2335, -1;
	mov.u32 	%r8940, _ZZ30findCliqueGPUNewStealworkBatchPjS_S_S_S_S_PyS_S_S_S_S_E9Res_HBits;
	add.s32 	%r2336, %r8940, %r8938;
	@%p1136 bra 	$L__BB2_1938;
	ld.shared.u32 	%r8941, [%r2264];
	add.s32 	%r8942, %r8941, 1;
	st.shared.u32 	[%r2264], %r8942;
	add.s32 	%r8943, %r8942, %r2317;
	mul.wide.u32 	%rd2432, %r8943, 4;
	add.s64 	%rd2433, %rd241, %rd2432;
	st.global.u32 	[%rd2433], %r2335;
	ld.shared.u32 	%r8944, [%r2336];
	add.s64 	%rd2434, %rd244, %rd2432;
	st.global.u32 	[%rd2434], %r8944;
$L__BB2_1938:
	ld.shared.u32 	%r2337, [%r2334+4];
	setp.eq.s32 	%p1137, %r2337, -1;
	@%p1137 bra 	$L__BB2_1940;
	ld.shared.u32 	%r8945, [%r2264];
	add.s32 	%r8946, %r8945, 1;
	st.shared.u32 	[%r2264], %r8946;
	add.s32 	%r8947, %r8946, %r2317;
	mul.wide.u32 	%rd2435, %r8947, 4;
	add.s64 	%rd2436, %rd241, %rd2435;
	st.global.u32 	[%rd2436], %r2337;
	ld.shared.u32 	%r8948, [%r2336+4];
	add.s64 	%rd2437, %rd244, %rd2435;
	st.global.u32 	[%rd2437], %r8948;
$L__BB2_1940:
	ld.shared.u32 	%r2338, [%r2334+8];
	setp.eq.s32 	%p1138, %r2338, -1;
	@%p1138 bra 	$L__BB2_1942;
	ld.shared.u32 	%r8949, [%r2264];
	add.s32 	%r8950, %r8949, 1;
	st.shared.u32 	[%r2264], %r8950;
	add.s32 	%r8951, %r8950, %r2317;
	mul.wide.u32 	%rd2438, %r8951, 4;
	add.s64 	%rd2439, %rd241, %rd2438;
	st.global.u32 	[%rd2439], %r2338;
	ld.shared.u32 	%r8952, [%r2336+8];
	add.s64 	%rd2440, %rd244, %rd2438;
	st.global.u32 	[%rd2440], %r8952;
$L__BB2_1942:
	ld.shared.u32 	%r2339, [%r2334+12];
	setp.eq.s32 	%p1139, %r2339, -1;
	@%p1139 bra 	$L__BB2_1944;
	ld.shared.u32 	%r8953, [%r2264];
	add.s32 	%r8954, %r8953, 1;
	st.shared.u32 	[%r2264], %r8954;
	add.s32 	%r8955, %r8954, %r2317;
	mul.wide.u32 	%rd2441, %r8955, 4;
	add.s64 	%rd2442, %rd241, %rd2441;
	st.global.u32 	[%rd2442], %r2339;
	ld.shared.u32 	%r8956, [%r2336+12];
	add.s64 	%rd2443, %rd244, %rd2441;
	st.global.u32 	[%rd2443], %r8956;
$L__BB2_1944:
	add.s32 	%r11950, %r11950, 4;
$L__BB2_1945:
	setp.eq.s32 	%p1140, %r2333, 0;
	@%p1140 bra 	$L__BB2_1955;
	setp.eq.s32 	%p1141, %r2333, 1;
	@%p1141 bra 	$L__BB2_1952;
	shl.b32 	%r8957, %r11950, 2;
	mov.u32 	%r8958, _ZZ30findCliqueGPUNewStealworkBatchPjS_S_S_S_S_PyS_S_S_S_S_E5Res_H;
	add.s32 	%r2342, %r8958, %r8957;
	ld.shared.u32 	%r2343, [%r2342];
	setp.eq.s32 	%p1142, %r2343, -1;
	mov.u32 	%r8959, _ZZ30findCliqueGPUNewStealworkBatchPjS_S_S_S_S_PyS_S_S_S_S_E9Res_HBits;
	add.s32 	%r2344, %r8959, %r8957;
	@%p1142 bra 	$L__BB2_1949;
	ld.shared.u32 	%r8960, [%r2264];
	add.s32 	%r8961, %r8960, 1;
	st.shared.u32 	[%r2264], %r8961;
	add.s32 	%r8962, %r8961, %r2317;
	mul.wide.u32 	%rd2444, %r8962, 4;
	add.s64 	%rd2445, %rd241, %rd2444;
	st.global.u32 	[%rd2445], %r2343;
	ld.shared.u32 	%r8963, [%r2344];
	add.s64 	%rd2446, %rd244, %rd2444;
	st.global.u32 	[%rd2446], %r8963;
$L__BB2_1949:
	ld.shared.u32 	%r2345, [%r2342+4];
	setp.eq.s32 	%p1143, %r2345, -1;
	@%p1143 bra 	$L__BB2_1951;
	ld.shared.u32 	%r8964, [%r2264];
	add.s32 	%r8965, %r8964, 1;
	st.shared.u32 	[%r2264], %r8965;
	add.s32 	%r8966, %r8965, %r2317;
	mul.wide.u32 	%rd2447, %r8966, 4;
	add.s64 	%rd2448, %rd241, %rd2447;
	st.global.u32 	[%rd2448], %r2345;
	ld.shared.u32 	%r8967, [%r2344+4];
	add.s64 	%rd2449, %rd244, %rd2447;
	st.global.u32 	[%rd2449], %r8967;
$L__BB2_1951:
	add.s32 	%r11950, %r11950, 2;
$L__BB2_1952:
	and.b32  	%r8968, %r2163, 1;
	setp.eq.b32 	%p1144, %r8968, 1;
	not.pred 	%p1145, %p1144;
	@%p1145 bra 	$L__BB2_1955;
	shl.b32 	%r8969, %r11950, 2;
	mov.u32 	%r8970, _ZZ30findCliqueGPUNewStealworkBatchPjS_S_S_S_S_PyS_S_S_S_S_E5Res_H;
	add.s32 	%r8971, %r8970, %r8969;
	ld.shared.u32 	%r2348, [%r8971];
	setp.eq.s32 	%p1146, %r2348, -1;
	@%p1146 bra 	$L__BB2_1955;
	ld.shared.u32 	%r8972, [%r2264];
	add.s32 	%r8973, %r8972, 1;
	st.shared.u32 	[%r2264], %r8973;
	add.s32 	%r8974, %r8973, %r2317;
	mul.wide.u32 	%rd2450, %r8974, 4;
	add.s64 	%rd2451, %rd241, %rd2450;
	st.global.u32 	[%rd2451], %r2348;
	mov.u32 	%r8976, _ZZ30findCliqueGPUNewStealworkBatchPjS_S_S_S_S_PyS_S_S_S_S_E9Res_HBits;
	add.s32 	%r8977, %r8976, %r8969;
	ld.shared.u32 	%r8978, [%r8977];
	add.s64 	%rd2452, %rd244, %rd2450;
	st.global.u32 	[%rd2452], %r8978;
$L__BB2_1955:
	add.s32 	%r8980, %r2317, 1;
	cvt.s64.s32 	%rd259, %r8980;
	ld.shared.u32 	%r2349, [%r2264];
	setp.eq.s32 	%p1147, %r2349, 0;
	mov.b32 	%r11963, 0;
	@%p1147 bra 	$L__BB2_1967;
	and.b32  	%r2350, %r2349, 7;
	setp.lt.u32 	%p1148, %r2349, 8;
	mov.b32 	%r11958, 0;
	mov.u32 	%r11963, %r11958;
	@%p1148 bra 	$L__BB2_1959;
	and.b32  	%r11958, %r2349, -8;
	mov.b32 	%r11952, 0;
	mov.u32 	%r11963, %r11952;
$L__BB2_1958:
	.pragma "nounroll";
	cvt.u64.u32 	%rd2453, %r11952;
	cvt.s64.s32 	%rd2454, %r2317;
	add.s64 	%rd2455, %rd2453, %rd2454;
	shl.b64 	%rd2456, %rd2455, 2;
	add.s64 	%rd2457, %rd244, %rd2456;
	ld.global.u32 	%r8984, [%rd2457+4];
	shr.u32 	%r8985, %r8984, 1;
	and.b32  	%r8986, %r8985, 1431655765;
	sub.s32 	%r8987, %r8984, %r8986;
	and.b32  	%r8988, %r8987, 858993459;
	shr.u32 	%r8989, %r8987, 2;
	and.b32  	%r8990, %r8989, 858993459;
	add.s32 	%r8991, %r8990, %r8988;
	shr.u32 	%r8992, %r8991, 4;
	add.s32 	%r8993, %r8992, %r8991;
	and.b32  	%r8994, %r8993, 252645135;
	shr.u32 	%r8995, %r8994, 8;
	add.s32 	%r8996, %r8995, %r8994;
	shr.u32 	%r8997, %r8996, 16;
	add.s32 	%r8998, %r8997, %r8996;
	and.b32  	%r8999, %r8998, 63;
	add.s32 	%r9000, %r8999, %r11963;
	add.s64 	%rd2458, %rd2453, %rd259;
	shl.b64 	%rd2459, %rd2458, 2;
	add.s64 	%rd2460, %rd244, %rd2459;
	ld.global.u32 	%r9001, [%rd2460+4];
	shr.u32 	%r9002, %r9001, 1;
	and.b32  	%r9003, %r9002, 1431655765;
	sub.s32 	%r9004, %r9001, %r9003;
	and.b32  	%r9005, %r9004, 858993459;
	shr.u32 	%r9006, %r9004, 2;
	and.b32  	%r9007, %r9006, 858993459;
	add.s32 	%r9008, %r9007, %r9005;
	shr.u32 	%r9009, %r9008, 4;
	add.s32 	%r9010, %r9009, %r9008;
	and.b32  	%r9011, %r9010, 252645135;
	shr.u32 	%r9012, %r9011, 8;
	add.s32 	%r9013, %r9012, %r9011;
	shr.u32 	%r9014, %r9013, 16;
	add.s32 	%r9015, %r9014, %r9013;
	and.b32  	%r9016, %r9015, 63;
	add.s32 	%r9017, %r9016, %r9000;
	ld.global.u32 	%r9018, [%rd2460+8];
	shr.u32 	%r9019, %r9018, 1;
	and.b32  	%r9020, %r9019, 1431655765;
	sub.s32 	%r9021, %r9018, %r9020;
	and.b32  	%r9022, %r9021, 858993459;
	shr.u32 	%r9023, %r9021, 2;
	and.b32  	%r9024, %r9023, 858993459;
	add.s32 	%r9025, %r9024, %r9022;
	shr.u32 	%r9026, %r9025, 4;
	add.s32 	%r9027, %r9026, %r9025;
	and.b32  	%r9028, %r9027, 252645135;
	shr.u32 	%r9029, %r9028, 8;
	add.s32 	%r9030, %r9029, %r9028;
	shr.u32 	%r9031, %r9030, 16;
	add.s32 	%r9032, %r9031, %r9030;
	and.b32  	%r9033, %r9032, 63;
	add.s32 	%r9034, %r9033, %r9017;
	ld.global.u32 	%r9035, [%rd2460+12];
	shr.u32 	%r9036, %r9035, 1;
	and.b32  	%r9037, %r9036, 1431655765;
	sub.s32 	%r9038, %r9035, %r9037;
	and.b32  	%r9039, %r9038, 858993459;
	shr.u32 	%r9040, %r9038, 2;
	and.b32  	%r9041, %r9040, 858993459;
	add.s32 	%r9042, %r9041, %r9039;
	shr.u32 	%r9043, %r9042, 4;
	add.s32 	%r9044, %r9043, %r9042;
	and.b32  	%r9045, %r9044, 252645135;
	shr.u32 	%r9046, %r9045, 8;
	add.s32 	%r9047, %r9046, %r9045;
	shr.u32 	%r9048, %r9047, 16;
	add.s32 	%r9049, %r9048, %r9047;
	and.b32  	%r9050, %r9049, 63;
	add.s32 	%r9051, %r9050, %r9034;
	ld.global.u32 	%r9052, [%rd2460+16];
	shr.u32 	%r9053, %r9052, 1;
	and.b32  	%r9054, %r9053, 1431655765;
	sub.s32 	%r9055, %r9052, %r9054;
	and.b32  	%r9056, %r9055, 858993459;
	shr.u32 	%r9057, %r9055, 2;
	and.b32  	%r9058, %r9057, 858993459;
	add.s32 	%r9059, %r9058, %r9056;
	shr.u32 	%r9060, %r9059, 4;
	add.s32 	%r9061, %r9060, %r9059;
	and.b32  	%r9062, %r9061, 252645135;
	shr.u32 	%r9063, %r9062, 8;
	add.s32 	%r9064, %r9063, %r9062;
	shr.u32 	%r9065, %r9064, 16;
	add.s32 	%r9066, %r9065, %r9064;
	and.b32  	%r9067, %r9066, 63;
	add.s32 	%r9068, %r9067, %r9051;
	ld.global.u32 	%r9069, [%rd2460+20];
	shr.u32 	%r9070, %r9069, 1;
	and.b32  	%r9071, %r9070, 1431655765;
	sub.s32 	%r9072, %r9069, %r9071;
	and.b32  	%r9073, %r9072, 858993459;
	shr.u32 	%r9074, %r9072, 2;
	and.b32  	%r9075, %r9074, 858993459;
	add.s32 	%r9076, %r9075, %r9073;
	shr.u32 	%r9077, %r9076, 4;
	add.s32 	%r9078, %r9077, %r9076;
	and.b32  	%r9079, %r9078, 252645135;
	shr.u32 	%r9080, %r9079, 8;
	add.s32 	%r9081, %r9080, %r9079;
	shr.u32 	%r9082, %r9081, 16;
	add.s32 	%r9083, %r9082, %r9081;
	and.b32  	%r9084, %r9083, 63;
	add.s32 	%r9085, %r9084, %r9068;
	ld.global.u32 	%r9086, [%rd2460+24];
	shr.u32 	%r9087, %r9086, 1;
	and.b32  	%r9088, %r9087, 1431655765;
	sub.s32 	%r9089, %r9086, %r9088;
	and.b32  	%r9090, %r9089, 858993459;
	shr.u32 	%r9091, %r9089, 2;
	and.b32  	%r9092, %r9091, 858993459;
	add.s32 	%r9093, %r9092, %r9090;
	shr.u32 	%r9094, %r9093, 4;
	add.s32 	%r9095, %r9094, %r9093;
	and.b32  	%r9096, %r9095, 252645135;
	shr.u32 	%r9097, %r9096, 8;
	add.s32 	%r9098, %r9097, %r9096;
	shr.u32 	%r9099, %r9098, 16;
	add.s32 	%r9100, %r9099, %r9098;
	and.b32  	%r9101, %r9100, 63;
	add.s32 	%r9102, %r9101, %r9085;
	ld.global.u32 	%r9103, [%rd2460+28];
	shr.u32 	%r9104, %r9103, 1;
	and.b32  	%r9105, %r9104, 1431655765;
	sub.s32 	%r9106, %r9103, %r9105;
	and.b32  	%r9107, %r9106, 858993459;
	shr.u32 	%r9108, %r9106, 2;
	and.b32  	%r9109, %r9108, 858993459;
	add.s32 	%r9110, %r9109, %r9107;
	shr.u32 	%r9111, %r9110, 4;
	add.s32 	%r9112, %r9111, %r9110;
	and.b32  	%r9113, %r9112, 252645135;
	shr.u32 	%r9114, %r9113, 8;
	add.s32 	%r9115, %r9114, %r9113;
	shr.u32 	%r9116, %r9115, 16;
	add.s32 	%r9117, %r9116, %r9115;
	and.b32  	%r9118, %r9117, 63;
	add.s32 	%r11963, %r9118, %r9102;
	add.s32 	%r11952, %r11952, 8;
	setp.ne.s32 	%p1149, %r11952, %r11958;
	@%p1149 bra 	$L__BB2_1958;
$L__BB2_1959:
	setp.eq.s32 	%p1150, %r2350, 0;
	@%p1150 bra 	$L__BB2_1967;
	and.b32  	%r2359, %r2349, 3;
	setp.lt.u32 	%p1151, %r2350, 4;
	@%p1151 bra 	$L__BB2_1962;
	cvt.u64.u32 	%rd2461, %r11958;
	cvt.s64.s32 	%rd2462, %r2317;
	add.s64 	%rd2463, %rd2461, %rd2462;
	shl.b64 	%rd2464, %rd2463, 2;
	add.s64 	%rd2465, %rd244, %rd2464;
	ld.global.u32 	%r9120, [%rd2465+4];
	shr.u32 	%r9121, %r9120, 1;
	and.b32  	%r9122, %r9121, 1431655765;
	sub.s32 	%r9123, %r9120, %r9122;
	and.b32  	%r9124, %r9123, 858993459;
	shr.u32 	%r9125, %r9123, 2;
	and.b32  	%r9126, %r9125, 858993459;
	add.s32 	%r9127, %r9126, %r9124;
	shr.u32 	%r9128, %r9127, 4;
	add.s32 	%r9129, %r9128, %r9127;
	and.b32  	%r9130, %r9129, 252645135;
	shr.u32 	%r9131, %r9130, 8;
	add.s32 	%r9132, %r9131, %r9130;
	shr.u32 	%r9133, %r9132, 16;
	add.s32 	%r9134, %r9133, %r9132;
	and.b32  	%r9135, %r9134, 63;
	add.s32 	%r9136, %r9135, %r11963;
	add.s64 	%rd2466, %rd2461, %rd259;
	shl.b64 	%rd2467, %rd2466, 2;
	add.s64 	%rd2468, %rd244, %rd2467;
	ld.global.u32 	%r9137, [%rd2468+4];
	shr.u32 	%r9138, %r9137, 1;
	and.b32  	%r9139, %r9138, 1431655765;
	sub.s32 	%r9140, %r9137, %r9139;
	and.b32  	%r9141, %r9140, 858993459;
	shr.u32 	%r9142, %r9140, 2;
	and.b32  	%r9143, %r9142, 858993459;
	add.s32 	%r9144, %r9143, %r9141;
	shr.u32 	%r9145, %r9144, 4;
	add.s32 	%r9146, %r9145, %r9144;
	and.b32  	%r9147, %r9146, 252645135;
	shr.u32 	%r9148, %r9147, 8;
	add.s32 	%r9149, %r9148, %r9147;
	shr.u32 	%r9150, %r9149, 16;
	add.s32 	%r9151, %r9150, %r9149;
	and.b32  	%r9152, %r9151, 63;
	add.s32 	%r9153, %r9152, %r9136;
	ld.global.u32 	%r9154, [%rd2468+8];
	shr.u32 	%r9155, %r9154, 1;
	and.b32  	%r9156, %r9155, 1431655765;
	sub.s32 	%r9157, %r9154, %r9156;
	and.b32  	%r9158, %r9157, 858993459;
	shr.u32 	%r9159, %r9157, 2;
	and.b32  	%r9160, %r9159, 858993459;
	add.s32 	%r9161, %r9160, %r9158;
	shr.u32 	%r9162, %r9161, 4;
	add.s32 	%r9163, %r9162, %r9161;
	and.b32  	%r9164, %r9163, 252645135;
	shr.u32 	%r9165, %r9164, 8;
	add.s32 	%r9166, %r9165, %r9164;
	shr.u32 	%r9167, %r9166, 16;
	add.s32 	%r9168, %r9167, %r9166;
	and.b32  	%r9169, %r9168, 63;
	add.s32 	%r9170, %r9169, %r9153;
	ld.global.u32 	%r9171, [%rd2468+12];
	shr.u32 	%r9172, %r9171, 1;
	and.b32  	%r9173, %r9172, 1431655765;
	sub.s32 	%r9174, %r9171, %r9173;
	and.b32  	%r9175, %r9174, 858993459;
	shr.u32 	%r9176, %r9174, 2;
	and.b32  	%r9177, %r9176, 858993459;
	add.s32 	%r9178, %r9177, %r9175;
	shr.u32 	%r9179, %r9178, 4;
	add.s32 	%r9180, %r9179, %r9178;
	and.b32  	%r9181, %r9180, 252645135;
	shr.u32 	%r9182, %r9181, 8;
	add.s32 	%r9183, %r9182, %r9181;
	shr.u32 	%r9184, %r9183, 16;
	add.s32 	%r9185, %r9184, %r9183;
	and.b32  	%r9186, %r9185, 63;
	add.s32 	%r11963, %r9186, %r9170;
	add.s32 	%r11958, %r11958, 4;
$L__BB2_1962:
	setp.eq.s32 	%p1152, %r2359, 0;
	@%p1152 bra 	$L__BB2_1967;
	setp.eq.s32 	%p1153, %r2359, 1;
	@%p1153 bra 	$L__BB2_1965;
	cvt.u64.u32 	%rd2469, %r11958;
	cvt.s64.s32 	%rd2470, %r2317;
	add.s64 	%rd2471, %rd2469, %rd2470;
	shl.b64 	%rd2472, %rd2471, 2;
	add.s64 	%rd2473, %rd244, %rd2472;
	ld.global.u32 	%r9188, [%rd2473+4];
	shr.u32 	%r9189, %r9188, 1;
	and.b32  	%r9190, %r9189, 1431655765;
	sub.s32 	%r9191, %r9188, %r9190;
	and.b32  	%r9192, %r9191, 858993459;
	shr.u32 	%r9193, %r9191, 2;
	and.b32  	%r9194, %r9193, 858993459;
	add.s32 	%r9195, %r9194, %r9192;
	shr.u32 	%r9196, %r9195, 4;
	add.s32 	%r9197, %r9196, %r9195;
	and.b32  	%r9198, %r9197, 252645135;
	shr.u32 	%r9199, %r9198, 8;
	add.s32 	%r9200, %r9199, %r9198;
	shr.u32 	%r9201, %r9200, 16;
	add.s32 	%r9202, %r9201, %r9200;
	and.b32  	%r9203, %r9202, 63;
	add.s32 	%r9204, %r9203, %r11963;
	add.s64 	%rd2474, %rd2469, %rd259;
	shl.b64 	%rd2475, %rd2474, 2;
	add.s64 	%rd2476, %rd244, %rd2475;
	ld.global.u32 	%r9205, [%rd2476+4];
	shr.u32 	%r9206, %r9205, 1;
	and.b32  	%r9207, %r9206, 1431655765;
	sub.s32 	%r9208, %r9205, %r9207;
	and.b32  	%r9209, %r9208, 858993459;
	shr.u32 	%r9210, %r9208, 2;
	and.b32  	%r9211, %r9210, 858993459;
	add.s32 	%r9212, %r9211, %r9209;
	shr.u32 	%r9213, %r9212, 4;
	add.s32 	%r9214, %r9213, %r9212;
	and.b32  	%r9215, %r9214, 252645135;
	shr.u32 	%r9216, %r9215, 8;
	add.s32 	%r9217, %r9216, %r9215;
	shr.u32 	%r9218, %r9217, 16;
	add.s32 	%r9219, %r9218, %r9217;
	and.b32  	%r9220, %r9219, 63;
	add.s32 	%r11963, %r9220, %r9204;
	add.s32 	%r11958, %r11958, 2;
$L__BB2_1965:
	and.b32  	%r9221, %r2349, 1;
	setp.eq.b32 	%p1154, %r9221, 1;
	not.pred 	%p1155, %p1154;
	@%p1155 bra 	$L__BB2_1967;
	cvt.u64.u32 	%rd2477, %r11958;
	cvt.s64.s32 	%rd2478, %r2317;
	add.s64 	%rd2479, %rd2477, %rd2478;
	shl.b64 	%rd2480, %rd2479, 2;
	add.s64 	%rd2481, %rd244, %rd2480;
	ld.global.u32 	%r9222, [%rd2481+4];
	shr.u32 	%r9223, %r9222, 1;
	and.b32  	%r9224, %r9223, 1431655765;
	sub.s32 	%r9225, %r9222, %r9224;
	and.b32  	%r9226, %r9225, 858993459;
	shr.u32 	%r9227, %r9225, 2;
	and.b32  	%r9228, %r9227, 858993459;
	add.s32 	%r9229, %r9228, %r9226;
	shr.u32 	%r9230, %r9229, 4;
	add.s32 	%r9231, %r9230, %r9229;
	and.b32  	%r9232, %r9231, 252645135;
	shr.u32 	%r9233, %r9232, 8;
	add.s32 	%r9234, %r9233, %r9232;
	shr.u32 	%r9235, %r9234, 16;
	add.s32 	%r9236, %r9235, %r9234;
	and.b32  	%r9237, %r9236, 63;
	add.s32 	%r11963, %r9237, %r11963;
$L__BB2_1967:
	shl.b32 	%r9238, %r11902, 2;
	add.s32 	%r9239, %r2074, %r9238;
	st.shared.u32 	[%r9239], %r11963;
$L__BB2_1968:
	add.s32 	%r11902, %r11902, 1;
	setp.ne.s32 	%p1223, %r11902, %r2058;
	@%p1223 bra 	$L__BB2_1759;
$L__BB2_1969:
	mov.u32 	%r11201, %ctaid.x;
	mul.wide.u32 	%rd2974, %r11201, 96;
	mov.u64 	%rd2975, batch_info;
	add.s64 	%rd260, %rd2975, %rd2974;
	mul.wide.u32 	%rd2976, %r11201, 32;
	mov.u64 	%rd2977, stack;
	add.s64 	%rd261, %rd2977, %rd2976;
	mul.wide.u32 	%rd2978, %r11201, 64;
	mov.u64 	%rd2979, stack_bitmap;
	add.s64 	%rd262, %rd2979, %rd2978;
	bar.sync 	0;
	ld.shared.u32 	%r2373, [_ZZ30findCliqueGPUNewStealworkBatchPjS_S_S_S_S_PyS_S_S_S_S_E5level];
	ld.global.u32 	%r11202, [%rd2];
	add.s32 	%r11203, %r11202, -2;
	setp.ne.s32 	%p1444, %r2373, %r11203;
	@%p1444 bra 	$L__BB2_2038;
	ld.shared.u32 	%r2374, [_ZZ30findCliqueGPUNewStealworkBatchPjS_S_S_S_S_PyS_S_S_S_S_E10batch_size];
	setp.ge.u32 	%p1445, %r1206, %r2374;
	@%p1445 bra 	$L__BB2_2031;
	shl.b32 	%r11204, %r2373, 8;
	mov.u32 	%r11205, _ZZ30findCliqueGPUNewStealworkBatchPjS_S_S_S_S_PyS_S_S_S_S_E10Num_L_Bits;
	add.s32 	%r2375, %r11205, %r11204;
	mov.u32 	%r11964, %r1206;
$L__BB2_1972:
	shl.b32 	%r11206, %r11964, 2;
	add.s32 	%r11207, %r2375, %r11206;
	ld.shared.u32 	%r11968, [%r11207];
	ld.global.u32 	%r2378, [%rd3];
	setp.lt.u32 	%p1446, %r11968, %r2378;
	@%p1446 bra 	$L__BB2_2030;
	setp.eq.s32 	%p1447, %r2378, 0;
	mov.b64 	%rd3041, 1;
	@%p1447 bra 	$L__BB2_2029;
	add.s32 	%r11209, %r2378, 1;
	max.u32 	%r11210, %r11209, 2;
	add.s32 	%r2379, %r11210, -1;
	add.s32 	%r11211, %r11210, -2;
	and.b32  	%r2380, %r2379, 3;
	setp.lt.u32 	%p1448, %r11211, 3;
	mov.b64 	%rd3041, 1;
	mov.b32 	%r11967, 1;
	@%p1448 bra 	$L__BB2_2017;
	and.b32  	%r2381, %r2379, -4;
	mov.b64 	%rd3041, 1;
	mov.b32 	%r11967, 1;
	mov.u32 	%r11966, %r11968;
$L__BB2_1976:
	cvt.u64.u32 	%rd2984, %r11966;
	mul.lo.s64 	%rd264, %rd3041, %rd2984;
	cvt.u64.u32 	%rd265, %r11967;
	and.b64  	%rd2985, %rd264, -4294967296;
	setp.ne.s64 	%p1449, %rd2985, 0;
	@%p1449 bra 	$L__BB2_2006;
	cvt.u32.u64 	%r11213, %rd265;
	cvt.u32.u64 	%r11214, %rd264;
	div.u32 	%r11215, %r11214, %r11213;
	cvt.u64.u32 	%rd3033, %r11215;
	bra.uni 	$L__BB2_2007;
$L__BB2_1978:
	setp.gt.u32 	%p1090, %r1206, 983;
	@%p1090 bra 	$L__BB2_1979;
	bra.uni 	$L__BB2_2062;
$L__BB2_1979:
	setp.gt.u32 	%p1092, %r1207, 1047;
	mov.u32 	%r11936, %r1207;
	@%p1092 bra 	$L__BB2_1986;
$L__BB2_1980:
	setp.lt.s32 	%p1093, %r2057, 2;
	shl.b32 	%r8820, %r11936, 2;
	mov.u32 	%r8821, _ZZ30findCliqueGPUNewStealworkBatchPjS_S_S_S_S_PyS_S_S_S_S_E5Res_H;
	add.s32 	%r2275, %r8821, %r8820;
	ld.shared.u32 	%r2276, [%r2275];
	mov.b32 	%r11939, 0;
	@%p1093 bra 	$L__BB2_1983;
	mov.b32 	%r11939, 0;
	mov.u32 	%r11937, %r2057;
$L__BB2_1982:
	shr.u32 	%r8823, %r11937, 1;
	add.s32 	%r8824, %r8823, %r11939;
	mul.wide.u32 	%rd2365, %r8824, 4;
	add.s64 	%rd2366, %rd243, %rd2365;
	ld.global.u32 	%r8825, [%rd2366+-240000];
	setp.lt.s32 	%p1094, %r8825, %r2276;
	selp.b32 	%r8826, %r8823, 0, %p1094;
	add.s32 	%r11939, %r8826, %r11939;
	sub.s32 	%r11937, %r11937, %r8823;
	setp.gt.s32 	%p1095, %r11937, 1;
	@%p1095 bra 	$L__BB2_1982;
$L__BB2_1983:
	mul.wide.u32 	%rd2367, %r11939, 4;
	add.s64 	%rd2368, %rd243, %rd2367;
	ld.global.u32 	%r8828, [%rd2368+-240000];
	setp.lt.u32 	%p1096, %r8828, %r2276;
	selp.u32 	%r8829, 1, 0, %p1096;
	add.s32 	%r2282, %r11939, %r8829;
	mul.wide.u32 	%rd2369, %r2282, 4;
	add.s64 	%rd2370, %rd245, %rd2369;
	ld.global.u32 	%r8830, [%rd2370+-240000];
	shl.b32 	%r8831, %r11936, 2;
	mov.u32 	%r8832, _ZZ30findCliqueGPUNewStealworkBatchPjS_S_S_S_S_PyS_S_S_S_S_E9Res_HBits;
	add.s32 	%r2283, %r8832, %r8831;
	ld.shared.u32 	%r8833, [%r2283];
	and.b32  	%r2284, %r8833, %r8830;
	setp.gt.u32 	%p1097, %r2282, %r2073;
	mov.b32 	%r11940, -1;
	@%p1097 bra 	$L__BB2_1985;
	mul.wide.u32 	%rd2371, %r2282, 4;
	add.s64 	%rd2372, %rd243, %rd2371;
	ld.global.u32 	%r8834, [%rd2372+-240000];
	setp.eq.s32 	%p1098, %r8834, %r2276;
	setp.eq.s32 	%p1099, %r2284, 0;
	selp.b32 	%r8835, -1, %r2276, %p1099;
	selp.b32 	%r11940, %r8835, -1, %p1098;
$L__BB2_1985:
	st.shared.u32 	[%r2275], %r11940;
	st.shared.u32 	[%r2283], %r2284;
	add.s32 	%r11936, %r11936, %r1209;
	setp.lt.u32 	%p1100, %r11936, 1048;
	@%p1100 bra 	$L__BB2_1980;
$L__BB2_1986:
	@%p1085 bra 	$L__BB2_2005;
	mov.b32 	%r11941, 0;
$L__BB2_1988:
	shl.b32 	%r8837, %r11941, 2;
	mov.u32 	%r8838, _ZZ30findCliqueGPUNewStealworkBatchPjS_S_S_S_S_PyS_S_S_S_S_E5Res_H;
	add.s32 	%r2289, %r8838, %r8837;
	ld.shared.u32 	%r2290, [%r2289];
	setp.eq.s32 	%p1102, %r2290, -1;
	mov.u32 	%r8839, _ZZ30findCliqueGPUNewStealworkBatchPjS_S_S_S_S_PyS_S_S_S_S_E9Res_HBits;
	add.s32 	%r2291, %r8839, %r8837;
	@%p1102 bra 	$L__BB2_1990;
	ld.shared.u32 	%r8840, [%r2264];
	add.s32 	%r8841, %r8840, 1;
	st.shared.u32 	[%r2264], %r8841;
	add.s32 	%r8842, %r8841, %r2265;
	mul.wide.u32 	%rd2373, %r8842, 4;
	add.s64 	%rd2374, %rd241, %rd2373;
	st.global.u32 	[%rd2374], %r2290;
	ld.shared.u32 	%r8843, [%r2291];
	add.s64 	%rd2375, %rd244, %rd2373;
	st.global.u32 	[%rd2375], %r8843;
$L__BB2_1990:
	ld.shared.u32 	%r2292, [%r2289+4];
	setp.eq.s32 	%p1103, %r2292, -1;
	@%p1103 bra 	$L__BB2_1992;
	ld.shared.u32 	%r8844, [%r2264];
	add.s32 	%r8845, %r8844, 1;
	st.shared.u32 	[%r2264], %r8845;
	add.s32 	%r8846, %r8845, %r2265;
	mul.wide.u32 	%rd2376, %r8846, 4;
	add.s64 	%rd2377, %rd241, %rd2376;
	st.global.u32 	[%rd2377], %r2292;
	ld.shared.u32 	%r8847, [%r2291+4];
	add.s64 	%rd2378, %rd244, %rd2376;
	st.global.u32 	[%rd2378], %r8847;
$L__BB2_1992:
	ld.shared.u32 	%r2293, [%r2289+8];
	setp.eq.s32 	%p1104, %r2293, -1;
	@%p1104 bra 	$L__BB2_1994;
	ld.shared.u32 	%r8848, [%r2264];
	add.s32 	%r8849, %r8848, 1;
	st.shared.u32 	[%r2264], %r8849;
	add.s32 	%r8850, %r8849, %r2265;
	mul.wide.u32 	%rd2379, %r8850, 4;
	add.s64 	%rd2380, %rd241, %rd2379;
	st.global.u32 	[%rd2380], %r2293;
	ld.shared.u32 	%r8851, [%r2291+8];
	add.s64 	%rd2381, %rd244, %rd2379;
	st.global.u32 	[%rd2381], %r8851;
$L__BB2_1994:
	ld.shared.u32 	%r2294, [%r2289+12];
	setp.eq.s32 	%p1105, %r2294, -1;
	@%p1105 bra 	$L__BB2_1996;
	ld.shared.u32 	%r8852, [%r2264];
	add.s32 	%r8853, %r8852, 1;
	st.shared.u32 	[%r2264], %r8853;
	add.s32 	%r8854, %r8853, %r2265;
	mul.wide.u32 	%rd2382, %r8854, 4;
	add.s64 	%rd2383, %rd241, %rd2382;
	st.global.u32 	[%rd2383], %r2294;
	ld.shared.u32 	%r8855, [%r2291+12];
	add.s64 	%rd2384, %rd244, %rd2382;
	st.global.u32 	[%rd2384], %r8855;
$L__BB2_1996:
	ld.shared.u32 	%r2295, [%r2289+16];
	setp.eq.s32 	%p1106, %r2295, -1;
	@%p1106 bra 	$L__BB2_1998;
	ld.shared.u32 	%r8856, [%r2264];
	add.s32 	%r8857, %r8856, 1;
	st.shared.u32 	[%r2264], %r8857;
	add.s32 	%r8858, %r8857, %r2265;
	mul.wide.u32 	%rd2385, %r8858, 4;
	add.s64 	%rd2386, %rd241, %rd2385;
	st.global.u32 	[%rd2386], %r2295;
	ld.shared.u32 	%r8859, [%r2291+16];
	add.s64 	%rd2387, %rd244, %rd2385;
	st.global.u32 	[%rd2387], %r8859;
$L__BB2_1998:
	ld.shared.u32 	%r2296, [%r2289+20];
	setp.eq.s32 	%p1107, %r2296, -1;
	@%p1107 bra 	$L__BB2_2000;
	ld.shared.u32 	%r8860, [%r2264];
	add.s32 	%r8861, %r8860, 1;
	st.shared.u32 	[%r2264], %r8861;
	add.s32 	%r8862, %r8861, %r2265;
	mul.wide.u32 	%rd2388, %r8862, 4;
	add.s64 	%rd2389, %rd241, %rd2388;
	st.global.u32 	[%rd2389], %r2296;
	ld.shared.u32 	%r8863, [%r2291+20];
	add.s64 	%rd2390, %rd244, %rd2388;
	st.global.u32 	[%rd2390], %r8863;
$L__BB2_2000:
	ld.shared.u32 	%r2297, [%r2289+24];
	setp.eq.s32 	%p1108, %r2297, -1;
	@%p1108 bra 	$L__BB2_2002;
	ld.shared.u32 	%r8864, [%r2264];
	add.s32 	%r8865, %r8864, 1;
	st.shared.u32 	[%r2264], %r8865;
	add.s32 	%r8866, %r8865, %r2265;
	mul.wide.u32 	%rd2391, %r8866, 4;
	add.s64 	%rd2392, %rd241, %rd2391;
	st.global.u32 	[%rd2392], %r2297;
	ld.shared.u32 	%r8867, [%r2291+24];
	add.s64 	%rd2393, %rd244, %rd2391;
	st.global.u32 	[%rd2393], %r8867;
$L__BB2_2002:
	ld.shared.u32 	%r2298, [%r2289+28];
	setp.eq.s32 	%p1109, %r2298, -1;
	@%p1109 bra 	$L__BB2_2004;
	ld.shared.u32 	%r8868, [%r2264];
	add.s32 	%r8869, %r8868, 1;
	st.shared.u32 	[%r2264], %r8869;
	add.s32 	%r8870, %r8869, %r2265;
	mul.wide.u32 	%rd2394, %r8870, 4;
	add.s64 	%rd2395, %rd241, %rd2394;
	st.global.u32 	[%rd2395], %r2298;
	ld.shared.u32 	%r8871, [%r2291+28];
	add.s64 	%rd2396, %rd244, %rd2394;
	st.global.u32 	[%rd2396], %r8871;
$L__BB2_2004:
	add.s32 	%r11941, %r11941, 8;
	setp.ne.s32 	%p1110, %r11941, 1048;
	@%p1110 bra 	$L__BB2_1988;
$L__BB2_2005:
	add.s32 	%r11933, %r11933, 1;
	setp.eq.s32 	%p1111, %r11933, %r2266;
	@%p1111 bra 	$L__BB2_1903;
	bra.uni 	$L__BB2_1899;
$L__BB2_2006:
	div.u64 	%rd3033, %rd264, %rd265;
$L__BB2_2007:
	cvt.u32.u64 	%r11216, %rd265;
	add.s32 	%r11217, %r11216, 1;
	add.s32 	%r11218, %r11966, -1;
	cvt.u64.u32 	%rd2986, %r11218;
	mul.lo.s64 	%rd269, %rd3033, %rd2986;
	cvt.u64.u32 	%rd270, %r11217;
	and.b64  	%rd2987, %rd269, -4294967296;
	setp.ne.s64 	%p1450, %rd2987, 0;
	@%p1450 bra 	$L__BB2_2009;
	cvt.u32.u64 	%r11219, %rd270;
	cvt.u32.u64 	%r11220, %rd269;
	div.u32 	%r11221, %r11220, %r11219;
	cvt.u64.u32 	%rd3034, %r11221;
	bra.uni 	$L__BB2_2010;
$L__BB2_2009:
	div.u64 	%rd3034, %rd269, %rd270;
$L__BB2_2010:
	add.s32 	%r11223, %r11216, 2;
	add.s32 	%r11224, %r11966, -2;
	cvt.u64.u32 	%rd2988, %r11224;
	mul.lo.s64 	%rd274, %rd3034, %rd2988;
	cvt.u64.u32 	%rd275, %r11223;
	and.b64  	%rd2989, %rd274, -4294967296;
	setp.ne.s64 	%p1451, %rd2989, 0;
	@%p1451 bra 	$L__BB2_2012;
	cvt.u32.u64 	%r11225, %rd275;
	cvt.u32.u64 	%r11226, %rd274;
	div.u32 	%r11227, %r11226, %r11225;
	cvt.u64.u32 	%rd3035, %r11227;
	bra.uni 	$L__BB2_2013;
$L__BB2_2012:
	div.u64 	%rd3035, %rd274, %rd275;
$L__BB2_2013:
	add.s32 	%r11229, %r11216, 3;
	add.s32 	%r11968, %r11966, -4;
	add.s32 	%r11230, %r11966, -3;
	cvt.u64.u32 	%rd2990, %r11230;
	mul.lo.s64 	%rd279, %rd3035, %rd2990;
	cvt.u64.u32 	%rd280, %r11229;
	and.b64  	%rd2991, %rd279, -4294967296;
	setp.ne.s64 	%p1452, %rd2991, 0;
	@%p1452 bra 	$L__BB2_2015;
	cvt.u32.u64 	%r11231, %rd280;
	cvt.u32.u64 	%r11232, %rd279;
	div.u32 	%r11233, %r11232, %r11231;
	cvt.u64.u32 	%rd3041, %r11233;
	bra.uni 	$L__BB2_2016;
$L__BB2_2015:
	div.u64 	%rd3041, %rd279, %rd280;
$L__BB2_2016:
	cvt.u32.u64 	%r11234, %rd280;
	add.s32 	%r11967, %r11216, 4;
	setp.ne.s32 	%p1453, %r11234, %r2381;
	mov.u32 	%r11966, %r11968;
	@%p1453 bra 	$L__BB2_1976;
$L__BB2_2017:
	setp.eq.s32 	%p1454, %r2380, 0;
	@%p1454 bra 	$L__BB2_2029;
	cvt.u64.u32 	%rd2992, %r11968;
	mul.lo.s64 	%rd286, %rd3041, %rd2992;
	cvt.u64.u32 	%rd287, %r11967;
	and.b64  	%rd2993, %rd286, -4294967296;
	setp.ne.s64 	%p1455, %rd2993, 0;
	@%p1455 bra 	$L__BB2_2020;
	cvt.u32.u64 	%r11236, %rd287;
	cvt.u32.u64 	%r11237, %rd286;
	div.u32 	%r11238, %r11237, %r11236;
	cvt.u64.u32 	%rd3041, %r11238;
	bra.uni 	$L__BB2_2021;
$L__BB2_2020:
	div.u64 	%rd3041, %rd286, %rd287;
$L__BB2_2021:
	setp.eq.s32 	%p1456, %r2380, 1;
	@%p1456 bra 	$L__BB2_2029;
	add.s32 	%r11239, %r11967, 1;
	add.s32 	%r11240, %r11968, -1;
	cvt.u64.u32 	%rd2994, %r11240;
	mul.lo.s64 	%rd291, %rd3041, %rd2994;
	cvt.u64.u32 	%rd292, %r11239;
	and.b64  	%rd2995, %rd291, -4294967296;
	setp.ne.s64 	%p1457, %rd2995, 0;
	@%p1457 bra 	$L__BB2_2024;
	cvt.u32.u64 	%r11241, %rd292;
	cvt.u32.u64 	%r11242, %rd291;
	div.u32 	%r11243, %r11242, %r11241;
	cvt.u64.u32 	%rd3041, %r11243;
	bra.uni 	$L__BB2_2025;
$L__BB2_2024:
	div.u64 	%rd3041, %rd291, %rd292;
$L__BB2_2025:
	setp.eq.s32 	%p1458, %r2380, 2;
	@%p1458 bra 	$L__BB2_2029;
	add.s32 	%r11244, %r11967, 2;
	add.s32 	%r11245, %r11968, -2;
	cvt.u64.u32 	%rd2996, %r11245;
	mul.lo.s64 	%rd296, %rd3041, %rd2996;
	cvt.u64.u32 	%rd297, %r11244;
	and.b64  	%rd2997, %rd296, -4294967296;
	setp.ne.s64 	%p1459, %rd2997, 0;
	@%p1459 bra 	$L__BB2_2028;
	cvt.u32.u64 	%r11246, %rd297;
	cvt.u32.u64 	%r11247, %rd296;
	div.u32 	%r11248, %r11247, %r11246;
	cvt.u64.u32 	%rd3041, %r11248;
	bra.uni 	$L__BB2_2029;
$L__BB2_2028:
	div.u64 	%rd3041, %rd296, %rd297;
$L__BB2_2029:
	atom.global.add.u64 	%rd2998, [%rd1], %rd3041;
$L__BB2_2030:
	add.s32 	%r11964, %r11964, %r1208;
	setp.lt.u32 	%p1460, %r11964, %r2374;
	@%p1460 bra 	$L__BB2_1972;
$L__BB2_2031:
	setp.ne.s32 	%p1461, %r1206, 0;
	bar.sync 	0;
	@%p1461 bra 	$L__BB2_2033;
	ld.shared.u32 	%r11249, [_ZZ30findCliqueGPUNewStealworkBatchPjS_S_S_S_S_PyS_S_S_S_S_E5level];
	mul.wide.s32 	%rd2999, %r11249, 4;
	add.s64 	%rd3000, %rd261, %rd2999;
	mov.b32 	%r11250, 0;
	st.global.u32 	[%rd3000], %r11250;
$L__BB2_2033:
	bar.sync 	0;
	ld.shared.u32 	%r2389, [_ZZ30findCliqueGPUNewStealworkBatchPjS_S_S_S_S_PyS_S_S_S_S_E5level];
	mul.wide.s32 	%rd3001, %r2389, 12;
	add.s64 	%rd301, %rd260, %rd3001;
	ld.global.u32 	%r2390, [%rd301];
	ld.global.u32 	%r11251, [%rd301+4];
	setp.ne.s32 	%p1462, %r2390, %r11251;
	@%p1462 bra 	$L__BB2_2045;
	setp.ne.s32 	%p1464, %r1206, 0;
	@%p1464 bra 	$L__BB2_2038;
	mov.b32 	%r11254, 0;
	st.global.u32 	[%rd301], %r11254;
	st.global.u32 	[%rd301+4], %r11254;
	st.global.u32 	[%rd301+8], %r11254;
	mul.wide.s32 	%rd3002, %r2389, 8;
	add.s64 	%rd3003, %rd262, %rd3002;
	st.global.u32 	[%rd3003], %r11254;
	st.global.u32 	[%rd3003+4], %r11254;
	mul.wide.s32 	%rd3004, %r2389, 4;
	add.s64 	%rd3005, %rd261, %rd3004;
	st.global.u32 	[%rd3005], %r11254;
	ld.shared.u32 	%r11255, [_ZZ30findCliqueGPUNewStealworkBatchPjS_S_S_S_S_PyS_S_S_S_S_E3top];
	add.s32 	%r11256, %r11255, -1;
	st.shared.u32 	[_ZZ30findCliqueGPUNewStealworkBatchPjS_S_S_S_S_PyS_S_S_S_S_E3top], %r11256;
	add.s32 	%r11257, %r2389, -1;
	st.shared.u32 	[_ZZ30findCliqueGPUNewStealworkBatchPjS_S_S_S_S_PyS_S_S_S_S_E5level], %r11257;
	ld.global.u32 	%r2391, [%rd301+-8];
	ld.global.u32 	%r11258, [%rd301+-12];
	setp.lt.u32 	%p1465, %r11258, %r2391;
	mov.b32 	%r11969, 64;
	@%p1465 bra 	$L__BB2_2037;
	mul.wide.s32 	%rd3006, %r2389, 240000;
	add.s64 	%rd3007, %rd157, %rd3006;
	ld.global.u32 	%r11259, [%rd3007+-240000];
	shl.b32 	%r11260, %r2391, 6;
	sub.s32 	%r11969, %r11259, %r11260;
$L__BB2_2037:
	st.shared.u32 	[_ZZ30findCliqueGPUNewStealworkBatchPjS_S_S_S_S_PyS_S_S_S_S_E10batch_size], %r11969;
$L__BB2_2038:
	setp.ne.s32 	%p1466, %r1206, 0;
	bar.sync 	0;
	ld.shared.u32 	%r11970, [_ZZ30findCliqueGPUNewStealworkBatchPjS_S_S_S_S_PyS_S_S_S_S_E3top];
	setp.eq.s32 	%p1467, %r11970, 0;
	or.pred  	%p1468, %p1466, %p1467;
	@%p1468 bra 	$L__BB2_2054;
	ld.shared.u32 	%r11972, [_ZZ30findCliqueGPUNewStealworkBatchPjS_S_S_S_S_PyS_S_S_S_S_E5level];
	ld.shared.u32 	%r11971, [_ZZ30findCliqueGPUNewStealworkBatchPjS_S_S_S_S_PyS_S_S_S_S_E10batch_size];
$L__BB2_2040:
	mul.wide.s32 	%rd3008, %r11972, 4;
	add.s64 	%rd302, %rd261, %rd3008;
	ld.global.u32 	%r11973, [%rd302];
	setp.ge.u32 	%p1469, %r11973, %r11971;
	@%p1469 bra 	$L__BB2_2049;
	shl.b32 	%r11262, %r11972, 8;
	mov.u32 	%r11263, _ZZ30findCliqueGPUNewStealworkBatchPjS_S_S_S_S_PyS_S_S_S_S_E10Num_L_Bits;
	add.s32 	%r2401, %r11263, %r11262;
	ld.global.u32 	%r2402, [%rd3];
	mov.u32 	%r11264, _ZZ30findCliqueGPUNewStealworkBatchPjS_S_S_S_S_PyS_S_S_S_S_E10Num_H_Bits;
	add.s32 	%r2403, %r11264, %r11262;
$L__BB2_2042:
	shl.b32 	%r11265, %r11973, 2;
	add.s32 	%r11266, %r2401, %r11265;
	ld.shared.u32 	%r11267, [%r11266];
	setp.lt.u32 	%p1470, %r11267, %r2402;
	@%p1470 bra 	$L__BB2_2048;
	add.s32 	%r11269, %r2403, %r11265;
	ld.shared.u32 	%r11270, [%r11269];
	ld.global.u32 	%r11271, [%rd2];
	sub.s32 	%r11272, %r11271, %r11972;
	add.s32 	%r11273, %r11272, -2;
	setp.lt.u32 	%p1471, %r11270, %r11273;
	@%p1471 bra 	$L__BB2_2048;
	add.s32 	%r11274, %r11973, 1;
	st.global.u32 	[%rd302], %r11274;
	st.shared.u32 	[_ZZ30findCliqueGPUNewStealworkBatchPjS_S_S_S_S_PyS_S_S_S_S_E6next_k], %r11973;
	mul.wide.s32 	%rd3009, %r11972, 12;
	add.s64 	%rd3010, %rd260, %rd3009;
	st.global.u32 	[%rd3010+8], %r11973;
	add.s32 	%r11275, %r11970, 1;
	st.shared.u32 	[_ZZ30findCliqueGPUNewStealworkBatchPjS_S_S_S_S_PyS_S_S_S_S_E3top], %r11275;
	add.s32 	%r11276, %r11972, 1;
	st.shared.u32 	[_ZZ30findCliqueGPUNewStealworkBatchPjS_S_S_S_S_PyS_S_S_S_S_E5level], %r11276;
	bra.uni 	$L__BB2_2054;
$L__BB2_2045:
	setp.ne.s32 	%p1463, %r1206, 0;
	@%p1463 bra 	$L__BB2_2047;
	add.s32 	%r11252, %r2390, 1;
	st.global.u32 	[%rd301], %r11252;
$L__BB2_2047:
	bar.sync 	0;
	bra.uni 	$L__BB2_2055;
$L__BB2_2048:
	add.s32 	%r11973, %r11973, 1;
	setp.ne.s32 	%p1472, %r11973, %r11971;
	@%p1472 bra 	$L__BB2_2042;
$L__BB2_2049:
	mov.b32 	%r11277, 0;
	st.global.u32 	[%rd302], %r11277;
	mul.wide.s32 	%rd3011, %r11972, 12;
	add.s64 	%rd303, %rd260, %rd3011;
	ld.global.u32 	%r2406, [%rd303];
	ld.global.u32 	%r11278, [%rd303+4];
	setp.ne.s32 	%p1473, %r2406, %r11278;
	@%p1473 bra 	$L__BB2_2053;
	mov.b32 	%r11281, 0;
	st.global.u32 	[%rd303], %r11281;
	st.global.u32 	[%rd303+4], %r11281;
	st.global.u32 	[%rd303+8], %r11281;
	mul.wide.s32 	%rd3012, %r11972, 8;
	add.s64 	%rd3013, %rd262, %rd3012;
	st.global.u32 	[%rd3013], %r11281;
	st.global.u32 	[%rd3013+4], %r11281;
	add.s32 	%r2407, %r11972, -1;
	st.shared.u32 	[_ZZ30findCliqueGPUNewStealworkBatchPjS_S_S_S_S_PyS_S_S_S_S_E5level], %r2407;
	add.s32 	%r11970, %r11970, -1;
	st.shared.u32 	[_ZZ30findCliqueGPUNewStealworkBatchPjS_S_S_S_S_PyS_S_S_S_S_E3top], %r11970;
	ld.global.u32 	%r2409, [%rd303+-8];
	ld.global.u32 	%r11282, [%rd303+-12];
	setp.lt.u32 	%p1474, %r11282, %r2409;
	mov.b32 	%r11971, 64;
	@%p1474 bra 	$L__BB2_2052;
	mul.wide.s32 	%rd3014, %r11972, 240000;
	add.s64 	%rd3015, %rd157, %rd3014;
	ld.global.u32 	%r11283, [%rd3015+-240000];
	shl.b32 	%r11284, %r2409, 6;
	sub.s32 	%r11971, %r11283, %r11284;
$L__BB2_2052:
	st.shared.u32 	[_ZZ30findCliqueGPUNewStealworkBatchPjS_S_S_S_S_PyS_S_S_S_S_E10batch_size], %r11971;
	setp.eq.s32 	%p1475, %r11970, 0;
	mov.u32 	%r11972, %r2407;
	@%p1475 bra 	$L__BB2_2054;
	bra.uni 	$L__BB2_2040;
$L__BB2_2053:
	add.s32 	%r11279, %r2406, 1;
	st.global.u32 	[%rd303], %r11279;
$L__BB2_2054:
	bar.sync 	0;
$L__BB2_2055:
	ld.shared.u32 	%r11285, [_ZZ30findCliqueGPUNewStealworkBatchPjS_S_S_S_S_PyS_S_S_S_S_E3top];
	setp.ne.s32 	%p1476, %r11285, 0;
	@%p1476 bra 	$L__BB2_1478;
$L__BB2_2056:
	bar.sync 	0;
$L__BB2_2057:
	bar.sync 	0;
	bra.uni 	$L__BB2_1025;
$L__BB2_2058:
	st.global.u32 	[%rd70], %r11417;
	add.s32 	%r4292, %r11419, 1;
	st.global.u32 	[%rd70+4], %r4292;
	bra.uni 	$L__BB2_451;
$L__BB2_2059:
	add.s32 	%r4351, %r11589, %r1060;
	mul.wide.u32 	%rd996, %r4351, 4;
	add.s64 	%rd997, %rd8, %rd996;
	ld.global.u32 	%r4352, [%rd997];
	shl.b32 	%r4353, %r11589, 2;
	add.s32 	%r4355, %r2421, %r4353;
	st.shared.u32 	[%r4355], %r4352;
	add.s64 	%rd998, %rd7, %rd996;
	ld.global.u32 	%r4356, [%rd998];
	mov.u32 	%r4357, _ZZ30findCliqueGPUNewStealworkBatchPjS_S_S_S_S_PyS_S_S_S_S_E9Res_HBits;
	add.s32 	%r4358, %r4357, %r4353;
	st.shared.u32 	[%r4358], %r4356;
	add.s32 	%r4359, %r4351, 32;
	mul.wide.u32 	%rd999, %r4359, 4;
	add.s64 	%rd1000, %rd8, %rd999;
	ld.global.u32 	%r4360, [%rd1000];
	st.shared.u32 	[%r4355+128], %r4360;
	add.s64 	%rd1001, %rd7, %rd999;
	ld.global.u32 	%r4361, [%rd1001];
	st.shared.u32 	[%r4358+128], %r4361;
	add.s32 	%r4362, %r4351, 64;
	mul.wide.u32 	%rd1002, %r4362, 4;
	add.s64 	%rd1003, %rd8, %rd1002;
	ld.global.u32 	%r4363, [%rd1003];
	st.shared.u32 	[%r4355+256], %r4363;
	add.s64 	%rd1004, %rd7, %rd1002;
	ld.global.u32 	%r4364, [%rd1004];
	st.shared.u32 	[%r4358+256], %r4364;
	add.s32 	%r4365, %r11589, 96;
	add.s32 	%r4366, %r4351, 96;
	mul.wide.u32 	%rd1005, %r4366, 4;
	add.s64 	%rd1006, %rd8, %rd1005;
	ld.global.u32 	%r4367, [%rd1006];
	st.shared.u32 	[%r4355+384], %r4367;
	add.s64 	%rd1007, %rd7, %rd1005;
	ld.global.u32 	%r4368, [%rd1007];
	st.shared.u32 	[%r4358+384], %r4368;
	add.s32 	%r11589, %r11589, 128;
	setp.lt.u32 	%p346, %r4365, 1016;
	@%p346 bra 	$L__BB2_2059;
	bra.uni 	$L__BB2_938;
$L__BB2_2060:
	mov.b32 	%r6869, 1;
	st.shared.u32 	[_ZZ30findCliqueGPUNewStealworkBatchPjS_S_S_S_S_PyS_S_S_S_S_E4skip], %r6869;
	mov.b32 	%r6870, -1;
	st.global.u32 	[%rd160], %r6870;
	bra.uni 	$L__BB2_1041;
$L__BB2_2061:
	st.global.u32 	[%rd219], %r11762;
	add.s32 	%r8742, %r11764, 1;
	st.global.u32 	[%rd219+4], %r8742;
	bra.uni 	$L__BB2_1492;
$L__BB2_2062:
	add.s32 	%r8801, %r11934, %r2269;
	mul.wide.u32 	%rd2353, %r8801, 4;
	add.s64 	%rd2354, %rd8, %rd2353;
	ld.global.u32 	%r8802, [%rd2354];
	shl.b32 	%r8803, %r11934, 2;
	mov.u32 	%r8804, _ZZ30findCliqueGPUNewStealworkBatchPjS_S_S_S_S_PyS_S_S_S_S_E5Res_H;
	add.s32 	%r8805, %r8804, %r8803;
	st.shared.u32 	[%r8805], %r8802;
	add.s64 	%rd2355, %rd7, %rd2353;
	ld.global.u32 	%r8806, [%rd2355];
	mov.u32 	%r8807, _ZZ30findCliqueGPUNewStealworkBatchPjS_S_S_S_S_PyS_S_S_S_S_E9Res_HBits;
	add.s32 	%r8808, %r8807, %r8803;
	st.shared.u32 	[%r8808], %r8806;
	add.s32 	%r8809, %r8801, 32;
	mul.wide.u32 	%rd2356, %r8809, 4;
	add.s64 	%rd2357, %rd8, %rd2356;
	ld.global.u32 	%r8810, [%rd2357];
	st.shared.u32 	[%r8805+128], %r8810;
	add.s64 	%rd2358, %rd7, %rd2356;
	ld.global.u32 	%r8811, [%rd2358];
	st.shared.u32 	[%r8808+128], %r8811;
	add.s32 	%r8812, %r8801, 64;
	mul.wide.u32 	%rd2359, %r8812, 4;
	add.s64 	%rd2360, %rd8, %rd2359;
	ld.global.u32 	%r8813, [%rd2360];
	st.shared.u32 	[%r8805+256], %r8813;
	add.s64 	%rd2361, %rd7, %rd2359;
	ld.global.u32 	%r8814, [%rd2361];
	st.shared.u32 	[%r8808+256], %r8814;
	add.s32 	%r8815, %r11934, 96;
	add.s32 	%r8816, %r8801, 96;
	mul.wide.u32 	%rd2362, %r8816, 4;
	add.s64 	%rd2363, %rd8, %rd2362;
	ld.global.u32 	%r8817, [%rd2363];
	st.shared.u32 	[%r8805+384], %r8817;
	add.s64 	%rd2364, %rd7, %rd2362;
	ld.global.u32 	%r8818, [%rd2364];
	st.shared.u32 	[%r8808+384], %r8818;
	add.s32 	%r11934, %r11934, 128;
	setp.lt.u32 	%p1091, %r8815, 1016;
	@%p1091 bra 	$L__BB2_2062;
	bra.uni 	$L__BB2_1979;

}


// ===== COMPILED SASS (sm_100) =====

	.target	sm_100

	.elftype	@"ET_EXEC"


//--------------------- .note.nv.tkinfo           --------------------------
	.section	.note.nv.tkinfo,"",@"SHT_NOTE"
	.sectionflags	@"SHF_NOTE_NV_TKINFO"
	.tkinfo
        /*0018*/ 	.word	0x00000002
        /*0030*/ 	.string	""
        /*0030*/ 	.string	"ptxas"
        /*0030*/ 	.string	"Cuda compilation tools, release 13.0, V13.0.88"
        /*0030*/ 	.string	"Build cuda_13.0.r13.0/compiler.36424714_0"
        /*0030*/ 	.string	"-arch sm_100 -m 64 "



//--------------------- .note.nv.cuinfo           --------------------------
	.section	.note.nv.cuinfo,"",@"SHT_NOTE"
	.sectionflags	@"SHF_NOTE_NV_CUINFO"
        /*0018*/ 	.short	0x0002
        /*001a*/ 	.short	0x0064
        /*001c*/ 	.short	0x0082
	.zero		2


//--------------------- .nv.info                  --------------------------
	.section	.nv.info,"",@"SHT_CUDA_INFO"
	.align	4


	//----- nvinfo : EIATTR_REGCOUNT
	.align		4
        /*0000*/ 	.byte	0x04, 0x2f
        /*0002*/ 	.short	(.L_15 - .L_14)
	.align		4
.L_14:
        /*0004*/ 	.word	index@(_Z17findCliqueGPUNew7PjS_S_S_S_S_PyS_S_S_S_S_)
        /*0008*/ 	.word	0x00000028


	//----- nvinfo : EIATTR_FRAME_SIZE
	.align		4
.L_15:
        /*000c*/ 	.byte	0x04, 0x11
        /*000e*/ 	.short	(.L_17 - .L_16)
	.align		4
.L_16:
        /*0010*/ 	.word	index@($__internal_2_$__cuda_sm20_div_u64)
        /*0014*/ 	.word	0x00000000


	//----- nvinfo : EIATTR_FRAME_SIZE
	.align		4
.L_17:
        /*0018*/ 	.byte	0x04, 0x11
        /*001a*/ 	.short	(.L_19 - .L_18)
	.align		4
.L_18:
        /*001c*/ 	.word	index@(_Z17findCliqueGPUNew7PjS_S_S_S_S_PyS_S_S_S_S_)
        /*0020*/ 	.word	0x00000000


	//----- nvinfo : EIATTR_REGCOUNT
	.align		4
.L_19:
        /*0024*/ 	.byte	0x04, 0x2f
        /*0026*/ 	.short	(.L_21 - .L_20)
	.align		4
.L_20:
        /*0028*/ 	.word	index@(_Z21findCliqueGPUNewBatchPjS_S_S_S_S_PyS_S_S_S_S_)
        /*002c*/ 	.word	0x00000038


	//----- nvinfo : EIATTR_FRAME_SIZE
	.align		4
.L_21:
        /*0030*/ 	.byte	0x04, 0x11
        /*0032*/ 	.short	(.L_23 - .L_22)
	.align		4
.L_22:
        /*0034*/ 	.word	index@($__internal_1_$__cuda_sm20_div_u64)
        /*0038*/ 	.word	0x00000000


	//----- nvinfo : EIATTR_FRAME_SIZE
	.align		4
.L_23:
        /*003c*/ 	.byte	0x04, 0x11
        /*003e*/ 	.short	(.L_25 - .L_24)
	.align		4
.L_24:
        /*0040*/ 	.word	index@(_Z21findCliqueGPUNewBatchPjS_S_S_S_S_PyS_S_S_S_S_)
        /*0044*/ 	.word	0x00000000


	//----- nvinfo : EIATTR_REGCOUNT
	.align		4
.L_25:
        /*0048*/ 	.byte	0x04, 0x2f
        /*004a*/ 	.short	(.L_27 - .L_26)
	.align		4
.L_26:
        /*004c*/ 	.word	index@(_Z30findCliqueGPUNewStealworkBatchPjS_S_S_S_S_PyS_S_S_S_S_)
        /*0050*/ 	.word	0x00000048


	//----- nvinfo : EIATTR_FRAME_SIZE
	.align		4
.L_27:
        /*0054*/ 	.byte	0x04, 0x11
        /*0056*/ 	.short	(.L_29 - .L_28)
	.align		4
.L_28:
        /*0058*/ 	.word	index@($__internal_0_$__cuda_sm20_div_u64)
        /*005c*/ 	.word	0x00000010


	//----- nvinfo : EIATTR_FRAME_SIZE
	.align		4
.L_29:
        /*0060*/ 	.byte	0x04, 0x11
        /*0062*/ 	.short	(.L_31 - .L_30)
	.align		4
.L_30:
        /*0064*/ 	.word	index@(_Z30findCliqueGPUNewStealworkBatchPjS_S_S_S_S_PyS_S_S_S_S_)
        /*0068*/ 	.word	0x00000010


	//----- nvinfo : EIATTR_MIN_STACK_SIZE
	.align		4
.L_31:
        /*006c*/ 	.byte	0x04, 0x12
        /*006e*/ 	.short	(.L_33 - .L_32)
	.align		4
.L_32:
        /*0070*/ 	.word	index@(_Z30findCliqueGPUNewStealworkBatchPjS_S_S_S_S_PyS_S_S_S_S_)
        /*0074*/ 	.word	0x00000010


	//----- nvinfo : EIATTR_MIN_STACK_SIZE
	.align		4
.L_33:
        /*0078*/ 	.byte	0x04, 0x12
        /*007a*/ 	.short	(.L_35 - .L_34)
	.align		4
.L_34:
        /*007c*/ 	.word	index@(_Z21findCliqueGPUNewBatchPjS_S_S_S_S_PyS_S_S_S_S_)
        /*0080*/ 	.word	0x00000000


	//----- nvinfo : EIATTR_MIN_STACK_SIZE
	.align		4
.L_35:
        /*0084*/ 	.byte	0x04, 0x12
        /*0086*/ 	.short	(.L_37 - .L_36)
	.align		4
.L_36:
        /*0088*/ 	.word	index@(_Z17findCliqueGPUNew7PjS_S_S_S_S_PyS_S_S_S_S_)
        /*008c*/ 	.word	0x00000000
.L_37:


//--------------------- .nv.compat                --------------------------
	.section	.nv.compat,"",@"SHT_CUDA_COMPAT_INFO"
	.align	4
        /*0000*/ 	.byte	0x02, 0x09, 0x00, 0x00, 0x02, 0x02, 0x01, 0x00, 0x02, 0x05, 0x05, 0x00, 0x03, 0x07, 0x01, 0x01
        /*0010*/ 	.byte	0x02, 0x03, 0x00, 0x00, 0x02, 0x06, 0x01, 0x00, 0x04, 0x0b, 0x08, 0x00, 0x09, 0x00, 0x00, 0x00
        /*0020*/ 	.byte	0x00, 0x00, 0x00, 0x00


//--------------------- .nv.info._Z30findCliqueGPUNewStealworkBatchPjS_S_S_S_S_PyS_S_S_S_S_ --------------------------
	.section	.nv.info._Z30findCliqueGPUNewStealworkBatchPjS_S_S_S_S_PyS_S_S_S_S_,"",@"SHT_CUDA_INFO"
	.sectionflags	@""
	.align	4


	//----- nvinfo : EIATTR_CUDA_API_VERSION
	.align		4
        /*0000*/ 	.byte	0x04, 0x37
        /*0002*/ 	.short	(.L_39 - .L_38)
.L_38:
        /*0004*/ 	.word	0x00000082


	//----- nvinfo : EIATTR_KPARAM_INFO
	.align		4
.L_39:
        /*0008*/ 	.byte	0x04, 0x17
        /*000a*/ 	.short	(.L_41 - .L_40)
.L_40:
        /*000c*/ 	.word	0x00000000
        /*0010*/ 	.short	0x000b
        /*0012*/ 	.short	0x0058
        /*0014*/ 	.byte	0x00, 0xf5, 0x21, 0x00


	//----- nvinfo : EIATTR_KPARAM_INFO
	.align		4
.L_41:
        /*0018*/ 	.byte	0x04, 0x17
        /*001a*/ 	.short	(.L_43 - .L_42)
.L_42:
        /*001c*/ 	.word	0x00000000
        /*0020*/ 	.short	0x000a
        /*0022*/ 	.short	0x0050
        /*0024*/ 	.byte	0x00, 0xf5, 0x21, 0x00


	//----- nvinfo : EIATTR_KPARAM_INFO
	.align		4
.L_43:
        /*0028*/ 	.byte	0x04, 0x17
        /*002a*/ 	.short	(.L_45 - .L_44)
.L_44:
        /*002c*/ 	.word	0x00000000
        /*0030*/ 	.short	0x0009
        /*0032*/ 	.short	0x0048
        /*0034*/ 	.byte	0x00, 0xf5, 0x21, 0x00


	//----- nvinfo : EIATTR_KPARAM_INFO
	.align		4
.L_45:
        /*0038*/ 	.byte	0x04, 0x17
        /*003a*/ 	.short	(.L_47 - .L_46)
.L_46:
        /*003c*/ 	.word	0x00000000
        /*0040*/ 	.short	0x0008
        /*0042*/ 	.short	0x0040
        /*0044*/ 	.byte	0x00, 0xf5, 0x21, 0x00


	//----- nvinfo : EIATTR_KPARAM_INFO
	.align		4
.L_47:
        /*0048*/ 	.byte	0x04, 0x17
        /*004a*/ 	.short	(.L_49 - .L_48)
.L_48:
        /*004c*/ 	.word	0x00000000
        /*0050*/ 	.short	0x0007
        /*0052*/ 	.short	0x0038
        /*0054*/ 	.byte	0x00, 0xf5, 0x21, 0x00


	//----- nvinfo : EIATTR_KPARAM_INFO
	.align		4
.L_49:
        /*0058*/ 	.byte	0x04, 0x17
        /*005a*/ 	.short	(.L_51 - .L_50)
.L_50:
        /*005c*/ 	.word	0x00000000
        /*0060*/ 	.short	0x0006
        /*0062*/ 	.short	0x0030
        /*0064*/ 	.byte	0x00, 0xf5, 0x21, 0x00


	//----- nvinfo : EIATTR_KPARAM_INFO
	.align		4
.L_51:
        /*0068*/ 	.byte	0x04, 0x17
        /*006a*/ 	.short	(.L_53 - .L_52)
.L_52:
        /*006c*/ 	.word	0x00000000
        /*0070*/ 	.short	0x0005
        /*0072*/ 	.short	0x0028
        /*0074*/ 	.byte	0x00, 0xf5, 0x21, 0x00


	//----- nvinfo : EIATTR_KPARAM_INFO
	.align		4
.L_53:
        /*0078*/ 	.byte	0x04, 0x17
        /*007a*/ 	.short	(.L_55 - .L_54)
.L_54:
        /*007c*/ 	.word	0x00000000
        /*0080*/ 	.short	0x0004
        /*0082*/ 	.short	0x0020
        /*0084*/ 	.byte	0x00, 0xf5, 0x21, 0x00


	//----- nvinfo : EIATTR_KPARAM_INFO
	.align		4
.L_55:
        /*0088*/ 	.byte	0x04, 0x17
        /*008a*/ 	.short	(.L_57 - .L_56)
.L_56:
        /*008c*/ 	.word	0x00000000
        /*0090*/ 	.short	0x0003
        /*0092*/ 	.short	0x0018
        /*0094*/ 	.byte	0x00, 0xf5, 0x21, 0x00


	//----- nvinfo : EIATTR_KPARAM_INFO
	.align		4
.L_57:
        /*0098*/ 	.byte	0x04, 0x17
        /*009a*/ 	.short	(.L_59 - .L_58)
.L_58:
        /*009c*/ 	.word	0x00000000
        /*00a0*/ 	.short	0x0002
        /*00a2*/ 	.short	0x0010
        /*00a4*/ 	.byte	0x00, 0xf5, 0x21, 0x00


	//----- nvinfo : EIATTR_KPARAM_INFO
	.align		4
.L_59:
        /*00a8*/ 	.byte	0x04, 0x17
        /*00aa*/ 	.short	(.L_61 - .L_60)
.L_60:
        /*00ac*/ 	.word	0x00000000
        /*00b0*/ 	.short	0x0001
        /*00b2*/ 	.short	0x0008
        /*00b4*/ 	.byte	0x00, 0xf5, 0x21, 0x00


	//----- nvinfo : EIATTR_KPARAM_INFO
	.align		4
.L_61:
        /*00b8*/ 	.byte	0x04, 0x17
        /*00ba*/ 	.short	(.L_63 - .L_62)
.L_62:
        /*00bc*/ 	.word	0x00000000
        /*00c0*/ 	.short	0x0000
        /*00c2*/ 	.short	0x0000
        /*00c4*/ 	.byte	0x00, 0xf5, 0x21, 0x00


	//----- nvinfo : EIATTR_SPARSE_MMA_MASK
	.align		4
.L_63:
        /*00c8*/ 	.byte	0x03, 0x50
        /*00ca*/ 	.short	0x0000


	//----- nvinfo : EIATTR_MAXREG_COUNT
	.align		4
        /*00cc*/ 	.byte	0x03, 0x1b
        /*00ce*/ 	.short	0x00ff


	//----- nvinfo : EIATTR_NUM_BARRIERS
	.align		4
        /*00d0*/ 	.byte	0x02, 0x4c
        /*00d2*/ 	.byte	0x01
	.zero		1


	//----- nvinfo : EIATTR_EXTERNS
	.align		4
        /*00d4*/ 	.byte	0x04, 0x0f
        /*00d6*/ 	.short	(.L_65 - .L_64)


	//   ....[0]....
	.align		4
.L_64:
        /*00d8*/ 	.word	index@(vprintf)


	//----- nvinfo : EIATTR_MERCURY_ISA_VERSION
	.align		4
.L_65:
        /*00dc*/ 	.byte	0x03, 0x5f
        /*00de*/ 	.short	0x0101


	//----- nvinfo : EIATTR_VRC_CTA_INIT_COUNT
	.align		4
        /*00e0*/ 	.byte	0x02, 0x4a
	.zero		1
	.zero		1


	//----- nvinfo : EIATTR_SYSCALL_OFFSETS
	.align		4
        /*00e4*/ 	.byte	0x04, 0x46
        /*00e6*/ 	.short	(.L_67 - .L_66)


	//   ....[0]....
.L_66:
        /*00e8*/ 	.word	0x000004b0


	//   ....[1]....
        /*00ec*/ 	.word	0x00028430


	//   ....[2]....
        /*00f0*/ 	.word	0x000288a0


	//----- nvinfo : EIATTR_EXIT_INSTR_OFFSETS
	.align		4
.L_67:
        /*00f4*/ 	.byte	0x04, 0x1c
        /*00f6*/ 	.short	(.L_69 - .L_68)


	//   ....[0]....
.L_68:
        /*00f8*/ 	.word	0x00050c20


	//----- nvinfo : EIATTR_CRS_STACK_SIZE
	.align		4
.L_69:
        /*00fc*/ 	.byte	0x04, 0x1e
        /*00fe*/ 	.short	(.L_71 - .L_70)
.L_70:
        /*0100*/ 	.word	0x00000000


	//----- nvinfo : EIATTR_CBANK_PARAM_SIZE
	.align		4
.L_71:
        /*0104*/ 	.byte	0x03, 0x19
        /*0106*/ 	.short	0x0060


	//----- nvinfo : EIATTR_PARAM_CBANK
	.align		4
        /*0108*/ 	.byte	0x04, 0x0a
        /*010a*/ 	.short	(.L_73 - .L_72)
	.align		4
.L_72:
        /*010c*/ 	.word	index@(.nv.constant0._Z30findCliqueGPUNewStealworkBatchPjS_S_S_S_S_PyS_S_S_S_S_)
        /*0110*/ 	.short	0x0380
        /*0112*/ 	.short	0x0060


	//----- nvinfo : EIATTR_SW_WAR
	.align		4
.L_73:
        /*0114*/ 	.byte	0x04, 0x36
        /*0116*/ 	.short	(.L_75 - .L_74)
.L_74:
        /*0118*/ 	.word	0x00000008
.L_75:


//--------------------- .nv.info._Z21findCliqueGPUNewBatchPjS_S_S_S_S_PyS_S_S_S_S_ --------------------------
	.section	.nv.info._Z21findCliqueGPUNewBatchPjS_S_S_S_S_PyS_S_S_S_S_,"",@"SHT_CUDA_INFO"
	.sectionflags	@""
	.align	4


	//----- nvinfo : EIATTR_CUDA_API_VERSION
	.align		4
        /*0000*/ 	.byte	0x04, 0x37
        /*0002*/ 	.short	(.L_77 - .L_76)
.L_76:
        /*0004*/ 	.word	0x00000082


	//----- nvinfo : EIATTR_KPARAM_INFO
	.align		4
.L_77:
        /*0008*/ 	.byte	0x04, 0x17
        /*000a*/ 	.short	(.L_79 - .L_78)
.L_78:
        /*000c*/ 	.word	0x00000000
        /*0010*/ 	.short	0x000b
        /*0012*/ 	.short	0x0058
        /*0014*/ 	.byte	0x00, 0xf5, 0x21, 0x00


	//----- nvinfo : EIATTR_KPARAM_INFO
	.align		4
.L_79:
        /*0018*/ 	.byte	0x04, 0x17
        /*001a*/ 	.short	(.L_81 - .L_80)
.L_80:
        /*001c*/ 	.word	0x00000000
        /*0020*/ 	.short	0x000a
        /*0022*/ 	.short	0x0050
        /*0024*/ 	.byte	0x00, 0xf5, 0x21, 0x00


	//----- nvinfo : EIATTR_KPARAM_INFO
	.align		4
.L_81:
        /*0028*/ 	.byte	0x04, 0x17
        /*002a*/ 	.short	(.L_83 - .L_82)
.L_82:
        /*002c*/ 	.word	0x00000000
        /*0030*/ 	.short	0x0009
        /*0032*/ 	.short	0x0048
        /*0034*/ 	.byte	0x00, 0xf5, 0x21, 0x00


	//----- nvinfo : EIATTR_KPARAM_INFO
	.align		4
.L_83:
        /*0038*/ 	.byte	0x04, 0x17
        /*003a*/ 	.short	(.L_85 - .L_84)
.L_84:
        /*003c*/ 	.word	0x00000000
        /*0040*/ 	.short	0x0008
        /*0042*/ 	.short	0x0040
        /*0044*/ 	.byte	0x00, 0xf5, 0x21, 0x00


	//----- nvinfo : EIATTR_KPARAM_INFO
	.align		4
.L_85:
        /*0048*/ 	.byte	0x04, 0x17
        /*004a*/ 	.short	(.L_87 - .L_86)
.L_86:
        /*004c*/ 	.word	0x00000000
        /*0050*/ 	.short	0x0007
        /*0052*/ 	.short	0x0038
        /*0054*/ 	.byte	0x00, 0xf5, 0x21, 0x00


	//----- nvinfo : EIATTR_KPARAM_INFO
	.align		4
.L_87:
        /*0058*/ 	.byte	0x04, 0x17
        /*005a*/ 	.short	(.L_89 - .L_88)
.L_88:
        /*005c*/ 	.word	0x00000000
        /*0060*/ 	.short	0x0006
        /*0062*/ 	.short	0x0030
        /*0064*/ 	.byte	0x00, 0xf5, 0x21, 0x00


	//----- nvinfo : EIATTR_KPARAM_INFO
	.align		4
.L_89:
        /*0068*/ 	.byte	0x04, 0x17
        /*006a*/ 	.short	(.L_91 - .L_90)
.L_90:
        /*006c*/ 	.word	0x00000000
        /*0070*/ 	.short	0x0005
        /*0072*/ 	.short	0x0028
        /*0074*/ 	.byte	0x00, 0xf5, 0x21, 0x00


	//----- nvinfo : EIATTR_KPARAM_INFO
	.align		4
.L_91:
        /*0078*/ 	.byte	0x04, 0x17
        /*007a*/ 	.short	(.L_93 - .L_92)
.L_92:
        /*007c*/ 	.word	0x00000000
        /*0080*/ 	.short	0x0004
        /*0082*/ 	.short	0x0020
        /*0084*/ 	.byte	0x00, 0xf5, 0x21, 0x00


	//----- nvinfo : EIATTR_KPARAM_INFO
	.align		4
.L_93:
        /*0088*/ 	.byte	0x04, 0x17
        /*008a*/ 	.short	(.L_95 - .L_94)
.L_94:
        /*008c*/ 	.word	0x00000000
        /*0090*/ 	.short	0x0003
        /*0092*/ 	.short	0x0018
        /*0094*/ 	.byte	0x00, 0xf5, 0x21, 0x00


	//----- nvinfo : EIATTR_KPARAM_INFO
	.align		4
.L_95:
        /*0098*/ 	.byte	0x04, 0x17
        /*009a*/ 	.short	(.L_97 - .L_96)
.L_96:
        /*009c*/ 	.word	0x00000000
        /*00a0*/ 	.short	0x0002
        /*00a2*/ 	.short	0x0010
        /*00a4*/ 	.byte	0x00, 0xf5, 0x21, 0x00


	//----- nvinfo : EIATTR_KPARAM_INFO
	.align		4
.L_97:
        /*00a8*/ 	.byte	0x04, 0x17
        /*00aa*/ 	.short	(.L_99 - .L_98)
.L_98:
        /*00ac*/ 	.word	0x00000000
        /*00b0*/ 	.short	0x0001
        /*00b2*/ 	.short	0x0008
        /*00b4*/ 	.byte	0x00, 0xf5, 0x21, 0x00


	//----- nvinfo : EIATTR_KPARAM_INFO
	.align		4
.L_99:
        /*00b8*/ 	.byte	0x04, 0x17
        /*00ba*/ 	.short	(.L_101 - .L_100)
.L_100:
        /*00bc*/ 	.word	0x00000000
        /*00c0*/ 	.short	0x0000
        /*00c2*/ 	.short	0x0000
        /*00c4*/ 	.byte	0x00, 0xf5, 0x21, 0x00


	//----- nvinfo : EIATTR_SPARSE_MMA_MASK
	.align		4
.L_101:
        /*00c8*/ 	.byte	0x03, 0x50
        /*00ca*/ 	.short	0x0000


	//----- nvinfo : EIATTR_MAXREG_COUNT
	.align		4
        /*00cc*/ 	.byte	0x03, 0x1b
        /*00ce*/ 	.short	0x00ff


	//----- nvinfo : EIATTR_NUM_BARRIERS
	.align		4
        /*00d0*/ 	.byte	0x02, 0x4c
        /*00d2*/ 	.byte	0x01
	.zero		1


	//----- nvinfo : EIATTR_MERCURY_ISA_VERSION
	.align		4
        /*00d4*/ 	.byte	0x03, 0x5f
        /*00d6*/ 	.short	0x0101


	//----- nvinfo : EIATTR_VRC_CTA_INIT_COUNT
	.align		4
        /*00d8*/ 	.byte	0x02, 0x4a
	.zero		1
	.zero		1


	//----- nvinfo : EIATTR_EXIT_INSTR_OFFSETS
	.align		4
        /*00dc*/ 	.byte	0x04, 0x1c
        /*00de*/ 	.short	(.L_103 - .L_102)


	//   ....[0]....
.L_102:
        /*00e0*/ 	.word	0x000000c0


	//   ....[1]....
        /*00e4*/ 	.word	0x00028ac0


	//----- nvinfo : EIATTR_CRS_STACK_SIZE
	.align		4
.L_103:
        /*00e8*/ 	.byte	0x04, 0x1e
        /*00ea*/ 	.short	(.L_105 - .L_104)
.L_104:
        /*00ec*/ 	.word	0x00000000


	//----- nvinfo : EIATTR_CBANK_PARAM_SIZE
	.align		4
.L_105:
        /*00f0*/ 	.byte	0x03, 0x19
        /*00f2*/ 	.short	0x0060


	//----- nvinfo : EIATTR_PARAM_CBANK
	.align		4
        /*00f4*/ 	.byte	0x04, 0x0a
        /*00f6*/ 	.short	(.L_107 - .L_106)
	.align		4
.L_106:
        /*00f8*/ 	.word	index@(.nv.constant0._Z21findCliqueGPUNewBatchPjS_S_S_S_S_PyS_S_S_S_S_)
        /*00fc*/ 	.short	0x0380
        /*00fe*/ 	.short	0x0060


	//----- nvinfo : EIATTR_SW_WAR
	.align		4
.L_107:
        /*0100*/ 	.byte	0x04, 0x36
        /*0102*/ 	.short	(.L_109 - .L_108)
.L_108:
        /*0104*/ 	.word	0x00000008
.L_109:


//--------------------- .nv.info._Z17findCliqueGPUNew7PjS_S_S_S_S_PyS_S_S_S_S_ --------------------------
	.section	.nv.info._Z17findCliqueGPUNew7PjS_S_S_S_S_PyS_S_S_S_S_,"",@"SHT_CUDA_INFO"
	.sectionflags	@""
	.align	4


	//----- nvinfo : EIATTR_CUDA_API_VERSION
	.align		4
        /*0000*/ 	.byte	0x04, 0x37
        /*0002*/ 	.short	(.L_111 - .L_110)
.L_110:
        /*0004*/ 	.word	0x00000082


	//----- nvinfo : EIATTR_KPARAM_INFO
	.align		4
.L_111:
        /*0008*/ 	.byte	0x04, 0x17
        /*000a*/ 	.short	(.L_113 - .L_112)
.L_112:
        /*000c*/ 	.word	0x00000000
        /*0010*/ 	.short	0x000b
        /*0012*/ 	.short	0x0058
        /*0014*/ 	.byte	0x00, 0xf5, 0x21, 0x00


	//----- nvinfo : EIATTR_KPARAM_INFO
	.align		4
.L_113:
        /*0018*/ 	.byte	0x04, 0x17
        /*001a*/ 	.short	(.L_115 - .L_114)
.L_114:
        /*001c*/ 	.word	0x00000000
        /*0020*/ 	.short	0x000a
        /*0022*/ 	.short	0x0050
        /*0024*/ 	.byte	0x00, 0xf5, 0x21, 0x00


	//----- nvinfo : EIATTR_KPARAM_INFO
	.align		4
.L_115:
        /*0028*/ 	.byte	0x04, 0x17
        /*002a*/ 	.short	(.L_117 - .L_116)
.L_116:
        /*002c*/ 	.word	0x00000000
        /*0030*/ 	.short	0x0009
        /*0032*/ 	.short	0x0048
        /*0034*/ 	.byte	0x00, 0xf5, 0x21, 0x00


	//----- nvinfo : EIATTR_KPARAM_INFO
	.align		4
.L_117:
        /*0038*/ 	.byte	0x04, 0x17
        /*003a*/ 	.short	(.L_119 - .L_118)
.L_118:
        /*003c*/ 	.word	0x00000000
        /*0040*/ 	.short	0x0008
        /*0042*/ 	.short	0x0040
        /*0044*/ 	.byte	0x00, 0xf5, 0x21, 0x00


	//----- nvinfo : EIATTR_KPARAM_INFO
	.align		4
.L_119:
        /*0048*/ 	.byte	0x04, 0x17
        /*004a*/ 	.short	(.L_121 - .L_120)
.L_120:
        /*004c*/ 	.word	0x00000000
        /*0050*/ 	.short	0x0007
        /*0052*/ 	.short	0x0038
        /*0054*/ 	.byte	0x00, 0xf5, 0x21, 0x00


	//----- nvinfo : EIATTR_KPARAM_INFO
	.align		4
.L_121:
        /*0058*/ 	.byte	0x04, 0x17
        /*005a*/ 	.short	(.L_123 - .L_122)
.L_122:
        /*005c*/ 	.word	0x00000000
        /*0060*/ 	.short	0x0006
        /*0062*/ 	.short	0x0030
        /*0064*/ 	.byte	0x00, 0xf5, 0x21, 0x00


	//----- nvinfo : EIATTR_KPARAM_INFO
	.align		4
.L_123:
        /*0068*/ 	.byte	0x04, 0x17
        /*006a*/ 	.short	(.L_125 - .L_124)
.L_124:
        /*006c*/ 	.word	0x00000000
        /*0070*/ 	.short	0x0005
        /*0072*/ 	.short	0x0028
        /*0074*/ 	.byte	0x00, 0xf5, 0x21, 0x00


	//----- nvinfo : EIATTR_KPARAM_INFO
	.align		4
.L_125:
        /*0078*/ 	.byte	0x04, 0x17
        /*007a*/ 	.short	(.L_127 - .L_126)
.L_126:
        /*007c*/ 	.word	0x00000000
        /*0080*/ 	.short	0x0004
        /*0082*/ 	.short	0x0020
        /*0084*/ 	.byte	0x00, 0xf5, 0x21, 0x00


	//----- nvinfo : EIATTR_KPARAM_INFO
	.align		4
.L_127:
        /*0088*/ 	.byte	0x04, 0x17
        /*008a*/ 	.short	(.L_129 - .L_128)
.L_128:
        /*008c*/ 	.word	0x00000000
        /*0090*/ 	.short	0x0003
        /*0092*/ 	.short	0x0018
        /*0094*/ 	.byte	0x00, 0xf5, 0x21, 0x00


	//----- nvinfo : EIATTR_KPARAM_INFO
	.align		4
.L_129:
        /*0098*/ 	.byte	0x04, 0x17
        /*009a*/ 	.short	(.L_131 - .L_130)
.L_130:
        /*009c*/ 	.word	0x00000000
        /*00a0*/ 	.short	0x0002
        /*00a2*/ 	.short	0x0010
        /*00a4*/ 	.byte	0x00, 0xf5, 0x21, 0x00


	//----- nvinfo : EIATTR_KPARAM_INFO
	.align		4
.L_131:
        /*00a8*/ 	.byte	0x04, 0x17
        /*00aa*/ 	.short	(.L_133 - .L_132)
.L_132:
        /*00ac*/ 	.word	0x00000000
        /*00b0*/ 	.short	0x0001
        /*00b2*/ 	.short	0x0008
        /*00b4*/ 	.byte	0x00, 0xf5, 0x21, 0x00


	//----- nvinfo : EIATTR_KPARAM_INFO
	.align		4
.L_133:
        /*00b8*/ 	.byte	0x04, 0x17
        /*00ba*/ 	.short	(.L_135 - .L_134)
.L_134:
        /*00bc*/ 	.word	0x00000000
        /*00c0*/ 	.short	0x0000
        /*00c2*/ 	.short	0x0000
        /*00c4*/ 	.byte	0x00, 0xf5, 0x21, 0x00


	//----- nvinfo : EIATTR_SPARSE_MMA_MASK
	.align		4
.L_135:
        /*00c8*/ 	.byte	0x03, 0x50
        /*00ca*/ 	.short	0x0000


	//----- nvinfo : EIATTR_MAXREG_COUNT
	.align		4
        /*00cc*/ 	.byte	0x03, 0x1b
        /*00ce*/ 	.short	0x00ff


	//----- nvinfo : EIATTR_NUM_BARRIERS
	.align		4
        /*00d0*/ 	.byte	0x02, 0x4c
        /*00d2*/ 	.byte	0x01
	.zero		1


	//----- nvinfo : EIATTR_MERCURY_ISA_VERSION
	.align		4
        /*00d4*/ 	.byte	0x03, 0x5f
        /*00d6*/ 	.short	0x0101


	//----- nvinfo : EIATTR_VRC_CTA_INIT_COUNT
	.align		4
        /*00d8*/ 	.byte	0x02, 0x4a
	.zero		1
	.zero		1


	//----- nvinfo : EIATTR_EXIT_INSTR_OFFSETS
	.align		4
        /*00dc*/ 	.byte	0x04, 0x1c
        /*00de*/ 	.short	(.L_137 - .L_136)


	//   ....[0]....
.L_136:
        /*00e0*/ 	.word	0x000000d0


	//   ....[1]....
        /*00e4*/ 	.word	0x00011e70


	//----- nvinfo : EIATTR_CRS_STACK_SIZE
	.align		4
.L_137:
        /*00e8*/ 	.byte	0x04, 0x1e
        /*00ea*/ 	.short	(.L_139 - .L_138)
.L_138:
        /*00ec*/ 	.word	0x00000000


	//----- nvinfo : EIATTR_CBANK_PARAM_SIZE
	.align		4
.L_139:
        /*00f0*/ 	.byte	0x03, 0x19
        /*00f2*/ 	.short	0x0060


	//----- nvinfo : EIATTR_PARAM_CBANK
	.align		4
        /*00f4*/ 	.byte	0x04, 0x0a
        /*00f6*/ 	.short	(.L_141 - .L_140)
	.align		4
.L_140:
        /*00f8*/ 	.word	index@(.nv.constant0._Z17findCliqueGPUNew7PjS_S_S_S_S_PyS_S_S_S_S_)
        /*00fc*/ 	.short	0x0380
        /*00fe*/ 	.short	0x0060


	//----- nvinfo : EIATTR_SW_WAR
	.align		4
.L_141:
        /*0100*/ 	.byte	0x04, 0x36
        /*0102*/ 	.short	(.L_143 - .L_142)
.L_142:
        /*0104*/ 	.word	0x00000008
.L_143:


//--------------------- .nv.callgraph             --------------------------
	.section	.nv.callgraph,"",@"SHT_CUDA_CALLGRAPH"
	.align	4
	.sectionentsize	8
	.align		4
        /*0000*/ 	.word	0x00000000
	.align		4
        /*0004*/ 	.word	0xffffffff
	.align		4
        /*0008*/ 	.word	index@(_Z30findCliqueGPUNewStealworkBatchPjS_S_S_S_S_PyS_S_S_S_S_)
	.align		4
        /*000c*/ 	.word	index@(vprintf)
	.align		4
        /*0010*/ 	.word	0x00000000
	.align		4
        /*0014*/ 	.word	0xfffffffe
	.align		4
        /*0018*/ 	.word	0x00000000
	.align		4
        /*001c*/ 	.word	0xfffffffd
	.align		4
        /*0020*/ 	.word	0x00000000
	.align		4
        /*0024*/ 	.word	0xfffffffc


//--------------------- .nv.constant4             --------------------------
	.section	.nv.constant4,"a",@progbits
	.align	8
	.align		8
.nv.constant4:
        /*0000*/ 	.dword	vprintf
	.align		8
        /*0008*/ 	.dword	stack
	.align		8
        /*0010*/ 	.dword	stack_bitmap
	.align		8
        /*0018*/ 	.dword	subH
	.align		8
        /*0020*/ 	.dword	S
	.align		8
        /*0028*/ 	.dword	subHBits
	.align		8
        /*0030*/ 	.dword	SBits
	.align		8
        /*0038*/ 	.dword	offset_H
	.align		8
        /*0040*/ 	.dword	offset_L
	.align		8
        /*0048*/ 	.dword	batch_info
	.align		8
        /*0050*/ 	.dword	glockArray
	.align		8
        /*0058*/ 	.dword	GCL
	.align		8
        /*0060*/ 	.dword	$str
	.align		8
        /*0068*/ 	.dword	$str$1
	.align		8
        /*0070*/ 	.dword	$str$2


//--------------------- .text._Z30findCliqueGPUNewStealworkBatchPjS_S_S_S_S_PyS_S_S_S_S_ --------------------------
	.section	.text._Z30findCliqueGPUNewStealworkBatchPjS_S_S_S_S_PyS_S_S_S_S_,"ax",@progbits
	.align	128
        .global         _Z30findCliqueGPUNewStealworkBatchPjS_S_S_S_S_PyS_S_S_S_S_
        .type           _Z30findCliqueGPUNewStealworkBatchPjS_S_S_S_S_PyS_S_S_S_S_,@function
        .size           _Z30findCliqueGPUNewStealworkBatchPjS_S_S_S_S_PyS_S_S_S_S_,(.L_x_2279 - _Z30findCliqueGPUNewStealworkBatchPjS_S_S_S_S_PyS_S_S_S_S_)
        .other          _Z30findCliqueGPUNewStealworkBatchPjS_S_S_S_S_PyS_S_S_S_S_,@"STO_CUDA_ENTRY STV_DEFAULT"
_Z30findCliqueGPUNewStealworkBatchPjS_S_S_S_S_PyS_S_S_S_S_:
.text._Z30findCliqueGPUNewStealworkBatchPjS_S_S_S_S_PyS_S_S_S_S_:
[----:B------:R-:W0:Y:S08]  /*0000*/  LDC R1, c[0x0][0x37c] ;  /* 0x0000df00ff017b82 */ /* 0x000e300000000800 */
[----:B------:R-:W1:Y:S01]  /*0010*/  S2UR UR7, SR_CgaCtaId ;  /* 0x00000000000779c3 */ /* 0x000e620000008800 */
[----:B------:R-:W2:Y:S01]  /*0020*/  S2R R2, SR_CTAID.X ;  /* 0x0000000000027919 */ /* 0x000ea20000002500 */
[----:B------:R-:W-:Y:S01]  /*0030*/  UMOV UR4, 0x400 ;  /* 0x0000040000047882 */ /* 0x000fe20000000000 */
[----:B------:R-:W3:Y:S01]  /*0040*/  LDCU.64 UR36, c[0x0][0x358] ;  /* 0x00006b00ff2477ac */ /* 0x000ee20008000a00 */
[----:B0-----:R-:W-:-:S04]  /*0050*/  VIADD R1, R1, 0xfffffff0 ;  /* 0xfffffff001017836 */ /* 0x001fc80000000000 */
[----:B------:R-:W3:Y:S01]  /*0060*/  LDC.64 R4, c[0x0][0x3c8] ;  /* 0x0000f200ff047b82 */ /* 0x000ee20000000a00 */
[----:B-1----:R-:W-:-:S09]  /*0070*/  ULEA UR5, UR7, UR4, 0x18 ;  /* 0x0000000407057291 */ /* 0x002fd2000f8ec0ff */
[----:B--2---:R-:W-:Y:S01]  /*0080*/  STS [UR5+0xc], R2 ;  /* 0x00000c02ff007988 */ /* 0x004fe20008000805 */
[----:B------:R-:W-:Y:S06]  /*0090*/  BAR.SYNC.DEFER_BLOCKING 0x0 ;  /* 0x0000000000007b1d */ /* 0x000fec0000010000 */
[----:B---3--:R-:W2:Y:S01]  /*00a0*/  LDG.E R5, desc[UR36][R4.64] ;  /* 0x0000002404057981 */ /* 0x008ea2000c1e1900 */
[----:B------:R-:W0:Y:S03]  /*00b0*/  LDCU UR40, c[0x0][0x2f8] ;  /* 0x00005f00ff2877ac */ /* 0x000e260008000800 */
[----:B------:R-:W2:Y:S01]  /*00c0*/  LDS R0, [UR5+0xc] ;  /* 0x00000c05ff007984 */ /* 0x000ea20008000800 */
[----:B------:R-:W1:Y:S01]  /*00d0*/  LDCU UR39, c[0x0][0x2fc] ;  /* 0x00005f80ff2777ac */ /* 0x000e620008000800 */
[----:B------:R-:W-:Y:S01]  /*00e0*/  R2UR UR5, R1 ;  /* 0x00000000010572ca */ /* 0x000fe200000e0000 */
[----:B------:R-:W-:-:S12]  /*00f0*/  UMOV UR38, URZ ;  /* 0x000000ff00267c82 */ /* 0x000fd80008000000 */
[----:B0-----:R-:W-:-:S04]  /*0100*/  UIADD3 UR40, UP0, UPT, UR5, UR40, URZ ;  /* 0x0000002805287290 */ /* 0x001fc8000ff1e0ff */
[----:B-1----:R-:W-:Y:S01]  /*0110*/  UIADD3.X UR39, UPT, UPT, URZ, UR39, URZ, UP0, !UPT ;  /* 0x00000027ff277290 */ /* 0x002fe200087fe4ff */
[----:B--2---:R-:W-:-:S13]  /*0120*/  ISETP.GE.U32.AND P0, PT, R0, R5, PT ;  /* 0x000000050000720c */ /* 0x004fda0003f06070 */
[----:B------:R-:W-:Y:S05]  /*0130*/  @P0 BRA `(.L_x_0) ;  /* 0x0000027c00a80947 */ /* 0x000fea0003800000 */
[----:B------:R-:W0:Y:S01]  /*0140*/  S2R R16, SR_TID.X ;  /* 0x0000000000107919 */ /* 0x000e220000002100 */
[----:B------:R-:W1:Y:S01]  /*0150*/  LDC.64 R32, c[0x4][0x28] ;  /* 0x01000a00ff207b82 */ /* 0x000e620000000a00 */
[----:B------:R-:W2:Y:S01]  /*0160*/  LDCU UR42, c[0x0][0x360] ;  /* 0x00006c00ff2a77ac */ /* 0x000ea20008000800 */
[----:B------:R-:W-:Y:S02]  /*0170*/  UIADD3 UR41, UPT, UPT, UR4, 0x75f4, URZ ;  /* 0x000075f404297890 */ /* 0x000fe4000fffe0ff */
[----:B------:R-:W-:-:S04]  /*0180*/  UIADD3 UR5, UPT, UPT, UR4, 0x20d4, URZ ;  /* 0x000020d404057890 */ /* 0x000fc8000fffe0ff */
[----:B------:R-:W3:Y:S01]  /*0190*/  LDC.64 R34, c[0x4][0x30] ;  /* 0x01000c00ff227b82 */ /* 0x000ee20000000a00 */
[----:B------:R-:W-:Y:S02]  /*01a0*/  UIADD3 UR6, UPT, UPT, UR4, 0x5534, URZ ;  /* 0x0000553404067890 */ /* 0x000fe4000fffe0ff */
[----:B------:R-:W-:Y:S02]  /*01b0*/  UIADD3 UR4, UPT, UPT, UR4, 0x14, URZ ;  /* 0x0000001404047890 */ /* 0x000fe4000fffe0ff */
[----:B------:R-:W-:Y:S02]  /*01c0*/  ULEA UR41, UR7, UR41, 0x18 ;  /* 0x0000002907297291 */ /* 0x000fe4000f8ec0ff */
[----:B------:R-:W-:Y:S02]  /*01d0*/  ULEA UR5, UR7, UR5, 0x18 ;  /* 0x0000000507057291 */ /* 0x000fe4000f8ec0ff */
[----:B------:R-:W-:Y:S02]  /*01e0*/  ULEA UR6, UR7, UR6, 0x18 ;  /* 0x0000000607067291 */ /* 0x000fe4000f8ec0ff */
[----:B------:R-:W-:-:S02]  /*01f0*/  ULEA UR4, UR7, UR4, 0x18 ;  /* 0x0000000407047291 */ /* 0x000fc4000f8ec0ff */
[----:B--2---:R-:W-:Y:S01]  /*0200*/  USHF.R.U32.HI UR43, URZ, 0x1, UR42 ;  /* 0x00000001ff2b7899 */ /* 0x004fe2000801162a */
[----:B-1----:R-:W-:Y:S01]  /*0210*/  IMAD.WIDE.U32 R32, R2, 0x1d4c00, R32 ;  /* 0x001d4c0002207825 */ /* 0x002fe200078e0020 */
[----:B0-----:R-:W-:-:S03]  /*0220*/  IADD3 R0, PT, PT, -R16, 0x437, RZ ;  /* 0x0000043710007810 */ /* 0x001fc60007ffe1ff */
[C---:B------:R-:W-:Y:S01]  /*0230*/  VIADD R17, R16.reuse, 0xffffffe0 ;  /* 0xffffffe010117836 */ /* 0x040fe20000000000 */
[C---:B------:R-:W-:Y:S01]  /*0240*/  IADD3 R3, PT, PT, -R16.reuse, 0x82f, RZ ;  /* 0x0000082f10037810 */ /* 0x040fe20007ffe1ff */
[----:B------:R-:W-:Y:S01]  /*0250*/  VIADD R18, R16, 0x20 ;  /* 0x0000002010127836 */ /* 0x000fe20000000000 */
[----:B------:R-:W-:Y:S01]  /*0260*/  LEA.HI R0, R0, 0x1, RZ, 0x1b ;  /* 0x0000000100007811 */ /* 0x000fe200078fd8ff */
[C---:B------:R-:W-:Y:S01]  /*0270*/  VIADD R19, R16.reuse, 0x40 ;  /* 0x0000004010137836 */ /* 0x040fe20000000000 */
[----:B------:R-:W-:Y:S01]  /*0280*/  LEA.HI R3, R3, 0x1, RZ, 0x1b ;  /* 0x0000000103037811 */ /* 0x000fe200078fd8ff */
[C---:B------:R-:W-:Y:S01]  /*0290*/  VIADD R22, R16.reuse, 0x60 ;  /* 0x0000006010167836 */ /* 0x040fe20000000000 */
[----:B------:R-:W-:Y:S01]  /*02a0*/  LEA R23, R16, UR41, 0x2 ;  /* 0x0000002910177c11 */ /* 0x000fe2000f8e10ff */
[----:B---3--:R-:W-:Y:S01]  /*02b0*/  IMAD.WIDE.U32 R34, R2, 0x1d4c00, R34 ;  /* 0x001d4c0002227825 */ /* 0x008fe200078e0022 */
[C---:B------:R-:W-:Y:S02]  /*02c0*/  LEA R24, R16.reuse, UR5, 0x2 ;  /* 0x0000000510187c11 */ /* 0x040fe4000f8e10ff */
[----:B------:R-:W-:-:S02]  /*02d0*/  LEA R25, R16, UR6, 0x2 ;  /* 0x0000000610197c11 */ /* 0x000fc4000f8e10ff */
[----:B------:R-:W-:Y:S02]  /*02e0*/  LEA R26, R16, UR4, 0x2 ;  /* 0x00000004101a7c11 */ /* 0x000fe4000f8e10ff */
[----:B------:R-:W-:Y:S02]  /*02f0*/  LOP3.LUT R27, R0, 0x3, RZ, 0xc0, !PT ;  /* 0x00000003001b7812 */ /* 0x000fe400078ec0ff */
[----:B------:R-:W-:-:S07]  /*0300*/  LOP3.LUT R28, R3, 0x3, RZ, 0xc0, !PT ;  /* 0x00000003031c7812 */ /* 0x000fce00078ec0ff */
.L_x_659:
[----:B------:R-:W-:Y:S01]  /*0310*/  BAR.SYNC.DEFER_BLOCKING 0x0 ;  /* 0x0000000000007b1d */ /* 0x000fe20000010000 */
[----:B------:R-:W-:-:S05]  /*0320*/  ISETP.NE.AND P0, PT, R16, RZ, PT ;  /* 0x000000ff1000720c */ /* 0x000fca0003f05270 */
[----:B------:R-:W-:Y:S08]  /*0330*/  BSSY B6, `(.L_x_1) ;  /* 0x0000f71000067945 */ /* 0x000ff00003800000 */
[----:B0-2---:R-:W-:Y:S05]  /*0340*/  @P0 BRA `(.L_x_2) ;  /* 0x00000000005c0947 */ /* 0x005fea0003800000 */
[----:B------:R-:W0:Y:S01]  /*0350*/  S2UR UR5, SR_CgaCtaId ;  /* 0x00000000000579c3 */ /* 0x000e220000008800 */
[----:B------:R-:W-:Y:S01]  /*0360*/  UMOV UR4, 0x400 ;  /* 0x0000040000047882 */ /* 0x000fe20000000000 */
[----:B------:R-:W-:Y:S01]  /*0370*/  IMAD.MOV.U32 R15, RZ, RZ, 0x1 ;  /* 0x00000001ff0f7424 */ /* 0x000fe200078e00ff */
[----:B------:R-:W-:Y:S01]  /*0380*/  MOV R0, 0x0 ;  /* 0x0000000000007802 */ /* 0x000fe20000000f00 */
[----:B------:R-:W1:Y:S01]  /*0390*/  LDCU.64 UR6, c[0x4][0x60] ;  /* 0x01000c00ff0677ac */ /* 0x000e620008000a00 */
[----:B------:R-:W-:Y:S02]  /*03a0*/  IMAD.U32 R6, RZ, RZ, UR40 ;  /* 0x00000028ff067e24 */ /* 0x000fe4000f8e00ff */
[----:B------:R-:W-:Y:S01]  /*03b0*/  IMAD.U32 R7, RZ, RZ, UR39 ;  /* 0x00000027ff077e24 */ /* 0x000fe2000f8e00ff */
[----:B------:R-:W2:Y:S08]  /*03c0*/  LDC.64 R8, c[0x4][0x8] ;  /* 0x01000200ff087b82 */ /* 0x000eb00000000a00 */
[----:B------:R-:W3:Y:S01]  /*03d0*/  LDC.64 R10, c[0x4][0x50] ;  /* 0x01001400ff0a7b82 */ /* 0x000ee20000000a00 */
[----:B-1----:R-:W-:Y:S01]  /*03e0*/  IMAD.U32 R4, RZ, RZ, UR6 ;  /* 0x00000006ff047e24 */ /* 0x002fe2000f8e00ff */
[----:B0-----:R-:W-:-:S06]  /*03f0*/  ULEA UR4, UR5, UR4, 0x18 ;  /* 0x0000000405047291 */ /* 0x001fcc000f8ec0ff */
[----:B------:R0:W1:Y:S01]  /*0400*/  LDC.64 R12, c[0x4][R0] ;  /* 0x01000000000c7b82 */ /* 0x0000620000000a00 */
[----:B------:R-:W-:Y:S02]  /*0410*/  IMAD.U32 R5, RZ, RZ, UR7 ;  /* 0x00000007ff057e24 */ /* 0x000fe4000f8e00ff */
[C---:B--2---:R-:W-:Y:S01]  /*0420*/  IMAD.WIDE.U32 R8, R2.reuse, 0x20, R8 ;  /* 0x0000002002087825 */ /* 0x044fe200078e0008 */
[----:B------:R-:W2:Y:S04]  /*0430*/  LDS R3, [UR4+0xc] ;  /* 0x00000c04ff037984 */ /* 0x000ea80008000800 */
[----:B------:R0:W-:Y:S01]  /*0440*/  STG.E desc[UR36][R8.64], RZ ;  /* 0x000000ff08007986 */ /* 0x0001e2000c101924 */
[----:B---3--:R-:W-:-:S03]  /*0450*/  IMAD.WIDE.U32 R10, R2, 0x4, R10 ;  /* 0x00000004020a7825 */ /* 0x008fc600078e000a */
[----:B------:R-:W-:Y:S04]  /*0460*/  STS.64 [UR4], RZ ;  /* 0x000000ffff007988 */ /* 0x000fe80008000a04 */
[----:B------:R0:W-:Y:S04]  /*0470*/  STG.E desc[UR36][R10.64], R15 ;  /* 0x0000000f0a007986 */ /* 0x0001e8000c101924 */
[----:B------:R-:W-:Y:S04]  /*0480*/  STS [UR4+0x8], RZ ;  /* 0x000008ffff007988 */ /* 0x000fe80008000804 */
[----:B-12---:R0:W-:Y:S02]  /*0490*/  STL.64 [R1], R2 ;  /* 0x0000000201007387 */ /* 0x0061e40000100a00 */
[----:B------:R-:W-:-:S07]  /*04a0*/  LEPC R20, `(.L_x_2) ;  /* 0x000000001014794e */ /* 0x000fce0000000000 */
[----:B0-----:R-:W-:Y:S05]  /*04b0*/  CALL.ABS.NOINC R12 ;  /* 0x000000000c007343 */ /* 0x001fea0003c00000 */
.L_x_2:
[----:B------:R-:W-:Y:S01]  /*04c0*/  ISETP.GT.U32.AND P0, PT, R16, 0x1f, PT ;  /* 0x0000001f1000780c */ /* 0x000fe20003f04070 */
[----:B------:R-:W-:Y:S05]  /*04d0*/  WARPSYNC.ALL ;  /* 0x0000000000007948 */ /* 0x000fea0003800000 */
[----:B------:R-:W-:Y:S06]  /*04e0*/  BAR.SYNC.DEFER_BLOCKING 0x0 ;  /* 0x0000000000007b1d */ /* 0x000fec0000010000 */
[----:B------:R-:W-:Y:S04]  /*04f0*/  BSSY.RECONVERGENT B0, `(.L_x_3) ;  /* 0x0000f35000007945 */ /* 0x000fe80003800200 */
[----:B------:R-:W-:Y:S05]  /*0500*/  @P0 BRA `(.L_x_4) ;  /* 0x00000078006c0947 */ /* 0x000fea0003800000 */
[----:B------:R-:W0:Y:S01]  /*0510*/  S2R R14, SR_CgaCtaId ;  /* 0x00000000000e7919 */ /* 0x000e220000008800 */
[----:B------:R-:W-:Y:S01]  /*0520*/  MOV R15, 0x400 ;  /* 0x00000400000f7802 */ /* 0x000fe20000000f00 */
[----:B------:R-:W1:Y:S08]  /*0530*/  LDC.64 R10, c[0x0][0x3d0] ;  /* 0x0000f400ff0a7b82 */ /* 0x000e700000000a00 */
[----:B------:R-:W2:Y:S08]  /*0540*/  LDC.64 R8, c[0x0][0x3d8] ;  /* 0x0000f600ff087b82 */ /* 0x000eb00000000a00 */
[----:B------:R-:W3:Y:S08]  /*0550*/  LDC.64 R38, c[0x0][0x380] ;  /* 0x0000e000ff267b82 */ /* 0x000ef00000000a00 */
[----:B------:R-:W4:Y:S01]  /*0560*/  LDC.64 R6, c[0x4][0x20] ;  /* 0x01000800ff067b82 */ /* 0x000f220000000a00 */
[----:B0-----:R-:W-:-:S05]  /*0570*/  LEA R42, R14, R15, 0x18 ;  /* 0x0000000f0e2a7211 */ /* 0x001fca00078ec0ff */
[----:B------:R-:W1:Y:S02]  /*0580*/  LDS R3, [R42+0xc] ;  /* 0x00000c002a037984 */ /* 0x000e640000000800 */
[----:B-1----:R-:W-:-:S04]  /*0590*/  IMAD.WIDE.U32 R10, R3, 0x4, R10 ;  /* 0x00000004030a7825 */ /* 0x002fc800078e000a */
[----:B--2---:R-:W-:Y:S01]  /*05a0*/  IMAD.WIDE.U32 R8, R3, 0x4, R8 ;  /* 0x0000000403087825 */ /* 0x004fe200078e0008 */
[----:B------:R-:W2:Y:S04]  /*05b0*/  LDG.E R37, desc[UR36][R10.64] ;  /* 0x000000240a257981 */ /* 0x000ea8000c1e1900 */
[----:B------:R-:W5:Y:S01]  /*05c0*/  LDG.E R41, desc[UR36][R8.64] ;  /* 0x0000002408297981 */ /* 0x000f62000c1e1900 */
[C---:B--2---:R-:W-:Y:S02]  /*05d0*/  VIADD R21, R37.reuse, 0x1 ;  /* 0x0000000125157836 */ /* 0x044fe40000000000 */
[----:B---3--:R-:W-:-:S04]  /*05e0*/  IMAD.WIDE.U32 R36, R37, 0x4, R38 ;  /* 0x0000000425247825 */ /* 0x008fc800078e0026 */
[----:B-----5:R-:W-:Y:S01]  /*05f0*/  VIADD R3, R41, 0x1 ;  /* 0x0000000129037836 */ /* 0x020fe20000000000 */
[----:B------:R-:W2:Y:S01]  /*0600*/  LDG.E R12, desc[UR36][R36.64] ;  /* 0x00000024240c7981 */ /* 0x000ea2000c1e1900 */
[----:B------:R-:W-:-:S04]  /*0610*/  IMAD.WIDE.U32 R20, R21, 0x4, R38 ;  /* 0x0000000415147825 */ /* 0x000fc800078e0026 */
[--C-:B------:R-:W-:Y:S01]  /*0620*/  IMAD.WIDE.U32 R40, R41, 0x4, R38.reuse ;  /* 0x0000000429287825 */ /* 0x100fe200078e0026 */
[----:B------:R-:W2:Y:S03]  /*0630*/  LDG.E R13, desc[UR36][R20.64] ;  /* 0x00000024140d7981 */ /* 0x000ea6000c1e1900 */
[----:B------:R-:W-:Y:S01]  /*0640*/  IMAD.WIDE.U32 R38, R3, 0x4, R38 ;  /* 0x0000000403267825 */ /* 0x000fe200078e0026 */
[----:B------:R-:W3:Y:S04]  /*0650*/  LDG.E R0, desc[UR36][R40.64] ;  /* 0x0000002428007981 */ /* 0x000ee8000c1e1900 */
[----:B------:R-:W3:Y:S01]  /*0660*/  LDG.E R3, desc[UR36][R38.64] ;  /* 0x0000002426037981 */ /* 0x000ee2000c1e1900 */
[----:B----4-:R-:W-:-:S04]  /*0670*/  IMAD.WIDE.U32 R6, R2, 0x1d4c00, R6 ;  /* 0x001d4c0002067825 */ /* 0x010fc800078e0006 */
[----:B--2---:R-:W-:Y:S02]  /*0680*/  IMAD.IADD R4, R13, 0x1, -R12 ;  /* 0x000000010d047824 */ /* 0x004fe400078e0a0c */
[----:B---3--:R-:W-:-:S05]  /*0690*/  IMAD.IADD R5, R3, 0x1, -R0 ;  /* 0x0000000103057824 */ /* 0x008fca00078e0a00 */
[----:B------:R-:W-:-:S13]  /*06a0*/  ISETP.GE.U32.AND P0, PT, R4, R5, PT ;  /* 0x000000050400720c */ /* 0x000fda0003f06070 */
[----:B------:R-:W-:Y:S05]  /*06b0*/  @P0 BRA `(.L_x_5) ;  /* 0x0000003c00000947 */ /* 0x000fea0003800000 */
[----:B------:R-:W0:Y:S01]  /*06c0*/  LDS R0, [R42+0x4] ;  /* 0x000004002a007984 */ /* 0x000e220000000800 */
[----:B------:R-:W-:-:S13]  /*06d0*/  ISETP.NE.AND P0, PT, R16, RZ, PT ;  /* 0x000000ff1000720c */ /* 0x000fda0003f05270 */
[----:B------:R-:W-:-:S05]  /*06e0*/  @!P0 VIADD R3, R15, 0x3534 ;  /* 0x000035340f038836 */ /* 0x000fca0000000000 */
[----:B------:R-:W-:-:S05]  /*06f0*/  @!P0 LEA R3, R14, R3, 0x18 ;  /* 0x000000030e038211 */ /* 0x000fca00078ec0ff */
[----:B0-----:R-:W-:Y:S02]  /*0700*/  @!P0 IMAD R0, R0, 0x100, R3 ;  /* 0x0000010000008824 */ /* 0x001fe400078e0203 */
[----:B------:R-:W-:-:S03]  /*0710*/  IMAD.HI.U32 R3, R4, -0x5dcd30d, RZ ;  /* 0xfa232cf304037827 */ /* 0x000fc600078e00ff */
[----:B------:R0:W-:Y:S01]  /*0720*/  @!P0 STS [R0], RZ ;  /* 0x000000ff00008388 */ /* 0x0001e20000000800 */
[----:B------:R-:W-:Y:S02]  /*0730*/  ISETP.GE.U32.AND P0, PT, R4, 0x830, PT ;  /* 0x000008300400780c */ /* 0x000fe40003f06070 */
[----:B------:R-:W-:-:S05]  /*0740*/  SHF.R.U32.HI R3, RZ, 0xb, R3 ;  /* 0x0000000bff037819 */ /* 0x000fca0000011603 */
[----:B------:R-:W-:-:S06]  /*0750*/  IMAD R53, R3, -0x830, R4 ;  /* 0xfffff7d003357824 */ /* 0x000fcc00078e0204 */
[----:B0-----:R-:W-:Y:S05]  /*0760*/  @!P0 BRA `(.L_x_6) ;  /* 0x0000001000508947 */ /* 0x001fea0003800000 */
[----:B------:R-:W0:Y:S01]  /*0770*/  LDS R21, [R42+0x4] ;  /* 0x000004002a157984 */ /* 0x000e220000000800 */
[----:B------:R-:W-:Y:S01]  /*0780*/  VIADD R15, R15, 0x3534 ;  /* 0x000035340f0f7836 */ /* 0x000fe20000000000 */
[----:B------:R-:W-:Y:S01]  /*0790*/  VIMNMX.U32 R52, PT, PT, R3, 0x1, !PT ;  /* 0x0000000103347848 */ /* 0x000fe20007fe0000 */
[----:B------:R-:W-:Y:S02]  /*07a0*/  VIADD R0, R5, 0xffffffff ;  /* 0xffffffff05007836 */ /* 0x000fe40000000000 */
[----:B------:R-:W-:Y:S01]  /*07b0*/  IMAD.MOV.U32 R55, RZ, RZ, RZ ;  /* 0x000000ffff377224 */ /* 0x000fe200078e00ff */
[----:B------:R-:W-:Y:S01]  /*07c0*/  LEA R54, R14, R15, 0x18 ;  /* 0x0000000f0e367211 */ /* 0x000fe200078ec0ff */
[----:B0-----:R-:W-:-:S04]  /*07d0*/  IMAD.WIDE R14, R21, 0x3a980, R6 ;  /* 0x0003a980150e7825 */ /* 0x001fc800078e0206 */
[C---:B------:R-:W-:Y:S02]  /*07e0*/  IMAD R54, R21.reuse, 0x100, R54 ;  /* 0x0000010015367824 */ /* 0x040fe400078e0236 */
[----:B------:R-:W-:-:S07]  /*07f0*/  IMAD.WIDE R20, R21, 0x3a980, R34 ;  /* 0x0003a98015147825 */ /* 0x000fce00078e0222 */
.L_x_29:
[----:B-12---:R-:W2:Y:S01]  /*0800*/  LDG.E R39, desc[UR36][R10.64] ;  /* 0x000000240a277981 */ /* 0x006ea2000c1e1900 */
[----:B------:R-:W2:Y:S01]  /*0810*/  LDC.64 R36, c[0x0][0x380] ;  /* 0x0000e000ff247b82 */ /* 0x000ea20000000a00 */
[----:B0-----:R-:W0:Y:S01]  /*0820*/  S2R R57, SR_CgaCtaId ;  /* 0x0000000000397919 */ /* 0x001e220000008800 */
[----:B--2---:R-:W-:-:S06]  /*0830*/  IMAD.WIDE.U32 R38, R39, 0x4, R36 ;  /* 0x0000000427267825 */ /* 0x004fcc00078e0024 */
[----:B------:R-:W2:Y:S01]  /*0840*/  LDG.E R38, desc[UR36][R38.64] ;  /* 0x0000002426267981 */ /* 0x000ea2000c1e1900 */
[----:B------:R-:W-:Y:S01]  /*0850*/  ISETP.NE.AND P1, PT, R28, RZ, PT ;  /* 0x000000ff1c00720c */ /* 0x000fe20003f25270 */
[----:B------:R-:W-:Y:S01]  /*0860*/  BSSY.RECONVERGENT B1, `(.L_x_7) ;  /* 0x0000026000017945 */ /* 0x000fe20003800200 */
[----:B------:R-:W-:Y:S01]  /*0870*/  MOV R46, 0x400 ;  /* 0x00000400002e7802 */ /* 0x000fe20000000f00 */
[----:B------:R-:W-:-:S04]  /*0880*/  IMAD.MOV.U32 R62, RZ, RZ, R16 ;  /* 0x000000ffff3e7224 */ /* 0x000fc800078e0010 */
[C---:B------:R-:W-:Y:S02]  /*0890*/  VIADD R56, R46.reuse, 0x5534 ;  /* 0x000055342e387836 */ /* 0x040fe40000000000 */
[----:B------:R-:W-:Y:S02]  /*08a0*/  VIADD R46, R46, 0x14 ;  /* 0x000000142e2e7836 */ /* 0x000fe40000000000 */
[C---:B--2---:R-:W-:Y:S02]  /*08b0*/  IMAD R63, R55.reuse, 0x830, R38 ;  /* 0x00000830373f7824 */ /* 0x044fe400078e0226 */
[----:B------:R-:W-:-:S05]  /*08c0*/  VIADD R55, R55, 0x1 ;  /* 0x0000000137377836 */ /* 0x000fca0000000000 */
[----:B------:R-:W-:Y:S01]  /*08d0*/  ISETP.NE.AND P0, PT, R55, R52, PT ;  /* 0x000000343700720c */ /* 0x000fe20003f05270 */
[----:B0-----:R-:W-:-:S12]  /*08e0*/  @!P1 BRA `(.L_x_8) ;  /* 0x0000000000749947 */ /* 0x001fd80003800000 */
[----:B------:R-:W0:Y:S01]  /*08f0*/  LDC.64 R40, c[0x0][0x388] ;  /* 0x0000e200ff287b82 */ /* 0x000e220000000a00 */
[----:B------:R-:W-:-:S07]  /*0900*/  IMAD.IADD R47, R63, 0x1, R16 ;  /* 0x000000013f2f7824 */ /* 0x000fce00078e0210 */
[----:B------:R-:W1:Y:S01]  /*0910*/  LDC.64 R38, c[0x0][0x390] ;  /* 0x0000e400ff267b82 */ /* 0x000e620000000a00 */
[----:B0-----:R-:W-:-:S06]  /*0920*/  IMAD.WIDE.U32 R44, R47, 0x4, R40 ;  /* 0x000000042f2c7825 */ /* 0x001fcc00078e0028 */
[----:B------:R-:W2:Y:S01]  /*0930*/  LDG.E R44, desc[UR36][R44.64] ;  /* 0x000000242c2c7981 */ /* 0x000ea2000c1e1900 */
[----:B-1----:R-:W-:-:S06]  /*0940*/  IMAD.WIDE.U32 R42, R47, 0x4, R38 ;  /* 0x000000042f2a7825 */ /* 0x002fcc00078e0026 */
[----:B------:R-:W3:Y:S01]  /*0950*/  LDG.E R43, desc[UR36][R42.64] ;  /* 0x000000242a2b7981 */ /* 0x000ee2000c1e1900 */
[----:B------:R-:W-:Y:S01]  /*0960*/  ISETP.NE.AND P1, PT, R28, 0x1, PT ;  /* 0x000000011c00780c */ /* 0x000fe20003f25270 */
[----:B------:R-:W-:Y:S02]  /*0970*/  IMAD.MOV.U32 R62, RZ, RZ, R18 ;  /* 0x000000ffff3e7224 */ /* 0x000fe400078e0012 */
[----:B--2---:R0:W-:Y:S04]  /*0980*/  STS [R25], R44 ;  /* 0x0000002c19007388 */ /* 0x0041e80000000800 */
[----:B---3--:R0:W-:Y:S06]  /*0990*/  STS [R26], R43 ;  /* 0x0000002b1a007388 */ /* 0x0081ec0000000800 */
[----:B------:R-:W-:Y:S05]  /*09a0*/  @!P1 BRA `(.L_x_8) ;  /* 0x0000000000449947 */ /* 0x000fea0003800000 */
[----:B------:R-:W-:Y:S01]  /*09b0*/  ISETP.NE.AND P1, PT, R28, 0x2, PT ;  /* 0x000000021c00780c */ /* 0x000fe20003f25270 */
[----:B0-----:R-:W-:-:S04]  /*09c0*/  VIADD R43, R47, 0x20 ;  /* 0x000000202f2b7836 */ /* 0x001fc80000000000 */
[----:B------:R-:W-:-:S04]  /*09d0*/  IMAD.WIDE.U32 R44, R43, 0x4, R40 ;  /* 0x000000042b2c7825 */ /* 0x000fc800078e0028 */
[----:B------:R-:W-:Y:S02]  /*09e0*/  IMAD.WIDE.U32 R42, R43, 0x4, R38 ;  /* 0x000000042b2a7825 */ /* 0x000fe400078e0026 */
[----:B------:R-:W2:Y:S02]  /*09f0*/  LDG.E R44, desc[UR36][R44.64] ;  /* 0x000000242c2c7981 */ /* 0x000ea4000c1e1900 */
[----:B------:R-:W-:Y:S02]  /*0a00*/  @P1 VIADD R47, R47, 0x40 ;  /* 0x000000402f2f1836 */ /* 0x000fe40000000000 */
[----:B------:R-:W3:Y:S02]  /*0a10*/  LDG.E R43, desc[UR36][R42.64] ;  /* 0x000000242a2b7981 */ /* 0x000ee4000c1e1900 */
[----:B------:R-:W-:-:S04]  /*0a20*/  @P1 IMAD.WIDE.U32 R40, R47, 0x4, R40 ;  /* 0x000000042f281825 */ /* 0x000fc800078e0028 */
[----:B------:R-:W-:Y:S02]  /*0a30*/  @P1 IMAD.WIDE.U32 R38, R47, 0x4, R38 ;  /* 0x000000042f261825 */ /* 0x000fe400078e0026 */
[----:B------:R-:W4:Y:S04]  /*0a40*/  @P1 LDG.E R40, desc[UR36][R40.64] ;  /* 0x0000002428281981 */ /* 0x000f28000c1e1900 */
[----:B------:R-:W5:Y:S01]  /*0a50*/  @P1 LDG.E R39, desc[UR36][R38.64] ;  /* 0x0000002426271981 */ /* 0x000f62000c1e1900 */
[----:B------:R-:W-:Y:S02]  /*0a60*/  IMAD.MOV.U32 R62, RZ, RZ, R19 ;  /* 0x000000ffff3e7224 */ /* 0x000fe400078e0013 */
[----:B------:R-:W-:Y:S01]  /*0a70*/  @P1 IMAD.MOV.U32 R62, RZ, RZ, R22 ;  /* 0x000000ffff3e1224 */ /* 0x000fe200078e0016 */
[----:B--2---:R1:W-:Y:S04]  /*0a80*/  STS [R25+0x80], R44 ;  /* 0x0000802c19007388 */ /* 0x0043e80000000800 */
[----:B---3--:R1:W-:Y:S04]  /*0a90*/  STS [R26+0x80], R43 ;  /* 0x0000802b1a007388 */ /* 0x0083e80000000800 */
[----:B----4-:R1:W-:Y:S04]  /*0aa0*/  @P1 STS [R25+0x100], R40 ;  /* 0x0001002819001388 */ /* 0x0103e80000000800 */
[----:B-----5:R1:W-:Y:S02]  /*0ab0*/  @P1 STS [R26+0x100], R39 ;  /* 0x000100271a001388 */ /* 0x0203e40000000800 */
.L_x_8:
[----:B------:R-:W-:Y:S05]  /*0ac0*/  BSYNC.RECONVERGENT B1 ;  /* 0x0000000000017941 */ /* 0x000fea0003800200 */
.L_x_7:
[----:B------:R-:W-:Y:S01]  /*0ad0*/  BSSY.RECONVERGENT B1, `(.L_x_9) ;  /* 0x0000026000017945 */ /* 0x000fe20003800200 */
[C---:B------:R-:W-:Y:S02]  /*0ae0*/  LEA R56, R57.reuse, R56, 0x18 ;  /* 0x0000003839387211 */ /* 0x040fe400078ec0ff */
[----:B------:R-:W-:-:S07]  /*0af0*/  LEA R57, R57, R46, 0x18 ;  /* 0x0000002e39397211 */ /* 0x000fce00078ec0ff */
.L_x_10:
[----:B-1----:R-:W1:Y:S01]  /*0b00*/  LDC.64 R38, c[0x0][0x388] ;  /* 0x0000e200ff267b82 */ /* 0x002e620000000a00 */
[----:B------:R-:W-:-:S04]  /*0b10*/  IMAD.IADD R41, R63, 0x1, R62 ;  /* 0x000000013f297824 */ /* 0x000fc800078e023e */
[C---:B------:R-:W-:Y:S02]  /*0b20*/  VIADD R45, R41.reuse, 0x20 ;  /* 0x00000020292d7836 */ /* 0x040fe40000000000 */
[C---:B------:R-:W-:Y:S01]  /*0b30*/  VIADD R47, R41.reuse, 0x40 ;  /* 0x00000040292f7836 */ /* 0x040fe20000000000 */
[----:B---3--:R-:W2:Y:S01]  /*0b40*/  LDC.64 R48, c[0x0][0x390] ;  /* 0x0000e400ff307b82 */ /* 0x008ea20000000a00 */
[C---:B------:R-:W-:Y:S02]  /*0b50*/  VIADD R51, R41.reuse, 0x60 ;  /* 0x0000006029337836 */ /* 0x040fe40000000000 */
[----:B-1----:R-:W-:-:S04]  /*0b60*/  IMAD.WIDE.U32 R60, R41, 0x4, R38 ;  /* 0x00000004293c7825 */ /* 0x002fc800078e0026 */
[----:B0-----:R-:W-:Y:S02]  /*0b70*/  IMAD.WIDE.U32 R42, R47, 0x4, R38 ;  /* 0x000000042f2a7825 */ /* 0x001fe400078e0026 */
[----:B------:R-:W3:Y:S02]  /*0b80*/  LDG.E R60, desc[UR36][R60.64] ;  /* 0x000000243c3c7981 */ /* 0x000ee4000c1e1900 */
[----:B--2---:R-:W-:Y:S02]  /*0b90*/  IMAD.WIDE.U32 R58, R41, 0x4, R48 ;  /* 0x00000004293a7825 */ /* 0x004fe400078e0030 */
[----:B------:R-:W2:Y:S02]  /*0ba0*/  LDG.E R42, desc[UR36][R42.64] ;  /* 0x000000242a2a7981 */ /* 0x000ea4000c1e1900 */
[C---:B------:R-:W-:Y:S02]  /*0bb0*/  IMAD.WIDE.U32 R40, R45.reuse, 0x4, R38 ;  /* 0x000000042d287825 */ /* 0x040fe400078e0026 */
[----:B------:R0:W4:Y:S02]  /*0bc0*/  LDG.E R58, desc[UR36][R58.64] ;  /* 0x000000243a3a7981 */ /* 0x000124000c1e1900 */
[----:B------:R-:W-:-:S02]  /*0bd0*/  IMAD.WIDE.U32 R44, R45, 0x4, R48 ;  /* 0x000000042d2c7825 */ /* 0x000fc400078e0030 */
[----:B------:R-:W5:Y:S02]  /*0be0*/  LDG.E R40, desc[UR36][R40.64] ;  /* 0x0000002428287981 */ /* 0x000f64000c1e1900 */
[--C-:B------:R-:W-:Y:S02]  /*0bf0*/  IMAD.WIDE.U32 R46, R47, 0x4, R48.reuse ;  /* 0x000000042f2e7825 */ /* 0x100fe400078e0030 */
[----:B------:R-:W2:Y:S02]  /*0c00*/  LDG.E R44, desc[UR36][R44.64] ;  /* 0x000000242c2c7981 */ /* 0x000ea4000c1e1900 */
[C---:B------:R-:W-:Y:S02]  /*0c10*/  IMAD.WIDE.U32 R48, R51.reuse, 0x4, R48 ;  /* 0x0000000433307825 */ /* 0x040fe400078e0030 */
[----:B------:R-:W2:Y:S02]  /*0c20*/  LDG.E R46, desc[UR36][R46.64] ;  /* 0x000000242e2e7981 */ /* 0x000ea4000c1e1900 */
[----:B------:R-:W-:-:S02]  /*0c30*/  IMAD.WIDE.U32 R50, R51, 0x4, R38 ;  /* 0x0000000433327825 */ /* 0x000fc400078e0026 */
[----:B------:R-:W2:Y:S04]  /*0c40*/  LDG.E R48, desc[UR36][R48.64] ;  /* 0x0000002430307981 */ /* 0x000ea8000c1e1900 */
[----:B------:R-:W2:Y:S01]  /*0c50*/  LDG.E R50, desc[UR36][R50.64] ;  /* 0x0000002432327981 */ /* 0x000ea2000c1e1900 */
[C---:B0-----:R-:W-:Y:S02]  /*0c60*/  IMAD R59, R62.reuse, 0x4, R56 ;  /* 0x000000043e3b7824 */ /* 0x041fe400078e0238 */
[C---:B------:R-:W-:Y:S01]  /*0c70*/  IMAD R61, R62.reuse, 0x4, R57 ;  /* 0x000000043e3d7824 */ /* 0x040fe200078e0239 */
[C---:B------:R-:W-:Y:S01]  /*0c80*/  ISETP.GE.U32.AND P1, PT, R62.reuse, 0x7b0, PT ;  /* 0x000007b03e00780c */ /* 0x040fe20003f26070 */
[----:B------:R-:W-:Y:S01]  /*0c90*/  VIADD R62, R62, 0x80 ;  /* 0x000000803e3e7836 */ /* 0x000fe20000000000 */
[----:B---3--:R3:W-:Y:S04]  /*0ca0*/  STS [R59], R60 ;  /* 0x0000003c3b007388 */ /* 0x0087e80000000800 */
[----:B----4-:R3:W-:Y:S04]  /*0cb0*/  STS [R61], R58 ;  /* 0x0000003a3d007388 */ /* 0x0107e80000000800 */
[----:B-----5:R3:W-:Y:S04]  /*0cc0*/  STS [R59+0x80], R40 ;  /* 0x000080283b007388 */ /* 0x0207e80000000800 */
[----:B--2---:R3:W-:Y:S04]  /*0cd0*/  STS [R61+0x80], R44 ;  /* 0x0000802c3d007388 */ /* 0x0047e80000000800 */
[----:B------:R3:W-:Y:S04]  /*0ce0*/  STS [R59+0x100], R42 ;  /* 0x0001002a3b007388 */ /* 0x0007e80000000800 */
[----:B------:R3:W-:Y:S04]  /*0cf0*/  STS [R61+0x100], R46 ;  /* 0x0001002e3d007388 */ /* 0x0007e80000000800 */
[----:B------:R3:W-:Y:S04]  /*0d00*/  STS [R59+0x180], R50 ;  /* 0x000180323b007388 */ /* 0x0007e80000000800 */
[----:B------:R3:W-:Y:S01]  /*0d10*/  STS [R61+0x180], R48 ;  /* 0x000180303d007388 */ /* 0x0007e20000000800 */
[----:B------:R-:W-:Y:S05]  /*0d20*/  @!P1 BRA `(.L_x_10) ;  /* 0xfffffffc00749947 */ /* 0x000fea000383ffff */
[----:B------:R-:W-:Y:S05]  /*0d30*/  BSYNC.RECONVERGENT B1 ;  /* 0x0000000000017941 */ /* 0x000fea0003800200 */
.L_x_9:
[----:B------:R-:W2:Y:S01]  /*0d40*/  LDG.E R41, desc[UR36][R8.64] ;  /* 0x0000002408297981 */ /* 0x000ea2000c1e1900 */
[----:B------:R-:W-:Y:S01]  /*0d50*/  ISETP.GE.AND P1, PT, R5, 0x2, PT ;  /* 0x000000020500780c */ /* 0x000fe20003f26270 */
[----:B--2---:R-:W-:-:S05]  /*0d60*/  IMAD.WIDE.U32 R36, R41, 0x4, R36 ;  /* 0x0000000429247825 */ /* 0x004fca00078e0024 */
[----:B------:R-:W3:Y:S01]  /*0d70*/  LDG.E R43, desc[UR36][R36.64] ;  /* 0x00000024242b7981 */ /* 0x000ee2000c1e1900 */
[----:B------:R-:W-:Y:S01]  /*0d80*/  BSSY.RECONVERGENT B1, `(.L_x_11) ;  /* 0x000004f000017945 */ /* 0x000fe20003800200 */
[----:B---3--:R-:W-:-:S05]  /*0d90*/  IMAD.WIDE.U32 R40, R43, 0x4, R38 ;  /* 0x000000042b287825 */ /* 0x008fca00078e0026 */
[----:B------:R-:W-:Y:S05]  /*0da0*/  @!P1 BRA `(.L_x_12) ;  /* 0x0000000000b89947 */ /* 0x000fea0003800000 */
[----:B------:R-:W-:Y:S01]  /*0db0*/  BSSY.RECONVERGENT B2, `(.L_x_13) ;  /* 0x000002c000027945 */ /* 0x000fe20003800200 */
[----:B------:R-:W-:-:S07]  /*0dc0*/  IMAD.MOV.U32 R45, RZ, RZ, R16 ;  /* 0x000000ffff2d7224 */ /* 0x000fce00078e0010 */
.L_x_15:
[C---:B01----:R-:W-:Y:S02]  /*0dd0*/  IMAD R42, R45.reuse, 0x4, R56 ;  /* 0x000000042d2a7824 */ /* 0x043fe400078e0238 */
[----:B------:R-:W-:Y:S02]  /*0de0*/  IMAD.MOV.U32 R48, RZ, RZ, R45 ;  /* 0x000000ffff307224 */ /* 0x000fe400078e002d */
[----:B------:R-:W-:Y:S01]  /*0df0*/  VIADD R45, R45, UR43 ;  /* 0x0000002b2d2d7c36 */ /* 0x000fe20008000000 */
[----:B------:R0:W1:Y:S01]  /*0e00*/  LDS R44, [R42] ;  /* 0x000000002a2c7984 */ /* 0x0000620000000800 */
[----:B------:R-:W-:Y:S02]  /*0e10*/  IMAD.MOV.U32 R39, RZ, RZ, RZ ;  /* 0x000000ffff277224 */ /* 0x000fe400078e00ff */
[----:B------:R-:W-:Y:S01]  /*0e20*/  IMAD.MOV.U32 R38, RZ, RZ, R5 ;  /* 0x000000ffff267224 */ /* 0x000fe200078e0005 */
[----:B------:R-:W-:-:S13]  /*0e30*/  ISETP.GE.U32.AND P1, PT, R45, 0x830, PT ;  /* 0x000008302d00780c */ /* 0x000fda0003f26070 */
.L_x_14:
[----:B------:R-:W-:-:S05]  /*0e40*/  SHF.R.U32.HI R46, RZ, 0x1, R38 ;  /* 0x00000001ff2e7819 */ /* 0x000fca0000011626 */
[----:B------:R-:W-:-:S04]  /*0e50*/  IMAD.IADD R37, R46, 0x1, R39 ;  /* 0x000000012e257824 */ /* 0x000fc800078e0227 */
[----:B------:R-:W-:-:S06]  /*0e60*/  IMAD.WIDE.U32 R36, R37, 0x4, R40 ;  /* 0x0000000425247825 */ /* 0x000fcc00078e0028 */
[----:B------:R-:W1:Y:S01]  /*0e70*/  LDG.E R37, desc[UR36][R36.64] ;  /* 0x0000002424257981 */ /* 0x000e62000c1e1900 */
[----:B------:R-:W-:-:S05]  /*0e80*/  IMAD.IADD R38, R38, 0x1, -R46 ;  /* 0x0000000126267824 */ /* 0x000fca00078e0a2e */
[----:B------:R-:W-:Y:S02]  /*0e90*/  ISETP.GT.AND P3, PT, R38, 0x1, PT ;  /* 0x000000012600780c */ /* 0x000fe40003f64270 */
[----:B-1----:R-:W-:-:S04]  /*0ea0*/  ISETP.GE.AND P2, PT, R37, R44, PT ;  /* 0x0000002c2500720c */ /* 0x002fc80003f46270 */
[----:B------:R-:W-:-:S05]  /*0eb0*/  SEL R46, R46, RZ, !P2 ;  /* 0x000000ff2e2e7207 */ /* 0x000fca0005000000 */
[----:B------:R-:W-:Y:S02]  /*0ec0*/  IMAD.IADD R39, R46, 0x1, R39 ;  /* 0x000000012e277824 */ /* 0x000fe400078e0227 */
[----:B------:R-:W-:Y:S05]  /*0ed0*/  @P3 BRA `(.L_x_14) ;  /* 0xfffffffc00d83947 */ /* 0x000fea000383ffff */
[----:B------:R-:W-:Y:S01]  /*0ee0*/  IMAD.WIDE.U32 R36, R39, 0x4, R40 ;  /* 0x0000000427247825 */ /* 0x000fe200078e0028 */
[----:B------:R-:W1:Y:S04]  /*0ef0*/  LDCU.64 UR4, c[0x0][0x390] ;  /* 0x00007200ff0477ac */ /* 0x000e680008000a00 */
[----:B------:R-:W2:Y:S02]  /*0f00*/  LDG.E R47, desc[UR36][R36.64] ;  /* 0x00000024242f7981 */ /* 0x000ea4000c1e1900 */
[----:B--2---:R-:W-:-:S04]  /*0f10*/  ISETP.GE.U32.AND P2, PT, R47, R44, PT ;  /* 0x0000002c2f00720c */ /* 0x004fc80003f46070 */
[----:B------:R-:W-:-:S05]  /*0f20*/  SEL R47, RZ, 0x1, P2 ;  /* 0x00000001ff2f7807 */ /* 0x000fca0001000000 */
[----:B------:R-:W-:-:S05]  /*0f30*/  IMAD.IADD R39, R39, 0x1, R47 ;  /* 0x0000000127277824 */ /* 0x000fca00078e022f */
[----:B------:R-:W-:Y:S02]  /*0f40*/  IADD3 R46, P3, PT, R43, R39, RZ ;  /* 0x000000272b2e7210 */ /* 0x000fe40007f7e0ff */
[----:B------:R-:W-:-:S03]  /*0f50*/  ISETP.GT.U32.AND P2, PT, R39, R0, PT ;  /* 0x000000002700720c */ /* 0x000fc60003f44070 */
[----:B------:R-:W-:Y:S01]  /*0f60*/  IMAD.X R39, RZ, RZ, RZ, P3 ;  /* 0x000000ffff277224 */ /* 0x000fe200018e06ff */
[----:B-1----:R-:W-:-:S04]  /*0f70*/  LEA R38, P3, R46, UR4, 0x2 ;  /* 0x000000042e267c11 */ /* 0x002fc8000f8610ff */
[----:B------:R-:W-:-:S05]  /*0f80*/  LEA.HI.X R39, R46, UR5, R39, 0x2, P3 ;  /* 0x000000052e277c11 */ /* 0x000fca00098f1427 */
[----:B------:R-:W2:Y:S01]  /*0f90*/  LDG.E R38, desc[UR36][R38.64] ;  /* 0x0000002426267981 */ /* 0x000ea2000c1e1900 */
[----:B------:R-:W-:-:S06]  /*0fa0*/  @!P2 IMAD.WIDE.U32 R36, R47, 0x4, R36 ;  /* 0x000000042f24a825 */ /* 0x000fcc00078e0024 */
[----:B------:R-:W3:Y:S01]  /*0fb0*/  @!P2 LDG.E R37, desc[UR36][R36.64] ;  /* 0x000000242425a981 */ /* 0x000ee2000c1e1900 */
[----:B------:R-:W-:-:S05]  /*0fc0*/  IMAD R46, R48, 0x4, R57 ;  /* 0x00000004302e7824 */ /* 0x000fca00078e0239 */
[----:B------:R-:W2:Y:S02]  /*0fd0*/  LDS R47, [R46] ;  /* 0x000000002e2f7984 */ /* 0x000ea40000000800 */
[----:B--2---:R-:W-:Y:S01]  /*0fe0*/  LOP3.LUT R49, R47, R38, RZ, 0xc0, !PT ;  /* 0x000000262f317212 */ /* 0x004fe200078ec0ff */
[----:B------:R-:W-:-:S03]  /*0ff0*/  IMAD.MOV.U32 R47, RZ, RZ, -0x1 ;  /* 0xffffffffff2f7424 */ /* 0x000fc600078e00ff */
[----:B------:R-:W-:Y:S02]  /*1000*/  @!P2 ISETP.NE.AND P4, PT, R49, RZ, PT ;  /* 0x000000ff3100a20c */ /* 0x000fe40003f85270 */
[----:B---3--:R-:W-:Y:S02]  /*1010*/  @!P2 ISETP.NE.AND P3, PT, R37, R44, PT ;  /* 0x0000002c2500a20c */ /* 0x008fe40003f65270 */
[----:B------:R-:W-:-:S04]  /*1020*/  @!P2 SEL R44, R44, 0xffffffff, P4 ;  /* 0xffffffff2c2ca807 */ /* 0x000fc80002000000 */
[----:B------:R-:W-:-:S05]  /*1030*/  @!P2 SEL R47, R44, 0xffffffff, !P3 ;  /* 0xffffffff2c2fa807 */ /* 0x000fca0005800000 */
[----:B------:R1:W-:Y:S04]  /*1040*/  STS [R42], R47 ;  /* 0x0000002f2a007388 */ /* 0x0003e80000000800 */
[----:B------:R1:W-:Y:S01]  /*1050*/  STS [R46], R49 ;  /* 0x000000312e007388 */ /* 0x0003e20000000800 */
[----:B------:R-:W-:Y:S05]  /*1060*/  @!P1 BRA `(.L_x_15) ;  /* 0xfffffffc00589947 */ /* 0x000fea000383ffff */
[----:B------:R-:W-:Y:S05]  /*1070*/  BSYNC.RECONVERGENT B2 ;  /* 0x0000000000027941 */ /* 0x000fea0003800200 */
.L_x_13:
[----:B------:R-:W-:Y:S05]  /*1080*/  BRA `(.L_x_16) ;  /* 0x0000000000787947 */ /* 0x000fea0003800000 */
.L_x_12:
[----:B------:R0:W5:Y:S01]  /*1090*/  LDG.E R42, desc[UR36][R40.64] ;  /* 0x00000024282a7981 */ /* 0x000162000c1e1900 */
[----:B------:R-:W-:-:S07]  /*10a0*/  IMAD.MOV.U32 R44, RZ, RZ, R16 ;  /* 0x000000ffff2c7224 */ /* 0x000fce00078e0010 */
.L_x_17:
[----:B--2---:R-:W-:Y:S01]  /*10b0*/  IMAD R48, R44, 0x4, R56 ;  /* 0x000000042c307824 */ /* 0x004fe200078e0238 */
[----:B------:R-:W1:Y:S04]  /*10c0*/  LDCU.64 UR4, c[0x0][0x390] ;  /* 0x00007200ff0477ac */ /* 0x000e680008000a00 */
[----:B------:R-:W2:Y:S02]  /*10d0*/  LDS R47, [R48] ;  /* 0x00000000302f7984 */ /* 0x000ea40000000800 */
[----:B--2--5:R-:W-:-:S04]  /*10e0*/  ISETP.GE.U32.AND P3, PT, R42, R47, PT ;  /* 0x0000002f2a00720c */ /* 0x024fc80003f66070 */
[----:B------:R-:W-:Y:S02]  /*10f0*/  ISETP.EQ.AND P1, PT, R0, RZ, !P3 ;  /* 0x000000ff0000720c */ /* 0x000fe40005f22270 */
[----:B------:R-:W-:-:S04]  /*1100*/  SEL R36, RZ, 0x1, P3 ;  /* 0x00000001ff247807 */ /* 0x000fc80001800000 */
[----:B------:R-:W-:-:S05]  /*1110*/  IADD3 R36, P2, PT, R43, R36, RZ ;  /* 0x000000242b247210 */ /* 0x000fca0007f5e0ff */
[----:B------:R-:W-:Y:S01]  /*1120*/  IMAD.X R39, RZ, RZ, RZ, P2 ;  /* 0x000000ffff277224 */ /* 0x000fe200010e06ff */
[C---:B-1----:R-:W-:Y:S02]  /*1130*/  LEA R38, P2, R36.reuse, UR4, 0x2 ;  /* 0x0000000424267c11 */ /* 0x042fe4000f8410ff */
[----:B------:R-:W-:Y:S02]  /*1140*/  @!P1 SEL R37, RZ, 0x4, P3 ;  /* 0x00000004ff259807 */ /* 0x000fe40001800000 */
[----:B------:R-:W-:Y:S02]  /*1150*/  LEA.HI.X R39, R36, UR5, R39, 0x2, P2 ;  /* 0x0000000524277c11 */ /* 0x000fe400090f1427 */
[----:B------:R-:W-:-:S03]  /*1160*/  @!P1 IADD3 R36, P2, PT, R40, R37, RZ ;  /* 0x0000002528249210 */ /* 0x000fc60007f5e0ff */
[----:B------:R-:W2:Y:S02]  /*1170*/  LDG.E R38, desc[UR36][R38.64] ;  /* 0x0000002426267981 */ /* 0x000ea4000c1e1900 */
[----:B------:R-:W-:-:S05]  /*1180*/  @!P1 IMAD.X R37, RZ, RZ, R41, P2 ;  /* 0x000000ffff259224 */ /* 0x000fca00010e0629 */
[----:B------:R-:W3:Y:S01]  /*1190*/  @!P1 LDG.E R36, desc[UR36][R36.64] ;  /* 0x0000002424249981 */ /* 0x000ee2000c1e1900 */
[C---:B------:R-:W-:Y:S02]  /*11a0*/  IMAD R49, R44.reuse, 0x4, R57 ;  /* 0x000000042c317824 */ /* 0x040fe400078e0239 */
[----:B------:R-:W-:-:S03]  /*11b0*/  VIADD R44, R44, UR43 ;  /* 0x0000002b2c2c7c36 */ /* 0x000fc60008000000 */
[----:B------:R-:W2:Y:S02]  /*11c0*/  LDS R45, [R49] ;  /* 0x00000000312d7984 */ /* 0x000ea40000000800 */
[----:B--2---:R-:W-:Y:S01]  /*11d0*/  LOP3.LUT R50, R45, R38, RZ, 0xc0, !PT ;  /* 0x000000262d327212 */ /* 0x004fe200078ec0ff */
[----:B------:R-:W-:-:S03]  /*11e0*/  IMAD.MOV.U32 R45, RZ, RZ, -0x1 ;  /* 0xffffffffff2d7424 */ /* 0x000fc600078e00ff */
[----:B------:R-:W-:Y:S02]  /*11f0*/  @!P1 ISETP.NE.AND P3, PT, R50, RZ, PT ;  /* 0x000000ff3200920c */ /* 0x000fe40003f65270 */
[----:B---3--:R-:W-:Y:S02]  /*1200*/  @!P1 ISETP.NE.AND P2, PT, R36, R47, PT ;  /* 0x0000002f2400920c */ /* 0x008fe40003f45270 */
[----:B------:R-:W-:-:S04]  /*1210*/  @!P1 SEL R46, R47, 0xffffffff, P3 ;  /* 0xffffffff2f2e9807 */ /* 0x000fc80001800000 */
[----:B------:R-:W-:Y:S02]  /*1220*/  @!P1 SEL R45, R46, 0xffffffff, !P2 ;  /* 0xffffffff2e2d9807 */ /* 0x000fe40005000000 */
[----:B------:R-:W-:-:S03]  /*1230*/  ISETP.GE.U32.AND P1, PT, R44, 0x830, PT ;  /* 0x000008302c00780c */ /* 0x000fc60003f26070 */
[----:B------:R2:W-:Y:S04]  /*1240*/  STS [R48], R45 ;  /* 0x0000002d30007388 */ /* 0x0005e80000000800 */
[----:B------:R2:W-:Y:S06]  /*1250*/  STS [R49], R50 ;  /* 0x0000003231007388 */ /* 0x0005ec0000000800 */
[----:B------:R-:W-:Y:S05]  /*1260*/  @!P1 BRA `(.L_x_17) ;  /* 0xfffffffc00909947 */ /* 0x000fea000383ffff */
.L_x_16:
[----:B------:R-:W-:Y:S05]  /*1270*/  BSYNC.RECONVERGENT B1 ;  /* 0x0000000000017941 */ /* 0x000fea0003800200 */
.L_x_11:
[----:B------:R-:W-:Y:S01]  /*1280*/  ISETP.NE.AND P1, PT, R16, RZ, PT ;  /* 0x000000ff1000720c */ /* 0x000fe20003f25270 */
[----:B------:R-:W-:-:S12]  /*1290*/  BSSY.RECONVERGENT B1, `(.L_x_18) ;  /* 0x0000060000017945 */ /* 0x000fd80003800200 */
[----:B------:R-:W-:Y:S05]  /*12a0*/  @P1 BRA `(.L_x_19) ;  /* 0x0000000400781947 */ /* 0x000fea0003800000 */
[----:B0-----:R-:W-:-:S07]  /*12b0*/  IMAD.MOV.U32 R40, RZ, RZ, RZ ;  /* 0x000000ffff287224 */ /* 0x001fce00078e00ff */
.L_x_28:
[C---:B------:R-:W-:Y:S02]  /*12c0*/  IMAD R41, R40.reuse, 0x4, R56 ;  /* 0x0000000428297824 */ /* 0x040fe400078e0238 */
[----:B-1----:R-:W-:-:S03]  /*12d0*/  IMAD R42, R40, 0x4, R57 ;  /* 0x00000004282a7824 */ /* 0x002fc600078e0239 */
[----:B------:R-:W0:Y:S02]  /*12e0*/  LDS R47, [R41] ;  /* 0x00000000292f7984 */ /* 0x000e240000000800 */
[----:B0-----:R-:W-:-:S13]  /*12f0*/  ISETP.NE.AND P1, PT, R47, -0x1, PT ;  /* 0xffffffff2f00780c */ /* 0x001fda0003f25270 */
[----:B------:R-:W-:Y:S05]  /*1300*/  @!P1 BRA `(.L_x_20) ;  /* 0x0000000000209947 */ /* 0x000fea0003800000 */
[----:B------:R-:W0:Y:S02]  /*1310*/  LDS R36, [R54] ;  /* 0x0000000036247984 */ /* 0x000e240000000800 */
[----:B0-----:R-:W-:-:S04]  /*1320*/  VIADD R43, R36, 0x1 ;  /* 0x00000001242b7836 */ /* 0x001fc80000000000 */
[C---:B------:R-:W-:Y:S01]  /*1330*/  IMAD.WIDE.U32 R38, R43.reuse, 0x4, R14 ;  /* 0x000000042b267825 */ /* 0x040fe200078e000e */
[----:B------:R-:W-:Y:S03]  /*1340*/  STS [R54], R43 ;  /* 0x0000002b36007388 */ /* 0x000fe60000000800 */
[----:B------:R-:W-:Y:S01]  /*1350*/  IMAD.WIDE.U32 R36, R43, 0x4, R20 ;  /* 0x000000042b247825 */ /* 0x000fe200078e0014 */
[----:B--2---:R-:W0:Y:S04]  /*1360*/  LDS R45, [R42] ;  /* 0x000000002a2d7984 */ /* 0x004e280000000800 */
[----:B------:R1:W-:Y:S04]  /*1370*/  STG.E desc[UR36][R38.64], R47 ;  /* 0x0000002f26007986 */ /* 0x0003e8000c101924 */
[----:B0-----:R1:W-:Y:S02]  /*1380*/  STG.E desc[UR36][R36.64], R45 ;  /* 0x0000002d24007986 */ /* 0x0013e4000c101924 */
.L_x_20:
[----:B-1----:R-:W0:Y:S02]  /*1390*/  LDS R47, [R41+0x4] ;  /* 0x00000400292f7984 */ /* 0x002e240000000800 */
[----:B0-----:R-:W-:-:S13]  /*13a0*/  ISETP.NE.AND P1, PT, R47, -0x1, PT ;  /* 0xffffffff2f00780c */ /* 0x001fda0003f25270 */
[----:B------:R-:W-:Y:S05]  /*13b0*/  @!P1 BRA `(.L_x_21) ;  /* 0x0000000000209947 */ /* 0x000fea0003800000 */
[----:B------:R-:W0:Y:S02]  /*13c0*/  LDS R43, [R54] ;  /* 0x00000000362b7984 */ /* 0x000e240000000800 */
[----:B0-----:R-:W-:-:S04]  /*13d0*/  VIADD R43, R43, 0x1 ;  /* 0x000000012b2b7836 */ /* 0x001fc80000000000 */
[C---:B------:R-:W-:Y:S01]  /*13e0*/  IMAD.WIDE.U32 R38, R43.reuse, 0x4, R14 ;  /* 0x000000042b267825 */ /* 0x040fe200078e000e */
[----:B------:R-:W-:Y:S03]  /*13f0*/  STS [R54], R43 ;  /* 0x0000002b36007388 */ /* 0x000fe60000000800 */
[----:B------:R-:W-:Y:S01]  /*1400*/  IMAD.WIDE.U32 R36, R43, 0x4, R20 ;  /* 0x000000042b247825 */ /* 0x000fe200078e0014 */
[----:B--2---:R-:W0:Y:S04]  /*1410*/  LDS R45, [R42+0x4] ;  /* 0x000004002a2d7984 */ /* 0x004e280000000800 */
[----:B------:R1:W-:Y:S04]  /*1420*/  STG.E desc[UR36][R38.64], R47 ;  /* 0x0000002f26007986 */ /* 0x0003e8000c101924 */
[----:B0-----:R1:W-:Y:S02]  /*1430*/  STG.E desc[UR36][R36.64], R45 ;  /* 0x0000002d24007986 */ /* 0x0013e4000c101924 */
.L_x_21:
        /* <DEDUP_REMOVED lines=11> */
.L_x_22:
        /* <DEDUP_REMOVED lines=11> */
.L_x_23:
        /* <DEDUP_REMOVED lines=11> */
.L_x_24:
        /* <DEDUP_REMOVED lines=11> */
.L_x_25:
        /* <DEDUP_REMOVED lines=11> */
.L_x_26:
[----:B-12---:R-:W0:Y:S01]  /*17b0*/  LDS R45, [R41+0x1c] ;  /* 0x00001c00292d7984 */ /* 0x006e220000000800 */
[----:B------:R-:W-:-:S05]  /*17c0*/  VIADD R40, R40, 0x8 ;  /* 0x0000000828287836 */ /* 0x000fca0000000000 */
[----:B------:R-:W-:Y:S02]  /*17d0*/  ISETP.NE.AND P2, PT, R40, 0x830, PT ;  /* 0x000008302800780c */ /* 0x000fe40003f45270 */
[----:B0-----:R-:W-:-:S13]  /*17e0*/  ISETP.NE.AND P1, PT, R45, -0x1, PT ;  /* 0xffffffff2d00780c */ /* 0x001fda0003f25270 */
[----:B------:R-:W-:Y:S05]  /*17f0*/  @!P1 BRA `(.L_x_27) ;  /* 0x0000000000209947 */ /* 0x000fea0003800000 */
[----:B------:R-:W0:Y:S02]  /*1800*/  LDS R41, [R54] ;  /* 0x0000000036297984 */ /* 0x000e240000000800 */
[----:B0-----:R-:W-:-:S04]  /*1810*/  VIADD R41, R41, 0x1 ;  /* 0x0000000129297836 */ /* 0x001fc80000000000 */
[C---:B------:R-:W-:Y:S01]  /*1820*/  IMAD.WIDE.U32 R38, R41.reuse, 0x4, R14 ;  /* 0x0000000429267825 */ /* 0x040fe200078e000e */
[----:B------:R-:W-:Y:S03]  /*1830*/  STS [R54], R41 ;  /* 0x0000002936007388 */ /* 0x000fe60000000800 */
[----:B------:R-:W-:Y:S01]  /*1840*/  IMAD.WIDE.U32 R36, R41, 0x4, R20 ;  /* 0x0000000429247825 */ /* 0x000fe200078e0014 */
[----:B------:R-:W0:Y:S04]  /*1850*/  LDS R43, [R42+0x1c] ;  /* 0x00001c002a2b7984 */ /* 0x000e280000000800 */
[----:B------:R1:W-:Y:S04]  /*1860*/  STG.E desc[UR36][R38.64], R45 ;  /* 0x0000002d26007986 */ /* 0x0003e8000c101924 */
[----:B0-----:R1:W-:Y:S02]  /*1870*/  STG.E desc[UR36][R36.64], R43 ;  /* 0x0000002b24007986 */ /* 0x0013e4000c101924 */
.L_x_27:
[----:B------:R-:W-:Y:S05]  /*1880*/  @P2 BRA `(.L_x_28) ;  /* 0xfffffff8008c2947 */ /* 0x000fea000383ffff */
.L_x_19:
[----:B------:R-:W-:Y:S05]  /*1890*/  BSYNC.RECONVERGENT B1 ;  /* 0x0000000000017941 */ /* 0x000fea0003800200 */
.L_x_18:
[----:B------:R-:W-:Y:S05]  /*18a0*/  @P0 BRA `(.L_x_29) ;  /* 0xffffffec00d40947 */ /* 0x000fea000383ffff */
.L_x_6:
[----:B------:R-:W-:Y:S01]  /*18b0*/  ISETP.GE.U32.AND P2, PT, R16, R53, PT ;  /* 0x000000351000720c */ /* 0x000fe20003f46070 */
[----:B------:R-:W-:-:S12]  /*18c0*/  BSSY.RECONVERGENT B1, `(.L_x_30) ;  /* 0x0000080000017945 */ /* 0x000fd80003800200 */
[----:B------:R-:W-:Y:S05]  /*18d0*/  @P2 BRA `(.L_x_31) ;  /* 0x0000000400f82947 */ /* 0x000fea0003800000 */
[----:B------:R-:W3:Y:S01]  /*18e0*/  LDG.E R11, desc[UR36][R10.64] ;  /* 0x000000240a0b7981 */ /* 0x000ee2000c1e1900 */
[----:B------:R-:W3:Y:S01]  /*18f0*/  LDC.64 R14, c[0x0][0x380] ;  /* 0x0000e000ff0e7b82 */ /* 0x000ee20000000a00 */
[----:B------:R-:W-:-:S13]  /*1900*/  ISETP.GE.U32.AND P3, PT, R16, R53, PT ;  /* 0x000000351000720c */ /* 0x000fda0003f66070 */
[----:B------:R-:W4:Y:S08]  /*1910*/  @P3 LDC.64 R20, c[0x0][0x388] ;  /* 0x0000e200ff143b82 */ /* 0x000f300000000a00 */
[----:B-1----:R-:W1:Y:S01]  /*1920*/  @P3 LDC.64 R36, c[0x0][0x390] ;  /* 0x0000e400ff243b82 */ /* 0x002e620000000a00 */
[----:B---3--:R-:W-:-:S06]  /*1930*/  IMAD.WIDE.U32 R14, R11, 0x4, R14 ;  /* 0x000000040b0e7825 */ /* 0x008fcc00078e000e */
[----:B------:R-:W0:Y:S01]  /*1940*/  LDG.E R14, desc[UR36][R14.64] ;  /* 0x000000240e0e7981 */ /* 0x000e22000c1e1900 */
[----:B------:R-:W-:Y:S02]  /*1950*/  IMAD.MOV.U32 R0, RZ, RZ, R16 ;  /* 0x000000ffff007224 */ /* 0x000fe400078e0010 */
[----:B0-----:R-:W-:-:S04]  /*1960*/  IMAD R41, R3, 0x830, R14 ;  /* 0x0000083003297824 */ /* 0x001fc800078e020e */
[----:B------:R-:W-:-:S04]  /*1970*/  @P3 IMAD.IADD R39, R41, 0x1, R0 ;  /* 0x0000000129273824 */ /* 0x000fc800078e0200 */
[----:B----4-:R-:W-:-:S04]  /*1980*/  @P3 IMAD.WIDE.U32 R20, R39, 0x4, R20 ;  /* 0x0000000427143825 */ /* 0x010fc800078e0014 */
[----:B-1----:R-:W-:Y:S02]  /*1990*/  @P3 IMAD.WIDE.U32 R10, R39, 0x4, R36 ;  /* 0x00000004270a3825 */ /* 0x002fe400078e0024 */
[----:B------:R-:W3:Y:S04]  /*19a0*/  @P3 LDG.E R20, desc[UR36][R20.64] ;  /* 0x0000002414143981 */ /* 0x000ee8000c1e1900 */
[----:B------:R0:W4:Y:S01]  /*19b0*/  @P3 LDG.E R10, desc[UR36][R10.64] ;  /* 0x000000240a0a3981 */ /* 0x000122000c1e1900 */
[----:B------:R-:W-:Y:S01]  /*19c0*/  @P3 MOV R14, 0x400 ;  /* 0x00000400000e3802 */ /* 0x000fe20000000f00 */
[----:B------:R-:W-:Y:S01]  /*19d0*/  BSSY.RECONVERGENT B2, `(.L_x_32) ;  /* 0x000003b000027945 */ /* 0x000fe20003800200 */
[----:B------:R-:W-:Y:S01]  /*19e0*/  PLOP3.LUT P0, PT, P3, PT, PT, 0x8, 0x80 ;  /* 0x000000000080781c */ /* 0x000fe20001f0e170 */
[----:B------:R-:W1:Y:S02]  /*19f0*/  @P3 S2R R36, SR_CgaCtaId ;  /* 0x0000000000243919 */ /* 0x000e640000008800 */
[----:B------:R-:W-:-:S02]  /*1a00*/  @P3 VIADD R15, R14, 0x5534 ;  /* 0x000055340e0f3836 */ /* 0x000fc40000000000 */
[----:B------:R-:W-:-:S03]  /*1a10*/  @P3 VIADD R37, R14, 0x14 ;  /* 0x000000140e253836 */ /* 0x000fc60000000000 */
[C---:B-1----:R-:W-:Y:S02]  /*1a20*/  @P3 LEA R15, R36.reuse, R15, 0x18 ;  /* 0x0000000f240f3211 */ /* 0x042fe400078ec0ff */
[----:B------:R-:W-:-:S03]  /*1a30*/  @P3 LEA R37, R36, R37, 0x18 ;  /* 0x0000002524253211 */ /* 0x000fc600078ec0ff */
[C---:B------:R-:W-:Y:S02]  /*1a40*/  @P3 IMAD R15, R0.reuse, 0x4, R15 ;  /* 0x00000004000f3824 */ /* 0x040fe400078e020f */
[C---:B------:R-:W-:Y:S02]  /*1a50*/  @P3 IMAD R37, R0.reuse, 0x4, R37 ;  /* 0x0000000400253824 */ /* 0x040fe400078e0225 */
[----:B------:R-:W-:-:S04]  /*1a60*/  @P3 VIADD R0, R0, 0x20 ;  /* 0x0000002000003836 */ /* 0x000fc80000000000 */
[C---:B0-----:R-:W-:Y:S01]  /*1a70*/  IMAD.IADD R11, R53.reuse, 0x1, -R0 ;  /* 0x00000001350b7824 */ /* 0x041fe200078e0a00 */
[----:B------:R-:W-:-:S04]  /*1a80*/  ISETP.GT.U32.AND P1, PT, R53, R0, PT ;  /* 0x000000003500720c */ /* 0x000fc80003f24070 */
[----:B------:R-:W-:Y:S01]  /*1a90*/  ISETP.LE.U32.OR P1, PT, R11, 0x60, !P1 ;  /* 0x000000600b00780c */ /* 0x000fe20004f23470 */
[----:B---3--:R0:W-:Y:S04]  /*1aa0*/  @P3 STS [R15], R20 ;  /* 0x000000140f003388 */ /* 0x0081e80000000800 */
[----:B----4-:R0:W-:Y:S08]  /*1ab0*/  @P3 STS [R37], R10 ;  /* 0x0000000a25003388 */ /* 0x0101f00000000800 */
[----:B------:R-:W-:Y:S05]  /*1ac0*/  @P1 BRA `(.L_x_33) ;  /* 0x0000000000ac1947 */ /* 0x000fea0003800000 */
[----:B------:R-:W1:Y:S01]  /*1ad0*/  S2R R14, SR_CgaCtaId ;  /* 0x00000000000e7919 */ /* 0x000e620000008800 */
[----:B0-----:R-:W-:Y:S01]  /*1ae0*/  MOV R10, 0x400 ;  /* 0x00000400000a7802 */ /* 0x001fe20000000f00 */
[----:B------:R-:W-:Y:S01]  /*1af0*/  VIADD R55, R53, 0xffffffa0 ;  /* 0xffffffa035377836 */ /* 0x000fe20000000000 */
[----:B------:R-:W-:-:S03]  /*1b00*/  PLOP3.LUT P0, PT, PT, PT, PT, 0x8, 0x80 ;  /* 0x000000000080781c */ /* 0x000fc60003f0e170 */
[C---:B--2---:R-:W-:Y:S02]  /*1b10*/  VIADD R49, R10.reuse, 0x5534 ;  /* 0x000055340a317836 */ /* 0x044fe40000000000 */
[----:B------:R-:W-:-:S03]  /*1b20*/  VIADD R11, R10, 0x14 ;  /* 0x000000140a0b7836 */ /* 0x000fc60000000000 */
[C---:B-1----:R-:W-:Y:S02]  /*1b30*/  LEA R49, R14.reuse, R49, 0x18 ;  /* 0x000000310e317211 */ /* 0x042fe400078ec0ff */
[----:B------:R-:W-:-:S07]  /*1b40*/  LEA R57, R14, R11, 0x18 ;  /* 0x0000000b0e397211 */ /* 0x000fce00078ec0ff */
.L_x_34:
[----:B-1----:R-:W0:Y:S01]  /*1b50*/  LDC.64 R14, c[0x0][0x388] ;  /* 0x0000e200ff0e7b82 */ /* 0x002e220000000a00 */
[C-C-:B------:R-:W-:Y:S01]  /*1b60*/  IMAD.IADD R47, R41.reuse, 0x1, R0.reuse ;  /* 0x00000001292f7824 */ /* 0x140fe200078e0200 */
[----:B------:R-:W-:-:S06]  /*1b70*/  IADD3 R21, PT, PT, R41, 0x20, R0 ;  /* 0x0000002029157810 */ /* 0x000fcc0007ffe000 */
[----:B------:R-:W1:Y:S01]  /*1b80*/  LDC.64 R10, c[0x0][0x390] ;  /* 0x0000e400ff0a7b82 */ /* 0x000e620000000a00 */
[C-C-:B------:R-:W-:Y:S02]  /*1b90*/  IADD3 R39, PT, PT, R41.reuse, 0x40, R0.reuse ;  /* 0x0000004029277810 */ /* 0x140fe40007ffe000 */
[----:B------:R-:W-:Y:S01]  /*1ba0*/  IADD3 R51, PT, PT, R41, 0x60, R0 ;  /* 0x0000006029337810 */ /* 0x000fe20007ffe000 */
[----:B0-----:R-:W-:-:S04]  /*1bb0*/  IMAD.WIDE.U32 R44, R47, 0x4, R14 ;  /* 0x000000042f2c7825 */ /* 0x001fc800078e000e */
[----:B------:R-:W-:Y:S02]  /*1bc0*/  IMAD.WIDE.U32 R42, R21, 0x4, R14 ;  /* 0x00000004152a7825 */ /* 0x000fe400078e000e */
[----:B------:R-:W2:Y:S02]  /*1bd0*/  LDG.E R44, desc[UR36][R44.64] ;  /* 0x000000242c2c7981 */ /* 0x000ea4000c1e1900 */
[--C-:B-1----:R-:W-:Y:S02]  /*1be0*/  IMAD.WIDE.U32 R46, R47, 0x4, R10.reuse ;  /* 0x000000042f2e7825 */ /* 0x102fe400078e000a */
[----:B------:R0:W3:Y:S02]  /*1bf0*/  LDG.E R42, desc[UR36][R42.64] ;  /* 0x000000242a2a7981 */ /* 0x0000e4000c1e1900 */
[----:B------:R-:W-:Y:S02]  /*1c00*/  IMAD.WIDE.U32 R20, R21, 0x4, R10 ;  /* 0x0000000415147825 */ /* 0x000fe400078e000a */
[----:B------:R-:W4:Y:S02]  /*1c10*/  LDG.E R46, desc[UR36][R46.64] ;  /* 0x000000242e2e7981 */ /* 0x000f24000c1e1900 */
[----:B------:R-:W-:-:S02]  /*1c20*/  IMAD.WIDE.U32 R36, R39, 0x4, R14 ;  /* 0x0000000427247825 */ /* 0x000fc400078e000e */
[----:B------:R-:W5:Y:S02]  /*1c30*/  LDG.E R20, desc[UR36][R20.64] ;  /* 0x0000002414147981 */ /* 0x000f64000c1e1900 */
[----:B------:R-:W-:Y:S02]  /*1c40*/  IMAD.WIDE.U32 R38, R39, 0x4, R10 ;  /* 0x0000000427267825 */ /* 0x000fe400078e000a */
[----:B------:R-:W5:Y:S02]  /*1c50*/  LDG.E R36, desc[UR36][R36.64] ;  /* 0x0000002424247981 */ /* 0x000f64000c1e1900 */
[C---:B------:R-:W-:Y:S02]  /*1c60*/  IMAD.WIDE.U32 R14, R51.reuse, 0x4, R14 ;  /* 0x00000004330e7825 */ /* 0x040fe400078e000e */
[----:B------:R-:W5:Y:S02]  /*1c70*/  LDG.E R38, desc[UR36][R38.64] ;  /* 0x0000002426267981 */ /* 0x000f64000c1e1900 */
[----:B------:R-:W-:-:S02]  /*1c80*/  IMAD.WIDE.U32 R10, R51, 0x4, R10 ;  /* 0x00000004330a7825 */ /* 0x000fc400078e000a */
[----:B------:R-:W5:Y:S04]  /*1c90*/  LDG.E R14, desc[UR36][R14.64] ;  /* 0x000000240e0e7981 */ /* 0x000f68000c1e1900 */
[----:B------:R-:W5:Y:S01]  /*1ca0*/  LDG.E R10, desc[UR36][R10.64] ;  /* 0x000000240a0a7981 */ /* 0x000f62000c1e1900 */
[C---:B0-----:R-:W-:Y:S02]  /*1cb0*/  IMAD R43, R0.reuse, 0x4, R49 ;  /* 0x00000004002b7824 */ /* 0x041fe400078e0231 */
[C---:B------:R-:W-:Y:S02]  /*1cc0*/  IMAD R45, R0.reuse, 0x4, R57 ;  /* 0x00000004002d7824 */ /* 0x040fe400078e0239 */
[----:B------:R-:W-:-:S05]  /*1cd0*/  VIADD R0, R0, 0x80 ;  /* 0x0000008000007836 */ /* 0x000fca0000000000 */
[----:B------:R-:W-:Y:S01]  /*1ce0*/  ISETP.GE.U32.AND P1, PT, R0, R55, PT ;  /* 0x000000370000720c */ /* 0x000fe20003f26070 */
[----:B--2---:R1:W-:Y:S04]  /*1cf0*/  STS [R43], R44 ;  /* 0x0000002c2b007388 */ /* 0x0043e80000000800 */
[----:B----4-:R1:W-:Y:S04]  /*1d00*/  STS [R45], R46 ;  /* 0x0000002e2d007388 */ /* 0x0103e80000000800 */
[----:B---3--:R1:W-:Y:S04]  /*1d10*/  STS [R43+0x80], R42 ;  /* 0x0000802a2b007388 */ /* 0x0083e80000000800 */
[----:B-----5:R1:W-:Y:S04]  /*1d20*/  STS [R45+0x80], R20 ;  /* 0x000080142d007388 */ /* 0x0203e80000000800 */
[----:B------:R1:W-:Y:S04]  /*1d30*/  STS [R43+0x100], R36 ;  /* 0x000100242b007388 */ /* 0x0003e80000000800 */
[----:B------:R1:W-:Y:S04]  /*1d40*/  STS [R45+0x100], R38 ;  /* 0x000100262d007388 */ /* 0x0003e80000000800 */
[----:B------:R1:W-:Y:S04]  /*1d50*/  STS [R43+0x180], R14 ;  /* 0x0001800e2b007388 */ /* 0x0003e80000000800 */
[----:B------:R1:W-:Y:S01]  /*1d60*/  STS [R45+0x180], R10 ;  /* 0x0001800a2d007388 */ /* 0x0003e20000000800 */
[----:B------:R-:W-:Y:S05]  /*1d70*/  @!P1 BRA `(.L_x_34) ;  /* 0xfffffffc00749947 */ /* 0x000fea000383ffff */
.L_x_33:
[----:B------:R-:W-:Y:S05]  /*1d80*/  BSYNC.RECONVERGENT B2 ;  /* 0x0000000000027941 */ /* 0x000fea0003800200 */
.L_x_32:
[C---:B01----:R-:W-:Y:S01]  /*1d90*/  IMAD.IADD R10, R53.reuse, 0x1, -R0 ;  /* 0x00000001350a7824 */ /* 0x043fe200078e0a00 */
[----:B------:R-:W-:Y:S01]  /*1da0*/  ISETP.GT.U32.AND P1, PT, R53, R0, PT ;  /* 0x000000003500720c */ /* 0x000fe20003f24070 */
[----:B------:R-:W-:Y:S03]  /*1db0*/  BSSY.RECONVERGENT B2, `(.L_x_35) ;  /* 0x000001d000027945 */ /* 0x000fe60003800200 */
[----:B------:R-:W-:-:S13]  /*1dc0*/  ISETP.LE.U32.OR P1, PT, R10, 0x20, !P1 ;  /* 0x000000200a00780c */ /* 0x000fda0004f23470 */
[----:B------:R-:W-:Y:S05]  /*1dd0*/  @P1 BRA `(.L_x_36) ;  /* 0x0000000000681947 */ /* 0x000fea0003800000 */
[----:B------:R-:W0:Y:S01]  /*1de0*/  LDC.64 R14, c[0x0][0x388] ;  /* 0x0000e200ff0e7b82 */ /* 0x000e220000000a00 */
[C-C-:B------:R-:W-:Y:S01]  /*1df0*/  IMAD.IADD R11, R41.reuse, 0x1, R0.reuse ;  /* 0x00000001290b7824 */ /* 0x140fe200078e0200 */
[----:B------:R-:W-:-:S06]  /*1e00*/  IADD3 R39, PT, PT, R41, 0x20, R0 ;  /* 0x0000002029277810 */ /* 0x000fcc0007ffe000 */
[----:B------:R-:W1:Y:S01]  /*1e10*/  LDC.64 R36, c[0x0][0x390] ;  /* 0x0000e400ff247b82 */ /* 0x000e620000000a00 */
[----:B0-----:R-:W-:-:S04]  /*1e20*/  IMAD.WIDE.U32 R20, R11, 0x4, R14 ;  /* 0x000000040b147825 */ /* 0x001fc800078e000e */
[----:B------:R-:W-:Y:S02]  /*1e30*/  IMAD.WIDE.U32 R14, R39, 0x4, R14 ;  /* 0x00000004270e7825 */ /* 0x000fe400078e000e */
[----:B------:R0:W3:Y:S02]  /*1e40*/  LDG.E R20, desc[UR36][R20.64] ;  /* 0x0000002414147981 */ /* 0x0000e4000c1e1900 */
[--C-:B-1----:R-:W-:Y:S02]  /*1e50*/  IMAD.WIDE.U32 R10, R11, 0x4, R36.reuse ;  /* 0x000000040b0a7825 */ /* 0x102fe400078e0024 */
[----:B------:R-:W4:Y:S02]  /*1e60*/  LDG.E R14, desc[UR36][R14.64] ;  /* 0x000000240e0e7981 */ /* 0x000f24000c1e1900 */
[----:B------:R-:W-:Y:S02]  /*1e70*/  IMAD.WIDE.U32 R36, R39, 0x4, R36 ;  /* 0x0000000427247825 */ /* 0x000fe400078e0024 */
[----:B------:R-:W5:Y:S04]  /*1e80*/  LDG.E R10, desc[UR36][R10.64] ;  /* 0x000000240a0a7981 */ /* 0x000f68000c1e1900 */
[----:B------:R-:W2:Y:S01]  /*1e90*/  LDG.E R36, desc[UR36][R36.64] ;  /* 0x0000002424247981 */ /* 0x000ea2000c1e1900 */
[----:B------:R-:W1:Y:S01]  /*1ea0*/  S2UR UR6, SR_CgaCtaId ;  /* 0x00000000000679c3 */ /* 0x000e620000008800 */
[----:B------:R-:W-:-:S02]  /*1eb0*/  UMOV UR4, 0x400 ;  /* 0x0000040000047882 */ /* 0x000fc40000000000 */
[----:B------:R-:W-:Y:S02]  /*1ec0*/  UIADD3 UR5, UPT, UPT, UR4, 0x5534, URZ ;  /* 0x0000553404057890 */ /* 0x000fe4000fffe0ff */
[----:B------:R-:W-:Y:S02]  /*1ed0*/  UIADD3 UR4, UPT, UPT, UR4, 0x14, URZ ;  /* 0x0000001404047890 */ /* 0x000fe4000fffe0ff */
[----:B-1----:R-:W-:Y:S02]  /*1ee0*/  ULEA UR5, UR6, UR5, 0x18 ;  /* 0x0000000506057291 */ /* 0x002fe4000f8ec0ff */
[----:B------:R-:W-:-:S04]  /*1ef0*/  ULEA UR4, UR6, UR4, 0x18 ;  /* 0x0000000406047291 */ /* 0x000fc8000f8ec0ff */
[C---:B------:R-:W-:Y:S02]  /*1f00*/  LEA R39, R0.reuse, UR5, 0x2 ;  /* 0x0000000500277c11 */ /* 0x040fe4000f8e10ff */
[C---:B0-----:R-:W-:Y:S01]  /*1f10*/  LEA R21, R0.reuse, UR4, 0x2 ;  /* 0x0000000400157c11 */ /* 0x041fe2000f8e10ff */
[----:B------:R-:W-:Y:S01]  /*1f20*/  VIADD R0, R0, 0x40 ;  /* 0x0000004000007836 */ /* 0x000fe20000000000 */
[----:B------:R-:W-:Y:S01]  /*1f30*/  PLOP3.LUT P0, PT, PT, PT, PT, 0x8, 0x80 ;  /* 0x000000000080781c */ /* 0x000fe20003f0e170 */
[----:B---3--:R0:W-:Y:S04]  /*1f40*/  STS [R39], R20 ;  /* 0x0000001427007388 */ /* 0x0081e80000000800 */
[----:B-----5:R0:W-:Y:S04]  /*1f50*/  STS [R21], R10 ;  /* 0x0000000a15007388 */ /* 0x0201e80000000800 */
[----:B----4-:R0:W-:Y:S04]  /*1f60*/  STS [R39+0x80], R14 ;  /* 0x0000800e27007388 */ /* 0x0101e80000000800 */
[----:B--2---:R0:W-:Y:S02]  /*1f70*/  STS [R21+0x80], R36 ;  /* 0x0000802415007388 */ /* 0x0041e40000000800 */
.L_x_36:
[----:B------:R-:W-:Y:S05]  /*1f80*/  BSYNC.RECONVERGENT B2 ;  /* 0x0000000000027941 */ /* 0x000fea0003800200 */
.L_x_35:
[----:B------:R-:W-:-:S13]  /*1f90*/  ISETP.LT.U32.OR P0, PT, R0, R53, P0 ;  /* 0x000000350000720c */ /* 0x000fda0000701470 */
[----:B------:R-:W-:Y:S05]  /*1fa0*/  @!P0 BRA `(.L_x_31) ;  /* 0x0000000000448947 */ /* 0x000fea0003800000 */
[----:B0-----:R-:W0:Y:S01]  /*1fb0*/  LDC.64 R10, c[0x0][0x388] ;  /* 0x0000e200ff0a7b82 */ /* 0x001e220000000a00 */
[----:B------:R-:W-:-:S07]  /*1fc0*/  IMAD.IADD R41, R41, 0x1, R0 ;  /* 0x0000000129297824 */ /* 0x000fce00078e0200 */
[----:B------:R-:W1:Y:S01]  /*1fd0*/  LDC.64 R14, c[0x0][0x390] ;  /* 0x0000e400ff0e7b82 */ /* 0x000e620000000a00 */
[----:B0-----:R-:W-:-:S06]  /*1fe0*/  IMAD.WIDE.U32 R10, R41, 0x4, R10 ;  /* 0x00000004290a7825 */ /* 0x001fcc00078e000a */
[----:B------:R-:W3:Y:S01]  /*1ff0*/  LDG.E R10, desc[UR36][R10.64] ;  /* 0x000000240a0a7981 */ /* 0x000ee2000c1e1900 */
[----:B-1----:R-:W-:-:S06]  /*2000*/  IMAD.WIDE.U32 R14, R41, 0x4, R14 ;  /* 0x00000004290e7825 */ /* 0x002fcc00078e000e */
[----:B------:R-:W4:Y:S01]  /*2010*/  LDG.E R14, desc[UR36][R14.64] ;  /* 0x000000240e0e7981 */ /* 0x000f22000c1e1900 */
[----:B------:R-:W0:Y:S01]  /*2020*/  S2UR UR6, SR_CgaCtaId ;  /* 0x00000000000679c3 */ /* 0x000e220000008800 */
[----:B------:R-:W-:Y:S02]  /*2030*/  UMOV UR4, 0x400 ;  /* 0x0000040000047882 */ /* 0x000fe40000000000 */
[----:B------:R-:W-:Y:S02]  /*2040*/  UIADD3 UR5, UPT, UPT, UR4, 0x5534, URZ ;  /* 0x0000553404057890 */ /* 0x000fe4000fffe0ff */
[----:B------:R-:W-:Y:S02]  /*2050*/  UIADD3 UR4, UPT, UPT, UR4, 0x14, URZ ;  /* 0x0000001404047890 */ /* 0x000fe4000fffe0ff */
[----:B0-----:R-:W-:Y:S02]  /*2060*/  ULEA UR5, UR6, UR5, 0x18 ;  /* 0x0000000506057291 */ /* 0x001fe4000f8ec0ff */
[----:B------:R-:W-:-:S04]  /*2070*/  ULEA UR4, UR6, UR4, 0x18 ;  /* 0x0000000406047291 */ /* 0x000fc8000f8ec0ff */
[C---:B------:R-:W-:Y:S02]  /*2080*/  LEA R21, R0.reuse, UR5, 0x2 ;  /* 0x0000000500157c11 */ /* 0x040fe4000f8e10ff */
[----:B------:R-:W-:-:S03]  /*2090*/  LEA R37, R0, UR4, 0x2 ;  /* 0x0000000400257c11 */ /* 0x000fc6000f8e10ff */
[----:B---3--:R3:W-:Y:S04]  /*20a0*/  STS [R21], R10 ;  /* 0x0000000a15007388 */ /* 0x0087e80000000800 */
[----:B----4-:R3:W-:Y:S02]  /*20b0*/  STS [R37], R14 ;  /* 0x0000000e25007388 */ /* 0x0107e40000000800 */
.L_x_31:
[----:B------:R-:W-:Y:S05]  /*20c0*/  BSYNC.RECONVERGENT B1 ;  /* 0x0000000000017941 */ /* 0x000fea0003800200 */
.L_x_30:
[----:B------:R-:W4:Y:S01]  /*20d0*/  LDG.E R9, desc[UR36][R8.64] ;  /* 0x0000002408097981 */ /* 0x000f22000c1e1900 */
[----:B0--3--:R-:W4:Y:S01]  /*20e0*/  LDC.64 R10, c[0x0][0x380] ;  /* 0x0000e000ff0a7b82 */ /* 0x009f220000000a00 */
[----:B------:R-:W-:Y:S01]  /*20f0*/  BSSY.RECONVERGENT B1, `(.L_x_37) ;  /* 0x000003c000017945 */ /* 0x000fe20003800200 */
[----:B----4-:R-:W-:-:S03]  /*2100*/  IMAD.WIDE.U32 R10, R9, 0x4, R10 ;  /* 0x00000004090a7825 */ /* 0x010fc600078e000a */
[----:B------:R-:W-:Y:S05]  /*2110*/  @P2 BRA `(.L_x_38) ;  /* 0x0000000000e42947 */ /* 0x000fea0003800000 */
[----:B------:R-:W3:Y:S01]  /*2120*/  LDG.E R0, desc[UR36][R10.64] ;  /* 0x000000240a007981 */ /* 0x000ee2000c1e1900 */
[----:B------:R-:W3:Y:S01]  /*2130*/  LDCU.64 UR4, c[0x0][0x388] ;  /* 0x00007100ff0477ac */ /* 0x000ee20008000a00 */
[----:B------:R-:W-:Y:S02]  /*2140*/  VIADD R40, R5, 0xffffffff ;  /* 0xffffffff05287836 */ /* 0x000fe40000000000 */
[----:B-1----:R-:W-:Y:S01]  /*2150*/  IMAD.MOV.U32 R36, RZ, RZ, R16 ;  /* 0x000000ffff247224 */ /* 0x002fe200078e0010 */
[----:B---3--:R-:W-:-:S04]  /*2160*/  LEA R8, P0, R0, UR4, 0x2 ;  /* 0x0000000400087c11 */ /* 0x008fc8000f8010ff */
[----:B------:R-:W-:-:S09]  /*2170*/  LEA.HI.X R9, R0, UR5, RZ, 0x2, P0 ;  /* 0x0000000500097c11 */ /* 0x000fd200080f14ff */
.L_x_41:
[----:B0-----:R-:W0:Y:S01]  /*2180*/  S2R R43, SR_CgaCtaId ;  /* 0x00000000002b7919 */ /* 0x001e220000008800 */
[----:B---3--:R-:W-:Y:S01]  /*2190*/  MOV R38, 0x400 ;  /* 0x0000040000267802 */ /* 0x008fe20000000f00 */
[----:B------:R-:W-:Y:S01]  /*21a0*/  IMAD.MOV.U32 R15, RZ, RZ, RZ ;  /* 0x000000ffff0f7224 */ /* 0x000fe200078e00ff */
[----:B------:R-:W-:-:S03]  /*21b0*/  ISETP.GE.AND P0, PT, R5, 0x2, PT ;  /* 0x000000020500780c */ /* 0x000fc60003f06270 */
[----:B------:R-:W-:-:S05]  /*21c0*/  VIADD R10, R38, 0x5534 ;  /* 0x00005534260a7836 */ /* 0x000fca0000000000 */
[----:B0-----:R-:W-:-:S05]  /*21d0*/  LEA R39, R43, R10, 0x18 ;  /* 0x0000000a2b277211 */ /* 0x001fca00078ec0ff */
[----:B------:R-:W-:-:S05]  /*21e0*/  IMAD R39, R36, 0x4, R39 ;  /* 0x0000000424277824 */ /* 0x000fca00078e0227 */
[----:B------:R0:W1:Y:S01]  /*21f0*/  LDS R41, [R39] ;  /* 0x0000000027297984 */ /* 0x0000620000000800 */
[----:B------:R-:W-:Y:S05]  /*2200*/  @!P0 BRA `(.L_x_39) ;  /* 0x0000000000308947 */ /* 0x000fea0003800000 */
[----:B------:R-:W-:Y:S02]  /*2210*/  IMAD.MOV.U32 R15, RZ, RZ, RZ ;  /* 0x000000ffff0f7224 */ /* 0x000fe400078e00ff */
[----:B------:R-:W-:-:S07]  /*2220*/  IMAD.MOV.U32 R14, RZ, RZ, R5 ;  /* 0x000000ffff0e7224 */ /* 0x000fce00078e0005 */
.L_x_40:
        /* <DEDUP_REMOVED lines=10> */
.L_x_39:
[C---:B------:R-:W-:Y:S01]  /*22d0*/  IMAD.WIDE.U32 R20, R15.reuse, 0x4, R8 ;  /* 0x000000040f147825 */ /* 0x040fe200078e0008 */
[----:B------:R-:W3:Y:S05]  /*22e0*/  LDCU.64 UR4, c[0x0][0x390] ;  /* 0x00007200ff0477ac */ /* 0x000eea0008000a00 */
[----:B------:R-:W1:Y:S01]  /*22f0*/  LDG.E R20, desc[UR36][R20.64] ;  /* 0x0000002414147981 */ /* 0x000e62000c1e1900 */
[----:B------:R-:W-:Y:S02]  /*2300*/  VIADD R37, R15, 0x1 ;  /* 0x000000010f257836 */ /* 0x000fe40000000000 */
[----:B------:R-:W-:Y:S01]  /*2310*/  VIADD R38, R38, 0x14 ;  /* 0x0000001426267836 */ /* 0x000fe20000000000 */
[----:B-1----:R-:W-:-:S13]  /*2320*/  ISETP.GE.U32.AND P0, PT, R20, R41, PT ;  /* 0x000000291400720c */ /* 0x002fda0003f06070 */
[----:B------:R-:W-:-:S05]  /*2330*/  @P0 IMAD.MOV R37, RZ, RZ, R15 ;  /* 0x000000ffff250224 */ /* 0x000fca00078e020f */
[----:B------:R-:W-:Y:S02]  /*2340*/  IADD3 R11, P1, PT, R0, R37, RZ ;  /* 0x00000025000b7210 */ /* 0x000fe40007f3e0ff */
[----:B------:R-:W-:-:S03]  /*2350*/  ISETP.GT.U32.AND P0, PT, R37, R40, PT ;  /* 0x000000282500720c */ /* 0x000fc60003f04070 */
[----:B------:R-:W-:Y:S01]  /*2360*/  IMAD.X R14, RZ, RZ, RZ, P1 ;  /* 0x000000ffff0e7224 */ /* 0x000fe200008e06ff */
[----:B---3--:R-:W-:-:S04]  /*2370*/  LEA R10, P1, R11, UR4, 0x2 ;  /* 0x000000040b0a7c11 */ /* 0x008fc8000f8210ff */
[----:B------:R-:W-:-:S05]  /*2380*/  LEA.HI.X R11, R11, UR5, R14, 0x2, P1 ;  /* 0x000000050b0b7c11 */ /* 0x000fca00088f140e */
[C---:B------:R-:W-:Y:S01]  /*2390*/  @!P0 LEA R14, P1, R37.reuse, R8, 0x2 ;  /* 0x00000008250e8211 */ /* 0x040fe200078210ff */
[----:B------:R-:W3:Y:S03]  /*23a0*/  LDG.E R10, desc[UR36][R10.64] ;  /* 0x000000240a0a7981 */ /* 0x000ee6000c1e1900 */
[----:B------:R-:W-:-:S05]  /*23b0*/  @!P0 LEA.HI.X R15, R37, R9, RZ, 0x2, P1 ;  /* 0x00000009250f8211 */ /* 0x000fca00008f14ff */
[----:B------:R-:W4:Y:S01]  /*23c0*/  @!P0 LDG.E R14, desc[UR36][R14.64] ;  /* 0x000000240e0e8981 */ /* 0x000f22000c1e1900 */
[----:B------:R-:W-:Y:S01]  /*23d0*/  LEA R37, R43, R38, 0x18 ;  /* 0x000000262b257211 */ /* 0x000fe200078ec0ff */
[----:B------:R-:W-:-:S04]  /*23e0*/  IMAD.MOV.U32 R20, RZ, RZ, -0x1 ;  /* 0xffffffffff147424 */ /* 0x000fc800078e00ff */
[C---:B------:R-:W-:Y:S02]  /*23f0*/  IMAD R37, R36.reuse, 0x4, R37 ;  /* 0x0000000424257824 */ /* 0x040fe400078e0225 */
[----:B------:R-:W-:-:S03]  /*2400*/  VIADD R36, R36, UR43 ;  /* 0x0000002b24247c36 */ /* 0x000fc60008000000 */
[----:B------:R-:W3:Y:S02]  /*2410*/  LDS R21, [R37] ;  /* 0x0000000025157984 */ /* 0x000ee40000000800 */
[----:B---3--:R-:W-:-:S04]  /*2420*/  LOP3.LUT R38, R21, R10, RZ, 0xc0, !PT ;  /* 0x0000000a15267212 */ /* 0x008fc800078ec0ff */
[----:B------:R-:W-:Y:S02]  /*2430*/  @!P0 ISETP.NE.AND P2, PT, R38, RZ, PT ;  /* 0x000000ff2600820c */ /* 0x000fe40003f45270 */
[----:B----4-:R-:W-:Y:S02]  /*2440*/  @!P0 ISETP.NE.AND P1, PT, R14, R41, PT ;  /* 0x000000290e00820c */ /* 0x010fe40003f25270 */
[----:B------:R-:W-:-:S04]  /*2450*/  @!P0 SEL R10, R41, 0xffffffff, P2 ;  /* 0xffffffff290a8807 */ /* 0x000fc80001000000 */
[----:B------:R-:W-:Y:S02]  /*2460*/  @!P0 SEL R20, R10, 0xffffffff, !P1 ;  /* 0xffffffff0a148807 */ /* 0x000fe40004800000 */
[----:B------:R-:W-:-:S03]  /*2470*/  ISETP.GE.U32.AND P0, PT, R36, R53, PT ;  /* 0x000000352400720c */ /* 0x000fc60003f06070 */
[----:B------:R3:W-:Y:S04]  /*2480*/  STS [R39], R20 ;  /* 0x0000001427007388 */ /* 0x0007e80000000800 */
[----:B------:R3:W-:Y:S06]  /*2490*/  STS [R37], R38 ;  /* 0x0000002625007388 */ /* 0x0007ec0000000800 */
[----:B------:R-:W-:Y:S05]  /*24a0*/  @!P0 BRA `(.L_x_41) ;  /* 0xfffffffc00348947 */ /* 0x000fea000383ffff */
.L_x_38:
[----:B------:R-:W-:Y:S05]  /*24b0*/  BSYNC.RECONVERGENT B1 ;  /* 0x0000000000017941 */ /* 0x000fea0003800200 */
.L_x_37:
[----:B------:R-:W-:-:S13]  /*24c0*/  ISETP.NE.AND P0, PT, R16, RZ, PT ;  /* 0x000000ff1000720c */ /* 0x000fda0003f05270 */
[----:B------:R-:W-:Y:S05]  /*24d0*/  @P0 BRA `(.L_x_42) ;  /* 0x000000d000d80947 */ /* 0x000fea0003800000 */
[----:B------:R-:W4:Y:S01]  /*24e0*/  S2R R14, SR_CgaCtaId ;  /* 0x00000000000e7919 */ /* 0x000f220000008800 */
[----:B------:R-:W-:Y:S02]  /*24f0*/  MOV R11, 0x400 ;  /* 0x00000400000b7802 */ /* 0x000fe40000000f00 */
[----:B------:R-:W-:-:S03]  /*2500*/  ISETP.NE.AND P0, PT, R53, RZ, PT ;  /* 0x000000ff3500720c */ /* 0x000fc60003f05270 */
[----:B------:R-:W-:Y:S01]  /*2510*/  VIADD R9, R11, 0x3534 ;  /* 0x000035340b097836 */ /* 0x000fe20000000000 */
[----:B----4-:R-:W-:-:S04]  /*2520*/  LEA R5, R14, R11, 0x18 ;  /* 0x0000000b0e057211 */ /* 0x010fc800078ec0ff */
[----:B------:R-:W-:Y:S02]  /*2530*/  LEA R0, R14, R9, 0x18 ;  /* 0x000000090e007211 */ /* 0x000fe400078ec0ff */
[----:B------:R-:W4:Y:S03]  /*2540*/  LDS R5, [R5+0x4] ;  /* 0x0000040005057984 */ /* 0x000f260000000800 */
[----:B----4-:R-:W-:Y:S01]  /*2550*/  IMAD R0, R5, 0x100, R0 ;  /* 0x0000010005007824 */ /* 0x010fe200078e0200 */
[----:B------:R-:W-:Y:S06]  /*2560*/  @!P0 BRA `(.L_x_43) ;  /* 0x0000000c00788947 */ /* 0x000fec0003800000 */
[----:B------:R-:W-:Y:S01]  /*2570*/  IMAD.IADD R12, R12, 0x1, -R13 ;  /* 0x000000010c0c7824 */ /* 0x000fe200078e0a0d */
[----:B------:R-:W-:Y:S01]  /*2580*/  LOP3.LUT R10, R4, 0x7, RZ, 0xc0, !PT ;  /* 0x00000007040a7812 */ /* 0x000fe200078ec0ff */
[----:B------:R-:W-:-:S04]  /*2590*/  IMAD.WIDE R6, R5, 0x3a980, R6 ;  /* 0x0003a98005067825 */ /* 0x000fc800078e0206 */
[----:B------:R-:W-:Y:S02]  /*25a0*/  IMAD R12, R3, 0x830, R12 ;  /* 0x00000830030c7824 */ /* 0x000fe400078e020c */
[----:B------:R-:W-:Y:S02]  /*25b0*/  IMAD.MOV.U32 R3, RZ, RZ, RZ ;  /* 0x000000ffff037224 */ /* 0x000fe400078e00ff */
[----:B------:R-:W-:Y:S01]  /*25c0*/  IMAD.WIDE R8, R5, 0x3a980, R34 ;  /* 0x0003a98005087825 */ /* 0x000fe200078e0222 */
[----:B------:R-:W-:-:S13]  /*25d0*/  ISETP.GT.U32.AND P0, PT, R12, -0x8, PT ;  /* 0xfffffff80c00780c */ /* 0x000fda0003f04070 */
[----:B------:R-:W-:Y:S05]  /*25e0*/  @P0 BRA `(.L_x_44) ;  /* 0x00000004008c0947 */ /* 0x000fea0003800000 */
[C---:B------:R-:W-:Y:S02]  /*25f0*/  VIADD R13, R11.reuse, 0x5534 ;  /* 0x000055340b0d7836 */ /* 0x040fe40000000000 */
[----:B------:R-:W-:Y:S02]  /*2600*/  VIADD R15, R11, 0x14 ;  /* 0x000000140b0f7836 */ /* 0x000fe40000000000 */
[----:B------:R-:W-:Y:S01]  /*2610*/  IMAD.IADD R3, R53, 0x1, -R10 ;  /* 0x0000000135037824 */ /* 0x000fe200078e0a0a */
[C---:B------:R-:W-:Y:S02]  /*2620*/  LEA R11, R14.reuse, R13, 0x18 ;  /* 0x0000000d0e0b7211 */ /* 0x040fe400078ec0ff */
[----:B------:R-:W-:Y:S01]  /*2630*/  LEA R12, R14, R15, 0x18 ;  /* 0x0000000f0e0c7211 */ /* 0x000fe200078ec0ff */
[----:B------:R-:W-:-:S07]  /*2640*/  IMAD.MOV.U32 R14, RZ, RZ, RZ ;  /* 0x000000ffff0e7224 */ /* 0x000fce00078e00ff */
.L_x_53:
[C---:B------:R-:W-:Y:S02]  /*2650*/  IMAD R13, R14.reuse, 0x4, R11 ;  /* 0x000000040e0d7824 */ /* 0x040fe400078e020b */
[----:B---3--:R-:W-:-:S03]  /*2660*/  IMAD R15, R14, 0x4, R12 ;  /* 0x000000040e0f7824 */ /* 0x008fc600078e020c */
[----:B-1----:R-:W1:Y:S02]  /*2670*/  LDS R43, [R13] ;  /* 0x000000000d2b7984 */ /* 0x002e640000000800 */
[----:B-1----:R-:W-:-:S13]  /*2680*/  ISETP.NE.AND P0, PT, R43, -0x1, PT ;  /* 0xffffffff2b00780c */ /* 0x002fda0003f05270 */
[----:B------:R-:W-:Y:S05]  /*2690*/  @!P0 BRA `(.L_x_45) ;  /* 0x0000000000208947 */ /* 0x000fea0003800000 */
[----:B---3--:R-:W0:Y:S02]  /*26a0*/  LDS R20, [R0] ;  /* 0x0000000000147984 */ /* 0x008e240000000800 */
[----:B0-----:R-:W-:-:S04]  /*26b0*/  VIADD R39, R20, 0x1 ;  /* 0x0000000114277836 */ /* 0x001fc80000000000 */
[C---:B------:R-:W-:Y:S01]  /*26c0*/  IMAD.WIDE.U32 R20, R39.reuse, 0x4, R6 ;  /* 0x0000000427147825 */ /* 0x040fe200078e0006 */
[----:B------:R-:W-:Y:S03]  /*26d0*/  STS [R0], R39 ;  /* 0x0000002700007388 */ /* 0x000fe60000000800 */
[----:B------:R-:W-:Y:S01]  /*26e0*/  IMAD.WIDE.U32 R36, R39, 0x4, R8 ;  /* 0x0000000427247825 */ /* 0x000fe200078e0008 */
[----:B------:R-:W0:Y:S04]  /*26f0*/  LDS R41, [R15] ;  /* 0x000000000f297984 */ /* 0x000e280000000800 */
[----:B------:R1:W-:Y:S04]  /*2700*/  STG.E desc[UR36][R20.64], R43 ;  /* 0x0000002b14007986 */ /* 0x0003e8000c101924 */
[----:B0-----:R1:W-:Y:S02]  /*2710*/  STG.E desc[UR36][R36.64], R41 ;  /* 0x0000002924007986 */ /* 0x0013e4000c101924 */
.L_x_45:
[----:B-1----:R-:W1:Y:S02]  /*2720*/  LDS R43, [R13+0x4] ;  /* 0x000004000d2b7984 */ /* 0x002e640000000800 */
[----:B-1----:R-:W-:-:S13]  /*2730*/  ISETP.NE.AND P0, PT, R43, -0x1, PT ;  /* 0xffffffff2b00780c */ /* 0x002fda0003f05270 */
[----:B------:R-:W-:Y:S05]  /*2740*/  @!P0 BRA `(.L_x_46) ;  /* 0x0000000000208947 */ /* 0x000fea0003800000 */
[----:B0--3--:R-:W0:Y:S02]  /*2750*/  LDS R39, [R0] ;  /* 0x0000000000277984 */ /* 0x009e240000000800 */
[----:B0-----:R-:W-:-:S04]  /*2760*/  VIADD R39, R39, 0x1 ;  /* 0x0000000127277836 */ /* 0x001fc80000000000 */
[C---:B------:R-:W-:Y:S01]  /*2770*/  IMAD.WIDE.U32 R20, R39.reuse, 0x4, R6 ;  /* 0x0000000427147825 */ /* 0x040fe200078e0006 */
[----:B------:R-:W-:Y:S03]  /*2780*/  STS [R0], R39 ;  /* 0x0000002700007388 */ /* 0x000fe60000000800 */
[----:B------:R-:W-:Y:S01]  /*2790*/  IMAD.WIDE.U32 R36, R39, 0x4, R8 ;  /* 0x0000000427247825 */ /* 0x000fe200078e0008 */
[----:B------:R-:W0:Y:S04]  /*27a0*/  LDS R41, [R15+0x4] ;  /* 0x000004000f297984 */ /* 0x000e280000000800 */
[----:B------:R1:W-:Y:S04]  /*27b0*/  STG.E desc[UR36][R20.64], R43 ;  /* 0x0000002b14007986 */ /* 0x0003e8000c101924 */
[----:B0-----:R1:W-:Y:S02]  /*27c0*/  STG.E desc[UR36][R36.64], R41 ;  /* 0x0000002924007986 */ /* 0x0013e4000c101924 */
.L_x_46:
        /* <DEDUP_REMOVED lines=11> */
.L_x_47:
        /* <DEDUP_REMOVED lines=11> */
.L_x_48:
        /* <DEDUP_REMOVED lines=11> */
.L_x_49:
        /* <DEDUP_REMOVED lines=11> */
.L_x_50:
        /* <DEDUP_REMOVED lines=11> */
.L_x_51:
[----:B0--3--:R-:W0:Y:S01]  /*2b40*/  LDS R39, [R13+0x1c] ;  /* 0x00001c000d277984 */ /* 0x009e220000000800 */
[----:B------:R-:W-:-:S05]  /*2b50*/  VIADD R14, R14, 0x8 ;  /* 0x000000080e0e7836 */ /* 0x000fca0000000000 */
[----:B------:R-:W-:Y:S02]  /*2b60*/  ISETP.NE.AND P1, PT, R14, R3, PT ;  /* 0x000000030e00720c */ /* 0x000fe40003f25270 */
[----:B0-----:R-:W-:-:S13]  /*2b70*/  ISETP.NE.AND P0, PT, R39, -0x1, PT ;  /* 0xffffffff2700780c */ /* 0x001fda0003f05270 */
[----:B------:R-:W-:Y:S05]  /*2b80*/  @!P0 BRA `(.L_x_52) ;  /* 0x0000000000208947 */ /* 0x000fea0003800000 */
[----:B------:R-:W0:Y:S02]  /*2b90*/  LDS R13, [R0] ;  /* 0x00000000000d7984 */ /* 0x000e240000000800 */
[----:B0-----:R-:W-:-:S04]  /*2ba0*/  VIADD R13, R13, 0x1 ;  /* 0x000000010d0d7836 */ /* 0x001fc80000000000 */
[C---:B-1----:R-:W-:Y:S01]  /*2bb0*/  IMAD.WIDE.U32 R20, R13.reuse, 0x4, R6 ;  /* 0x000000040d147825 */ /* 0x042fe200078e0006 */
[----:B------:R-:W-:Y:S03]  /*2bc0*/  STS [R0], R13 ;  /* 0x0000000d00007388 */ /* 0x000fe60000000800 */
[----:B------:R-:W-:Y:S01]  /*2bd0*/  IMAD.WIDE.U32 R36, R13, 0x4, R8 ;  /* 0x000000040d247825 */ /* 0x000fe200078e0008 */
[----:B------:R-:W0:Y:S04]  /*2be0*/  LDS R15, [R15+0x1c] ;  /* 0x00001c000f0f7984 */ /* 0x000e280000000800 */
[----:B------:R3:W-:Y:S04]  /*2bf0*/  STG.E desc[UR36][R20.64], R39 ;  /* 0x0000002714007986 */ /* 0x0007e8000c101924 */
[----:B0-----:R3:W-:Y:S02]  /*2c00*/  STG.E desc[UR36][R36.64], R15 ;  /* 0x0000000f24007986 */ /* 0x0017e4000c101924 */
.L_x_52:
[----:B------:R-:W-:Y:S05]  /*2c10*/  @P1 BRA `(.L_x_53) ;  /* 0xfffffff8008c1947 */ /* 0x000fea000383ffff */
.L_x_44:
[----:B------:R-:W-:-:S13]  /*2c20*/  ISETP.NE.AND P0, PT, R10, RZ, PT ;  /* 0x000000ff0a00720c */ /* 0x000fda0003f05270 */
[----:B------:R-:W-:Y:S05]  /*2c30*/  @!P0 BRA `(.L_x_43) ;  /* 0x0000000400c48947 */ /* 0x000fea0003800000 */
[----:B------:R-:W-:Y:S02]  /*2c40*/  ISETP.GE.U32.AND P0, PT, R10, 0x4, PT ;  /* 0x000000040a00780c */ /* 0x000fe40003f06070 */
[----:B-1-3--:R-:W-:-:S11]  /*2c50*/  LOP3.LUT R36, R4, 0x3, RZ, 0xc0, !PT ;  /* 0x0000000304247812 */ /* 0x00afd600078ec0ff */
[----:B------:R-:W-:Y:S05]  /*2c60*/  @!P0 BRA `(.L_x_54) ;  /* 0x0000000000d48947 */ /* 0x000fea0003800000 */
[----:B------:R-:W1:Y:S01]  /*2c70*/  S2R R12, SR_CgaCtaId ;  /* 0x00000000000c7919 */ /* 0x000e620000008800 */
[----:B------:R-:W-:-:S05]  /*2c80*/  MOV R10, 0x400 ;  /* 0x00000400000a7802 */ /* 0x000fca0000000f00 */
[----:B------:R-:W-:-:S05]  /*2c90*/  VIADD R11, R10, 0x5534 ;  /* 0x000055340a0b7836 */ /* 0x000fca0000000000 */
[----:B-1----:R-:W-:Y:S01]  /*2ca0*/  LEA R14, R12, R11, 0x18 ;  /* 0x0000000b0c0e7211 */ /* 0x002fe200078ec0ff */
[----:B------:R-:W-:-:S04]  /*2cb0*/  VIADD R11, R10, 0x14 ;  /* 0x000000140a0b7836 */ /* 0x000fc80000000000 */
[----:B------:R-:W-:Y:S01]  /*2cc0*/  IMAD R14, R3, 0x4, R14 ;  /* 0x00000004030e7824 */ /* 0x000fe200078e020e */
[----:B------:R-:W-:-:S04]  /*2cd0*/  LEA R20, R12, R11, 0x18 ;  /* 0x0000000b0c147211 */ /* 0x000fc800078ec0ff */
[----:B------:R-:W1:Y:S01]  /*2ce0*/  LDS R37, [R14] ;  /* 0x000000000e257984 */ /* 0x000e620000000800 */
[----:B------:R-:W-:Y:S01]  /*2cf0*/  IMAD R20, R3, 0x4, R20 ;  /* 0x0000000403147824 */ /* 0x000fe200078e0214 */
[----:B-1----:R-:W-:-:S13]  /*2d00*/  ISETP.NE.AND P0, PT, R37, -0x1, PT ;  /* 0xffffffff2500780c */ /* 0x002fda0003f05270 */
[----:B------:R-:W-:Y:S05]  /*2d10*/  @!P0 BRA `(.L_x_55) ;  /* 0x0000000000208947 */ /* 0x000fea0003800000 */
[----:B------:R-:W1:Y:S02]  /*2d20*/  LDS R15, [R0] ;  /* 0x00000000000f7984 */ /* 0x000e640000000800 */
[----:B-1----:R-:W-:-:S04]  /*2d30*/  VIADD R15, R15, 0x1 ;  /* 0x000000010f0f7836 */ /* 0x002fc80000000000 */
[C---:B------:R-:W-:Y:S01]  /*2d40*/  IMAD.WIDE.U32 R10, R15.reuse, 0x4, R6 ;  /* 0x000000040f0a7825 */ /* 0x040fe200078e0006 */
[----:B------:R-:W-:Y:S03]  /*2d50*/  STS [R0], R15 ;  /* 0x0000000f00007388 */ /* 0x000fe60000000800 */
[----:B------:R-:W-:Y:S01]  /*2d60*/  IMAD.WIDE.U32 R12, R15, 0x4, R8 ;  /* 0x000000040f0c7825 */ /* 0x000fe200078e0008 */
[----:B------:R-:W1:Y:S04]  /*2d70*/  LDS R21, [R20] ;  /* 0x0000000014157984 */ /* 0x000e680000000800 */
[----:B------:R3:W-:Y:S04]  /*2d80*/  STG.E desc[UR36][R10.64], R37 ;  /* 0x000000250a007986 */ /* 0x0007e8000c101924 */
[----:B-1----:R3:W-:Y:S02]  /*2d90*/  STG.E desc[UR36][R12.64], R21 ;  /* 0x000000150c007986 */ /* 0x0027e4000c101924 */
.L_x_55:
[----:B---3--:R-:W1:Y:S02]  /*2da0*/  LDS R37, [R14+0x4] ;  /* 0x000004000e257984 */ /* 0x008e640000000800 */
[----:B-1----:R-:W-:-:S13]  /*2db0*/  ISETP.NE.AND P0, PT, R37, -0x1, PT ;  /* 0xffffffff2500780c */ /* 0x002fda0003f05270 */
[----:B------:R-:W-:Y:S05]  /*2dc0*/  @!P0 BRA `(.L_x_56) ;  /* 0x0000000000208947 */ /* 0x000fea0003800000 */
[----:B------:R-:W1:Y:S02]  /*2dd0*/  LDS R15, [R0] ;  /* 0x00000000000f7984 */ /* 0x000e640000000800 */
[----:B-1----:R-:W-:-:S04]  /*2de0*/  VIADD R15, R15, 0x1 ;  /* 0x000000010f0f7836 */ /* 0x002fc80000000000 */
[C---:B------:R-:W-:Y:S01]  /*2df0*/  IMAD.WIDE.U32 R10, R15.reuse, 0x4, R6 ;  /* 0x000000040f0a7825 */ /* 0x040fe200078e0006 */
[----:B------:R-:W-:Y:S03]  /*2e00*/  STS [R0], R15 ;  /* 0x0000000f00007388 */ /* 0x000fe60000000800 */
[----:B------:R-:W-:Y:S01]  /*2e10*/  IMAD.WIDE.U32 R12, R15, 0x4, R8 ;  /* 0x000000040f0c7825 */ /* 0x000fe200078e0008 */
[----:B------:R-:W1:Y:S04]  /*2e20*/  LDS R21, [R20+0x4] ;  /* 0x0000040014157984 */ /* 0x000e680000000800 */
[----:B------:R3:W-:Y:S04]  /*2e30*/  STG.E desc[UR36][R10.64], R37 ;  /* 0x000000250a007986 */ /* 0x0007e8000c101924 */
[----:B-1----:R3:W-:Y:S02]  /*2e40*/  STG.E desc[UR36][R12.64], R21 ;  /* 0x000000150c007986 */ /* 0x0027e4000c101924 */
.L_x_56:
        /* <DEDUP_REMOVED lines=11> */
.L_x_57:
        /* <DEDUP_REMOVED lines=11> */
.L_x_58:
[----:B------:R-:W-:-:S07]  /*2fb0*/  VIADD R3, R3, 0x4 ;  /* 0x0000000403037836 */ /* 0x000fce0000000000 */
.L_x_54:
[----:B------:R-:W-:-:S13]  /*2fc0*/  ISETP.NE.AND P0, PT, R36, RZ, PT ;  /* 0x000000ff2400720c */ /* 0x000fda0003f05270 */
[----:B------:R-:W-:Y:S05]  /*2fd0*/  @!P0 BRA `(.L_x_43) ;  /* 0x0000000000dc8947 */ /* 0x000fea0003800000 */
[----:B------:R-:W-:-:S13]  /*2fe0*/  ISETP.NE.AND P0, PT, R36, 0x1, PT ;  /* 0x000000012400780c */ /* 0x000fda0003f05270 */
[----:B------:R-:W-:Y:S05]  /*2ff0*/  @!P0 BRA `(.L_x_59) ;  /* 0x00000000007c8947 */ /* 0x000fea0003800000 */
[----:B---3--:R-:W1:Y:S01]  /*3000*/  S2R R12, SR_CgaCtaId ;  /* 0x00000000000c7919 */ /* 0x008e620000008800 */
        /* <DEDUP_REMOVED lines=18> */
.L_x_60:
        /* <DEDUP_REMOVED lines=11> */
.L_x_61:
[----:B------:R-:W-:-:S07]  /*31e0*/  VIADD R3, R3, 0x2 ;  /* 0x0000000203037836 */ /* 0x000fce0000000000 */
.L_x_59:
[----:B------:R-:W-:-:S04]  /*31f0*/  LOP3.LUT R4, R4, 0x1, RZ, 0xc0, !PT ;  /* 0x0000000104047812 */ /* 0x000fc800078ec0ff */
[----:B------:R-:W-:-:S13]  /*3200*/  ISETP.NE.U32.AND P0, PT, R4, 0x1, PT ;  /* 0x000000010400780c */ /* 0x000fda0003f05070 */
[----:B------:R-:W-:Y:S05]  /*3210*/  @P0 BRA `(.L_x_43) ;  /* 0x00000000004c0947 */ /* 0x000fea0003800000 */
[----:B------:R-:W1:Y:S01]  /*3220*/  S2R R15, SR_CgaCtaId ;  /* 0x00000000000f7919 */ /* 0x000e620000008800 */
[----:B---3--:R-:W-:-:S05]  /*3230*/  MOV R10, 0x400 ;  /* 0x00000400000a7802 */ /* 0x008fca0000000f00 */
[----:B------:R-:W-:-:S05]  /*3240*/  VIADD R4, R10, 0x5534 ;  /* 0x000055340a047836 */ /* 0x000fca0000000000 */
[----:B-1----:R-:W-:-:S05]  /*3250*/  LEA R4, R15, R4, 0x18 ;  /* 0x000000040f047211 */ /* 0x002fca00078ec0ff */
[----:B------:R-:W-:-:S05]  /*3260*/  IMAD R4, R3, 0x4, R4 ;  /* 0x0000000403047824 */ /* 0x000fca00078e0204 */
[----:B------:R-:W1:Y:S02]  /*3270*/  LDS R13, [R4] ;  /* 0x00000000040d7984 */ /* 0x000e640000000800 */
[----:B-1----:R-:W-:-:S13]  /*3280*/  ISETP.NE.AND P0, PT, R13, -0x1, PT ;  /* 0xffffffff0d00780c */ /* 0x002fda0003f05270 */
[----:B------:R-:W-:Y:S05]  /*3290*/  @!P0 BRA `(.L_x_43) ;  /* 0x00000000002c8947 */ /* 0x000fea0003800000 */
[----:B------:R-:W1:Y:S01]  /*32a0*/  LDS R11, [R0] ;  /* 0x00000000000b7984 */ /* 0x000e620000000800 */
[----:B------:R-:W-:-:S05]  /*32b0*/  VIADD R10, R10, 0x14 ;  /* 0x000000140a0a7836 */ /* 0x000fca0000000000 */
[----:B------:R-:W-:-:S05]  /*32c0*/  LEA R10, R15, R10, 0x18 ;  /* 0x0000000a0f0a7211 */ /* 0x000fca00078ec0ff */
[----:B------:R-:W-:Y:S02]  /*32d0*/  IMAD R3, R3, 0x4, R10 ;  /* 0x0000000403037824 */ /* 0x000fe400078e020a */
[----:B-1----:R-:W-:-:S04]  /*32e0*/  VIADD R11, R11, 0x1 ;  /* 0x000000010b0b7836 */ /* 0x002fc80000000000 */
[C---:B------:R-:W-:Y:S01]  /*32f0*/  IMAD.WIDE.U32 R6, R11.reuse, 0x4, R6 ;  /* 0x000000040b067825 */ /* 0x040fe200078e0006 */
[----:B------:R-:W-:Y:S03]  /*3300*/  STS [R0], R11 ;  /* 0x0000000b00007388 */ /* 0x000fe60000000800 */
[----:B------:R-:W-:Y:S01]  /*3310*/  IMAD.WIDE.U32 R8, R11, 0x4, R8 ;  /* 0x000000040b087825 */ /* 0x000fe200078e0008 */
[----:B------:R-:W1:Y:S04]  /*3320*/  LDS R3, [R3] ;  /* 0x0000000003037984 */ /* 0x000e680000000800 */
[----:B------:R4:W-:Y:S04]  /*3330*/  STG.E desc[UR36][R6.64], R13 ;  /* 0x0000000d06007986 */ /* 0x0009e8000c101924 */
[----:B-1----:R4:W-:Y:S02]  /*3340*/  STG.E desc[UR36][R8.64], R3 ;  /* 0x0000000308007986 */ /* 0x0029e4000c101924 */
.L_x_43:
[----:B------:R-:W5:Y:S01]  /*3350*/  LDS R4, [R0] ;  /* 0x0000000000047984 */ /* 0x000f620000000800 */
[----:B----4-:R-:W-:Y:S01]  /*3360*/  IMAD.MOV.U32 R3, RZ, RZ, RZ ;  /* 0x000000ffff037224 */ /* 0x010fe200078e00ff */
[----:B-----5:R-:W-:-:S13]  /*3370*/  ISETP.NE.AND P0, PT, R4, RZ, PT ;  /* 0x000000ff0400720c */ /* 0x020fda0003f05270 */
[----:B------:R-:W-:Y:S05]  /*3380*/  @!P0 BRA `(.L_x_62) ;  /* 0x0000000c00b08947 */ /* 0x000fea0003800000 */
[C---:B------:R-:W-:Y:S01]  /*3390*/  ISETP.GE.U32.AND P0, PT, R4.reuse, 0x8, PT ;  /* 0x000000080400780c */ /* 0x040fe20003f06070 */
[----:B------:R-:W-:Y:S01]  /*33a0*/  IMAD.MOV.U32 R0, RZ, RZ, RZ ;  /* 0x000000ffff007224 */ /* 0x000fe200078e00ff */
[----:B-1-3--:R-:W-:Y:S01]  /*33b0*/  LOP3.LUT R37, R4, 0x7, RZ, 0xc0, !PT ;  /* 0x0000000704257812 */ /* 0x00afe200078ec0ff */
[----:B------:R-:W-:-:S03]  /*33c0*/  IMAD.MOV.U32 R3, RZ, RZ, RZ ;  /* 0x000000ffff037224 */ /* 0x000fc600078e00ff */
[----:B------:R-:W-:-:S07]  /*33d0*/  ISETP.NE.AND P1, PT, R37, RZ, PT ;  /* 0x000000ff2500720c */ /* 0x000fce0003f25270 */
[----:B------:R-:W-:Y:S06]  /*33e0*/  @!P0 BRA `(.L_x_63) ;  /* 0x0000000400d08947 */ /* 0x000fec0003800000 */
[----:B------:R-:W-:Y:S01]  /*33f0*/  LOP3.LUT R0, R4, 0xfffffff8, RZ, 0xc0, !PT ;  /* 0xfffffff804007812 */ /* 0x000fe200078ec0ff */
[----:B------:R-:W-:Y:S02]  /*3400*/  IMAD.MOV.U32 R7, RZ, RZ, RZ ;  /* 0x000000ffff077224 */ /* 0x000fe400078e00ff */
[----:B------:R-:W-:-:S07]  /*3410*/  IMAD.MOV.U32 R3, RZ, RZ, RZ ;  /* 0x000000ffff037224 */ /* 0x000fce00078e00ff */
.L_x_64:
[----:B------:R-:W-:-:S04]  /*3420*/  IMAD.WIDE R12, R5, 0x3a980, R34 ;  /* 0x0003a980050c7825 */ /* 0x000fc800078e0222 */
[----:B------:R-:W-:-:S05]  /*3430*/  IMAD.WIDE.U32 R12, R7, 0x4, R12 ;  /* 0x00000004070c7825 */ /* 0x000fca00078e000c */
[----:B------:R-:W3:Y:S04]  /*3440*/  LDG.E R11, desc[UR36][R12.64+0x4] ;  /* 0x000004240c0b7981 */ /* 0x000ee8000c1e1900 */
[----:B------:R-:W4:Y:S04]  /*3450*/  LDG.E R15, desc[UR36][R12.64+0x8] ;  /* 0x000008240c0f7981 */ /* 0x000f28000c1e1900 */
[----:B------:R-:W5:Y:S04]  /*3460*/  LDG.E R21, desc[UR36][R12.64+0xc] ;  /* 0x00000c240c157981 */ /* 0x000f68000c1e1900 */
[----:B------:R-:W0:Y:S04]  /*3470*/  LDG.E R38, desc[UR36][R12.64+0x10] ;  /* 0x000010240c267981 */ /* 0x000e28000c1e1900 */
[----:B------:R-:W2:Y:S04]  /*3480*/  LDG.E R9, desc[UR36][R12.64+0x14] ;  /* 0x000014240c097981 */ /* 0x000ea8000c1e1900 */
[----:B------:R-:W2:Y:S04]  /*3490*/  LDG.E R6, desc[UR36][R12.64+0x18] ;  /* 0x000018240c067981 */ /* 0x000ea8000c1e1900 */
[----:B------:R-:W2:Y:S04]  /*34a0*/  LDG.E R8, desc[UR36][R12.64+0x1c] ;  /* 0x00001c240c087981 */ /* 0x000ea8000c1e1900 */
[----:B------:R1:W2:Y:S01]  /*34b0*/  LDG.E R10, desc[UR36][R12.64+0x20] ;  /* 0x000020240c0a7981 */ /* 0x0002a2000c1e1900 */
[----:B------:R-:W-:-:S05]  /*34c0*/  VIADD R7, R7, 0x8 ;  /* 0x0000000807077836 */ /* 0x000fca0000000000 */
[----:B------:R-:W-:Y:S02]  /*34d0*/  ISETP.NE.AND P0, PT, R7, R0, PT ;  /* 0x000000000700720c */ /* 0x000fe40003f05270 */
[----:B---3--:R-:W-:-:S04]  /*34e0*/  SHF.R.U32.HI R14, RZ, 0x1, R11 ;  /* 0x00000001ff0e7819 */ /* 0x008fc8000001160b */
[----:B------:R-:W-:Y:S02]  /*34f0*/  LOP3.LUT R14, R14, 0x55555555, RZ, 0xc0, !PT ;  /* 0x555555550e0e7812 */ /* 0x000fe400078ec0ff */
[----:B----4-:R-:W-:Y:S02]  /*3500*/  SHF.R.U32.HI R20, RZ, 0x1, R15 ;  /* 0x00000001ff147819 */ /* 0x010fe4000001160f */
[----:B-----5:R-:W-:Y:S01]  /*3510*/  SHF.R.U32.HI R36, RZ, 0x1, R21 ;  /* 0x00000001ff247819 */ /* 0x020fe20000011615 */
[----:B------:R-:W-:Y:S01]  /*3520*/  IMAD.IADD R14, R11, 0x1, -R14 ;  /* 0x000000010b0e7824 */ /* 0x000fe200078e0a0e */
[----:B------:R-:W-:Y:S02]  /*3530*/  LOP3.LUT R20, R20, 0x55555555, RZ, 0xc0, !PT ;  /* 0x5555555514147812 */ /* 0x000fe400078ec0ff */
[----:B0-----:R-:W-:Y:S02]  /*3540*/  SHF.R.U32.HI R39, RZ, 0x1, R38 ;  /* 0x00000001ff277819 */ /* 0x001fe40000011626 */
[----:B------:R-:W-:Y:S01]  /*3550*/  LOP3.LUT R36, R36, 0x55555555, RZ, 0xc0, !PT ;  /* 0x5555555524247812 */ /* 0x000fe200078ec0ff */
[----:B------:R-:W-:Y:S01]  /*3560*/  IMAD.IADD R20, R15, 0x1, -R20 ;  /* 0x000000010f147824 */ /* 0x000fe200078e0a14 */
[----:B------:R-:W-:-:S02]  /*3570*/  LOP3.LUT R39, R39, 0x55555555, RZ, 0xc0, !PT ;  /* 0x5555555527277812 */ /* 0x000fc400078ec0ff */
[----:B------:R-:W-:Y:S01]  /*3580*/  SHF.R.U32.HI R11, RZ, 0x2, R14 ;  /* 0x00000002ff0b7819 */ /* 0x000fe2000001160e */
[----:B------:R-:W-:Y:S01]  /*3590*/  IMAD.IADD R36, R21, 0x1, -R36 ;  /* 0x0000000115247824 */ /* 0x000fe200078e0a24 */
[----:B------:R-:W-:Y:S01]  /*35a0*/  LOP3.LUT R14, R14, 0x33333333, RZ, 0xc0, !PT ;  /* 0x333333330e0e7812 */ /* 0x000fe200078ec0ff */
[----:B------:R-:W-:Y:S01]  /*35b0*/  IMAD.IADD R39, R38, 0x1, -R39 ;  /* 0x0000000126277824 */ /* 0x000fe200078e0a27 */
[----:B------:R-:W-:Y:S02]  /*35c0*/  LOP3.LUT R11, R11, 0x33333333, RZ, 0xc0, !PT ;  /* 0x333333330b0b7812 */ /* 0x000fe400078ec0ff */
[----:B-1----:R-:W-:Y:S02]  /*35d0*/  SHF.R.U32.HI R12, RZ, 0x2, R20 ;  /* 0x00000002ff0c7819 */ /* 0x002fe40000011614 */
[----:B------:R-:W-:Y:S01]  /*35e0*/  LOP3.LUT R20, R20, 0x33333333, RZ, 0xc0, !PT ;  /* 0x3333333314147812 */ /* 0x000fe200078ec0ff */
[----:B------:R-:W-:Y:S01]  /*35f0*/  IMAD.IADD R11, R14, 0x1, R11 ;  /* 0x000000010e0b7824 */ /* 0x000fe200078e020b */
[----:B------:R-:W-:-:S02]  /*3600*/  LOP3.LUT R13, R12, 0x33333333, RZ, 0xc0, !PT ;  /* 0x333333330c0d7812 */ /* 0x000fc400078ec0ff */
[----:B------:R-:W-:Y:S02]  /*3610*/  SHF.R.U32.HI R12, RZ, 0x2, R36 ;  /* 0x00000002ff0c7819 */ /* 0x000fe40000011624 */
[----:B------:R-:W-:Y:S01]  /*3620*/  SHF.R.U32.HI R14, RZ, 0x2, R39 ;  /* 0x00000002ff0e7819 */ /* 0x000fe20000011627 */
[----:B------:R-:W-:Y:S01]  /*3630*/  IMAD.IADD R13, R20, 0x1, R13 ;  /* 0x00000001140d7824 */ /* 0x000fe200078e020d */
[----:B------:R-:W-:Y:S02]  /*3640*/  LOP3.LUT R36, R36, 0x33333333, RZ, 0xc0, !PT ;  /* 0x3333333324247812 */ /* 0x000fe400078ec0ff */
[----:B------:R-:W-:Y:S02]  /*3650*/  LOP3.LUT R39, R39, 0x33333333, RZ, 0xc0, !PT ;  /* 0x3333333327277812 */ /* 0x000fe400078ec0ff */
[----:B------:R-:W-:Y:S02]  /*3660*/  LOP3.LUT R15, R12, 0x33333333, RZ, 0xc0, !PT ;  /* 0x333333330c0f7812 */ /* 0x000fe400078ec0ff */
[----:B------:R-:W-:-:S02]  /*3670*/  LOP3.LUT R14, R14, 0x33333333, RZ, 0xc0, !PT ;  /* 0x333333330e0e7812 */ /* 0x000fc400078ec0ff */
[----:B------:R-:W-:Y:S01]  /*3680*/  LEA.HI R11, R11, R11, RZ, 0x1c ;  /* 0x0000000b0b0b7211 */ /* 0x000fe200078fe0ff */
[----:B------:R-:W-:Y:S01]  /*3690*/  IMAD.IADD R15, R36, 0x1, R15 ;  /* 0x00000001240f7824 */ /* 0x000fe200078e020f */
[----:B------:R-:W-:Y:S01]  /*36a0*/  LEA.HI R13, R13, R13, RZ, 0x1c ;  /* 0x0000000d0d0d7211 */ /* 0x000fe200078fe0ff */
[----:B------:R-:W-:Y:S01]  /*36b0*/  IMAD.IADD R14, R39, 0x1, R14 ;  /* 0x00000001270e7824 */ /* 0x000fe200078e020e */
[----:B------:R-:W-:Y:S02]  /*36c0*/  LOP3.LUT R11, R11, 0xf0f0f0f, RZ, 0xc0, !PT ;  /* 0x0f0f0f0f0b0b7812 */ /* 0x000fe400078ec0ff */
[----:B------:R-:W-:Y:S02]  /*36d0*/  LOP3.LUT R13, R13, 0xf0f0f0f, RZ, 0xc0, !PT ;  /* 0x0f0f0f0f0d0d7812 */ /* 0x000fe400078ec0ff */
[----:B------:R-:W-:Y:S02]  /*36e0*/  LEA.HI R15, R15, R15, RZ, 0x1c ;  /* 0x0000000f0f0f7211 */ /* 0x000fe400078fe0ff */
[----:B------:R-:W-:-:S02]  /*36f0*/  LEA.HI R14, R14, R14, RZ, 0x1c ;  /* 0x0000000e0e0e7211 */ /* 0x000fc400078fe0ff */
[----:B------:R-:W-:Y:S02]  /*3700*/  LEA.HI R11, R11, R11, RZ, 0x18 ;  /* 0x0000000b0b0b7211 */ /* 0x000fe400078fc0ff */
[----:B------:R-:W-:Y:S02]  /*3710*/  LEA.HI R13, R13, R13, RZ, 0x18 ;  /* 0x0000000d0d0d7211 */ /* 0x000fe400078fc0ff */
        /* <DEDUP_REMOVED lines=10> */
[----:B------:R-:W-:Y:S02]  /*37c0*/  IADD3 R3, PT, PT, R13, R12, R3 ;  /* 0x0000000c0d037210 */ /* 0x000fe40007ffe003 */
[----:B------:R-:W-:Y:S02]  /*37d0*/  LOP3.LUT R12, R15, 0x3f, RZ, 0xc0, !PT ;  /* 0x0000003f0f0c7812 */ /* 0x000fe400078ec0ff */
[----:B------:R-:W-:Y:S02]  /*37e0*/  LOP3.LUT R14, R14, 0x3f, RZ, 0xc0, !PT ;  /* 0x0000003f0e0e7812 */ /* 0x000fe400078ec0ff */
[----:B--2---:R-:W-:Y:S02]  /*37f0*/  SHF.R.U32.HI R11, RZ, 0x1, R9 ;  /* 0x00000001ff0b7819 */ /* 0x004fe40000011609 */
[----:B------:R-:W-:Y:S02]  /*3800*/  SHF.R.U32.HI R13, RZ, 0x1, R6 ;  /* 0x00000001ff0d7819 */ /* 0x000fe40000011606 */
[----:B------:R-:W-:-:S02]  /*3810*/  IADD3 R3, PT, PT, R14, R12, R3 ;  /* 0x0000000c0e037210 */ /* 0x000fc40007ffe003 */
[----:B------:R-:W-:Y:S02]  /*3820*/  LOP3.LUT R12, R11, 0x55555555, RZ, 0xc0, !PT ;  /* 0x555555550b0c7812 */ /* 0x000fe400078ec0ff */
[----:B------:R-:W-:Y:S02]  /*3830*/  LOP3.LUT R13, R13, 0x55555555, RZ, 0xc0, !PT ;  /* 0x555555550d0d7812 */ /* 0x000fe400078ec0ff */
[----:B------:R-:W-:Y:S01]  /*3840*/  SHF.R.U32.HI R11, RZ, 0x1, R8 ;  /* 0x00000001ff0b7819 */ /* 0x000fe20000011608 */
[----:B------:R-:W-:Y:S01]  /*3850*/  IMAD.IADD R12, R9, 0x1, -R12 ;  /* 0x00000001090c7824 */ /* 0x000fe200078e0a0c */
[----:B------:R-:W-:Y:S01]  /*3860*/  SHF.R.U32.HI R14, RZ, 0x1, R10 ;  /* 0x00000001ff0e7819 */ /* 0x000fe2000001160a */
[----:B------:R-:W-:Y:S01]  /*3870*/  IMAD.IADD R13, R6, 0x1, -R13 ;  /* 0x00000001060d7824 */ /* 0x000fe200078e0a0d */
[----:B------:R-:W-:Y:S02]  /*3880*/  LOP3.LUT R15, R11, 0x55555555, RZ, 0xc0, !PT ;  /* 0x555555550b0f7812 */ /* 0x000fe400078ec0ff */
[----:B------:R-:W-:-:S02]  /*3890*/  LOP3.LUT R21, R14, 0x55555555, RZ, 0xc0, !PT ;  /* 0x555555550e157812 */ /* 0x000fc400078ec0ff */
[----:B------:R-:W-:Y:S01]  /*38a0*/  SHF.R.U32.HI R6, RZ, 0x2, R12 ;  /* 0x00000002ff067819 */ /* 0x000fe2000001160c */
[----:B------:R-:W-:Y:S01]  /*38b0*/  IMAD.IADD R15, R8, 0x1, -R15 ;  /* 0x00000001080f7824 */ /* 0x000fe200078e0a0f */
[----:B------:R-:W-:Y:S01]  /*38c0*/  SHF.R.U32.HI R11, RZ, 0x2, R13 ;  /* 0x00000002ff0b7819 */ /* 0x000fe2000001160d */
[----:B------:R-:W-:Y:S01]  /*38d0*/  IMAD.IADD R21, R10, 0x1, -R21 ;  /* 0x000000010a157824 */ /* 0x000fe200078e0a15 */
[----:B------:R-:W-:Y:S02]  /*38e0*/  LOP3.LUT R9, R6, 0x33333333, RZ, 0xc0, !PT ;  /* 0x3333333306097812 */ /* 0x000fe400078ec0ff */
[----:B------:R-:W-:Y:S02]  /*38f0*/  LOP3.LUT R12, R12, 0x33333333, RZ, 0xc0, !PT ;  /* 0x333333330c0c7812 */ /* 0x000fe400078ec0ff */
[----:B------:R-:W-:Y:S02]  /*3900*/  LOP3.LUT R13, R13, 0x33333333, RZ, 0xc0, !PT ;  /* 0x333333330d0d7812 */ /* 0x000fe400078ec0ff */
[----:B------:R-:W-:Y:S01]  /*3910*/  LOP3.LUT R6, R11, 0x33333333, RZ, 0xc0, !PT ;  /* 0x333333330b067812 */ /* 0x000fe200078ec0ff */
[----:B------:R-:W-:Y:S01]  /*3920*/  IMAD.IADD R9, R12, 0x1, R9 ;  /* 0x000000010c097824 */ /* 0x000fe200078e0209 */
[----:B------:R-:W-:-:S02]  /*3930*/  SHF.R.U32.HI R8, RZ, 0x2, R15 ;  /* 0x00000002ff087819 */ /* 0x000fc4000001160f */
[----:B------:R-:W-:Y:S01]  /*3940*/  SHF.R.U32.HI R10, RZ, 0x2, R21 ;  /* 0x00000002ff0a7819 */ /* 0x000fe20000011615 */
[----:B------:R-:W-:Y:S01]  /*3950*/  IMAD.IADD R6, R13, 0x1, R6 ;  /* 0x000000010d067824 */ /* 0x000fe200078e0206 */
[----:B------:R-:W-:Y:S02]  /*3960*/  LOP3.LUT R15, R15, 0x33333333, RZ, 0xc0, !PT ;  /* 0x333333330f0f7812 */ /* 0x000fe400078ec0ff */
[----:B------:R-:W-:Y:S02]  /*3970*/  LOP3.LUT R21, R21, 0x33333333, RZ, 0xc0, !PT ;  /* 0x3333333315157812 */ /* 0x000fe400078ec0ff */
[----:B------:R-:W-:Y:S02]  /*3980*/  LOP3.LUT R8, R8, 0x33333333, RZ, 0xc0, !PT ;  /* 0x3333333308087812 */ /* 0x000fe400078ec0ff */
[----:B------:R-:W-:Y:S02]  /*3990*/  LOP3.LUT R10, R10, 0x33333333, RZ, 0xc0, !PT ;  /* 0x333333330a0a7812 */ /* 0x000fe400078ec0ff */
[----:B------:R-:W-:Y:S01]  /*39a0*/  LEA.HI R9, R9, R9, RZ, 0x1c ;  /* 0x0000000909097211 */ /* 0x000fe200078fe0ff */
[----:B------:R-:W-:Y:S01]  /*39b0*/  IMAD.IADD R8, R15, 0x1, R8 ;  /* 0x000000010f087824 */ /* 0x000fe200078e0208 */
[----:B------:R-:W-:Y:S01]  /*39c0*/  LEA.HI R6, R6, R6, RZ, 0x1c ;  /* 0x0000000606067211 */ /* 0x000fe200078fe0ff */
[----:B------:R-:W-:Y:S01]  /*39d0*/  IMAD.IADD R10, R21, 0x1, R10 ;  /* 0x00000001150a7824 */ /* 0x000fe200078e020a */
[----:B------:R-:W-:-:S02]  /*39e0*/  LOP3.LUT R9, R9, 0xf0f0f0f, RZ, 0xc0, !PT ;  /* 0x0f0f0f0f09097812 */ /* 0x000fc400078ec0ff */
[----:B------:R-:W-:Y:S02]  /*39f0*/  LOP3.LUT R6, R6, 0xf0f0f0f, RZ, 0xc0, !PT ;  /* 0x0f0f0f0f06067812 */ /* 0x000fe400078ec0ff */
[----:B------:R-:W-:Y:S02]  /*3a00*/  LEA.HI R8, R8, R8, RZ, 0x1c ;  /* 0x0000000808087211 */ /* 0x000fe400078fe0ff */
[----:B------:R-:W-:Y:S02]  /*3a10*/  LEA.HI R11, R10, R10, RZ, 0x1c ;  /* 0x0000000a0a0b7211 */ /* 0x000fe400078fe0ff */
[----:B------:R-:W-:Y:S02]  /*3a20*/  LEA.HI R9, R9, R9, RZ, 0x18 ;  /* 0x0000000909097211 */ /* 0x000fe400078fc0ff */
[----:B------:R-:W-:Y:S02]  /*3a30*/  LEA.HI R6, R6, R6, RZ, 0x18 ;  /* 0x0000000606067211 */ /* 0x000fe400078fc0ff */
        /* <DEDUP_REMOVED lines=10> */
[----:B------:R-:W-:Y:S02]  /*3ae0*/  IADD3 R3, PT, PT, R8, R6, R3 ;  /* 0x0000000608037210 */ /* 0x000fe40007ffe003 */
[----:B------:R-:W-:Y:S02]  /*3af0*/  LOP3.LUT R10, R10, 0x3f, RZ, 0xc0, !PT ;  /* 0x0000003f0a0a7812 */ /* 0x000fe400078ec0ff */
[----:B------:R-:W-:-:S04]  /*3b00*/  LOP3.LUT R11, R11, 0x3f, RZ, 0xc0, !PT ;  /* 0x0000003f0b0b7812 */ /* 0x000fc800078ec0ff */
[----:B------:R-:W-:Y:S01]  /*3b10*/  IADD3 R3, PT, PT, R11, R10, R3 ;  /* 0x0000000a0b037210 */ /* 0x000fe20007ffe003 */
[----:B------:R-:W-:Y:S06]  /*3b20*/  @P0 BRA `(.L_x_64) ;  /* 0xfffffff8003c0947 */ /* 0x000fec000383ffff */
.L_x_63:
[----:B------:R-:W-:Y:S05]  /*3b30*/  @!P1 BRA `(.L_x_62) ;  /* 0x0000000400c49947 */ /* 0x000fea0003800000 */
[----:B------:R-:W-:Y:S02]  /*3b40*/  ISETP.GE.U32.AND P0, PT, R37, 0x4, PT ;  /* 0x000000042500780c */ /* 0x000fe40003f06070 */
[----:B------:R-:W-:-:S04]  /*3b50*/  LOP3.LUT R14, R4, 0x3, RZ, 0xc0, !PT ;  /* 0x00000003040e7812 */ /* 0x000fc800078ec0ff */
[----:B------:R-:W-:-:S07]  /*3b60*/  ISETP.NE.AND P1, PT, R14, RZ, PT ;  /* 0x000000ff0e00720c */ /* 0x000fce0003f25270 */
[----:B------:R-:W-:Y:S06]  /*3b70*/  @!P0 BRA `(.L_x_65) ;  /* 0x0000000000e48947 */ /* 0x000fec0003800000 */
[----:B------:R-:W-:-:S04]  /*3b80*/  IMAD.WIDE R6, R5, 0x3a980, R34 ;  /* 0x0003a98005067825 */ /* 0x000fc800078e0222 */
[----:B------:R-:W-:-:S05]  /*3b90*/  IMAD.WIDE.U32 R6, R0, 0x4, R6 ;  /* 0x0000000400067825 */ /* 0x000fca00078e0006 */
[----:B------:R-:W3:Y:S04]  /*3ba0*/  LDG.E R8, desc[UR36][R6.64+0x4] ;  /* 0x0000042406087981 */ /* 0x000ee8000c1e1900 */
[----:B------:R-:W4:Y:S04]  /*3bb0*/  LDG.E R10, desc[UR36][R6.64+0x8] ;  /* 0x00000824060a7981 */ /* 0x000f28000c1e1900 */
[----:B------:R-:W5:Y:S04]  /*3bc0*/  LDG.E R12, desc[UR36][R6.64+0xc] ;  /* 0x00000c24060c7981 */ /* 0x000f68000c1e1900 */
[----:B------:R-:W2:Y:S01]  /*3bd0*/  LDG.E R15, desc[UR36][R6.64+0x10] ;  /* 0x00001024060f7981 */ /* 0x000ea2000c1e1900 */
[----:B------:R-:W-:Y:S01]  /*3be0*/  VIADD R0, R0, 0x4 ;  /* 0x0000000400007836 */ /* 0x000fe20000000000 */
[----:B---3--:R-:W-:-:S02]  /*3bf0*/  SHF.R.U32.HI R9, RZ, 0x1, R8 ;  /* 0x00000001ff097819 */ /* 0x008fc40000011608 */
[----:B----4-:R-:W-:Y:S02]  /*3c00*/  SHF.R.U32.HI R11, RZ, 0x1, R10 ;  /* 0x00000001ff0b7819 */ /* 0x010fe4000001160a */
[----:B------:R-:W-:Y:S02]  /*3c10*/  LOP3.LUT R9, R9, 0x55555555, RZ, 0xc0, !PT ;  /* 0x5555555509097812 */ /* 0x000fe400078ec0ff */
[----:B-----5:R-:W-:Y:S02]  /*3c20*/  SHF.R.U32.HI R13, RZ, 0x1, R12 ;  /* 0x00000001ff0d7819 */ /* 0x020fe4000001160c */
[----:B------:R-:W-:Y:S01]  /*3c30*/  LOP3.LUT R11, R11, 0x55555555, RZ, 0xc0, !PT ;  /* 0x555555550b0b7812 */ /* 0x000fe200078ec0ff */
[----:B------:R-:W-:Y:S01]  /*3c40*/  IMAD.IADD R9, R8, 0x1, -R9 ;  /* 0x0000000108097824 */ /* 0x000fe200078e0a09 */
[----:B--2---:R-:W-:Y:S02]  /*3c50*/  SHF.R.U32.HI R20, RZ, 0x1, R15 ;  /* 0x00000001ff147819 */ /* 0x004fe4000001160f */
[----:B------:R-:W-:Y:S01]  /*3c60*/  LOP3.LUT R13, R13, 0x55555555, RZ, 0xc0, !PT ;  /* 0x555555550d0d7812 */ /* 0x000fe200078ec0ff */
[----:B------:R-:W-:Y:S01]  /*3c70*/  IMAD.IADD R11, R10, 0x1, -R11 ;  /* 0x000000010a0b7824 */ /* 0x000fe200078e0a0b */
[----:B------:R-:W-:-:S02]  /*3c80*/  LOP3.LUT R20, R20, 0x55555555, RZ, 0xc0, !PT ;  /* 0x5555555514147812 */ /* 0x000fc400078ec0ff */
[----:B------:R-:W-:Y:S01]  /*3c90*/  LOP3.LUT R6, R9, 0x33333333, RZ, 0xc0, !PT ;  /* 0x3333333309067812 */ /* 0x000fe200078ec0ff */
[----:B------:R-:W-:Y:S01]  /*3ca0*/  IMAD.IADD R13, R12, 0x1, -R13 ;  /* 0x000000010c0d7824 */ /* 0x000fe200078e0a0d */
[----:B------:R-:W-:Y:S01]  /*3cb0*/  LOP3.LUT R7, R11, 0x33333333, RZ, 0xc0, !PT ;  /* 0x333333330b077812 */ /* 0x000fe200078ec0ff */
[----:B------:R-:W-:Y:S01]  /*3cc0*/  IMAD.IADD R20, R15, 0x1, -R20 ;  /* 0x000000010f147824 */ /* 0x000fe200078e0a14 */
[----:B------:R-:W-:Y:S02]  /*3cd0*/  SHF.R.U32.HI R9, RZ, 0x2, R9 ;  /* 0x00000002ff097819 */ /* 0x000fe40000011609 */
[----:B------:R-:W-:Y:S02]  /*3ce0*/  SHF.R.U32.HI R11, RZ, 0x2, R11 ;  /* 0x00000002ff0b7819 */ /* 0x000fe4000001160b */
[----:B------:R-:W-:Y:S02]  /*3cf0*/  LOP3.LUT R10, R13, 0x33333333, RZ, 0xc0, !PT ;  /* 0x333333330d0a7812 */ /* 0x000fe400078ec0ff */
[----:B------:R-:W-:-:S02]  /*3d00*/  LOP3.LUT R12, R20, 0x33333333, RZ, 0xc0, !PT ;  /* 0x33333333140c7812 */ /* 0x000fc400078ec0ff */
[----:B------:R-:W-:Y:S02]  /*3d10*/  SHF.R.U32.HI R13, RZ, 0x2, R13 ;  /* 0x00000002ff0d7819 */ /* 0x000fe4000001160d */
[----:B------:R-:W-:Y:S02]  /*3d20*/  SHF.R.U32.HI R20, RZ, 0x2, R20 ;  /* 0x00000002ff147819 */ /* 0x000fe40000011614 */
[----:B------:R-:W-:Y:S02]  /*3d30*/  LOP3.LUT R9, R9, 0x33333333, RZ, 0xc0, !PT ;  /* 0x3333333309097812 */ /* 0x000fe400078ec0ff */
[----:B------:R-:W-:Y:S02]  /*3d40*/  LOP3.LUT R8, R11, 0x33333333, RZ, 0xc0, !PT ;  /* 0x333333330b087812 */ /* 0x000fe400078ec0ff */
[----:B------:R-:W-:Y:S01]  /*3d50*/  LOP3.LUT R13, R13, 0x33333333, RZ, 0xc0, !PT ;  /* 0x333333330d0d7812 */ /* 0x000fe200078ec0ff */
[----:B------:R-:W-:Y:S01]  /*3d60*/  IMAD.IADD R6, R6, 0x1, R9 ;  /* 0x0000000106067824 */ /* 0x000fe200078e0209 */
[----:B------:R-:W-:Y:S01]  /*3d70*/  LOP3.LUT R11, R20, 0x33333333, RZ, 0xc0, !PT ;  /* 0x33333333140b7812 */ /* 0x000fe200078ec0ff */
[----:B------:R-:W-:-:S02]  /*3d80*/  IMAD.IADD R7, R7, 0x1, R8 ;  /* 0x0000000107077824 */ /* 0x000fc400078e0208 */
[----:B------:R-:W-:Y:S01]  /*3d90*/  IMAD.IADD R10, R10, 0x1, R13 ;  /* 0x000000010a0a7824 */ /* 0x000fe200078e020d */
[----:B------:R-:W-:Y:S01]  /*3da0*/  LEA.HI R6, R6, R6, RZ, 0x1c ;  /* 0x0000000606067211 */ /* 0x000fe200078fe0ff */
[----:B------:R-:W-:Y:S01]  /*3db0*/  IMAD.IADD R11, R12, 0x1, R11 ;  /* 0x000000010c0b7824 */ /* 0x000fe200078e020b */
[----:B------:R-:W-:Y:S02]  /*3dc0*/  LEA.HI R7, R7, R7, RZ, 0x1c ;  /* 0x0000000707077211 */ /* 0x000fe400078fe0ff */
[----:B------:R-:W-:Y:S02]  /*3dd0*/  LEA.HI R10, R10, R10, RZ, 0x1c ;  /* 0x0000000a0a0a7211 */ /* 0x000fe400078fe0ff */
[----:B------:R-:W-:Y:S02]  /*3de0*/  LEA.HI R11, R11, R11, RZ, 0x1c ;  /* 0x0000000b0b0b7211 */ /* 0x000fe400078fe0ff */
[----:B------:R-:W-:Y:S02]  /*3df0*/  LOP3.LUT R6, R6, 0xf0f0f0f, RZ, 0xc0, !PT ;  /* 0x0f0f0f0f06067812 */ /* 0x000fe400078ec0ff */
[----:B------:R-:W-:-:S02]  /*3e00*/  LOP3.LUT R7, R7, 0xf0f0f0f, RZ, 0xc0, !PT ;  /* 0x0f0f0f0f07077812 */ /* 0x000fc400078ec0ff */
[----:B------:R-:W-:Y:S02]  /*3e10*/  LOP3.LUT R10, R10, 0xf0f0f0f, RZ, 0xc0, !PT ;  /* 0x0f0f0f0f0a0a7812 */ /* 0x000fe400078ec0ff */
[----:B------:R-:W-:Y:S02]  /*3e20*/  LOP3.LUT R11, R11, 0xf0f0f0f, RZ, 0xc0, !PT ;  /* 0x0f0f0f0f0b0b7812 */ /* 0x000fe400078ec0ff */
[----:B------:R-:W-:Y:S02]  /*3e30*/  LEA.HI R6, R6, R6, RZ, 0x18 ;  /* 0x0000000606067211 */ /* 0x000fe400078fc0ff */
[----:B------:R-:W-:Y:S02]  /*3e40*/  LEA.HI R7, R7, R7, RZ, 0x18 ;  /* 0x0000000707077211 */ /* 0x000fe400078fc0ff */
[----:B------:R-:W-:Y:S02]  /*3e50*/  LEA.HI R10, R10, R10, RZ, 0x18 ;  /* 0x0000000a0a0a7211 */ /* 0x000fe400078fc0ff */
[----:B------:R-:W-:-:S02]  /*3e60*/  LEA.HI R11, R11, R11, RZ, 0x18 ;  /* 0x0000000b0b0b7211 */ /* 0x000fc400078fc0ff */
[----:B------:R-:W-:Y:S02]  /*3e70*/  LEA.HI R6, R6, R6, RZ, 0x10 ;  /* 0x0000000606067211 */ /* 0x000fe400078f80ff */
[----:B------:R-:W-:Y:S02]  /*3e80*/  LEA.HI R7, R7, R7, RZ, 0x10 ;  /* 0x0000000707077211 */ /* 0x000fe400078f80ff */
[----:B------:R-:W-:Y:S02]  /*3e90*/  LEA.HI R10, R10, R10, RZ, 0x10 ;  /* 0x0000000a0a0a7211 */ /* 0x000fe400078f80ff */
[----:B------:R-:W-:Y:S02]  /*3ea0*/  LEA.HI R11, R11, R11, RZ, 0x10 ;  /* 0x0000000b0b0b7211 */ /* 0x000fe400078f80ff */
[----:B------:R-:W-:Y:S02]  /*3eb0*/  LOP3.LUT R6, R6, 0x3f, RZ, 0xc0, !PT ;  /* 0x0000003f06067812 */ /* 0x000fe400078ec0ff */
[----:B------:R-:W-:-:S02]  /*3ec0*/  LOP3.LUT R7, R7, 0x3f, RZ, 0xc0, !PT ;  /* 0x0000003f07077812 */ /* 0x000fc400078ec0ff */
[----:B------:R-:W-:Y:S02]  /*3ed0*/  LOP3.LUT R10, R10, 0x3f, RZ, 0xc0, !PT ;  /* 0x0000003f0a0a7812 */ /* 0x000fe400078ec0ff */
[----:B------:R-:W-:Y:S02]  /*3ee0*/  LOP3.LUT R11, R11, 0x3f, RZ, 0xc0, !PT ;  /* 0x0000003f0b0b7812 */ /* 0x000fe400078ec0ff */
[----:B------:R-:W-:-:S04]  /*3ef0*/  IADD3 R3, PT, PT, R7, R6, R3 ;  /* 0x0000000607037210 */ /* 0x000fc80007ffe003 */
[----:B------:R-:W-:-:S07]  /*3f00*/  IADD3 R3, PT, PT, R11, R10, R3 ;  /* 0x0000000a0b037210 */ /* 0x000fce0007ffe003 */
.L_x_65:
[----:B------:R-:W-:Y:S05]  /*3f10*/  @!P1 BRA `(.L_x_62) ;  /* 0x0000000000cc9947 */ /* 0x000fea0003800000 */
[----:B------:R-:W-:Y:S02]  /*3f20*/  ISETP.NE.AND P0, PT, R14, 0x1, PT ;  /* 0x000000010e00780c */ /* 0x000fe40003f05270 */
[----:B------:R-:W-:-:S04]  /*3f30*/  LOP3.LUT R4, R4, 0x1, RZ, 0xc0, !PT ;  /* 0x0000000104047812 */ /* 0x000fc800078ec0ff */
[----:B------:R-:W-:-:S07]  /*3f40*/  ISETP.NE.U32.AND P1, PT, R4, 0x1, PT ;  /* 0x000000010400780c */ /* 0x000fce0003f25070 */
[----:B------:R-:W-:Y:S06]  /*3f50*/  @!P0 BRA `(.L_x_66) ;  /* 0x0000000000788947 */ /* 0x000fec0003800000 */
[----:B------:R-:W-:-:S04]  /*3f60*/  IMAD.WIDE R6, R5, 0x3a980, R34 ;  /* 0x0003a98005067825 */ /* 0x000fc800078e0222 */
[----:B------:R-:W-:-:S05]  /*3f70*/  IMAD.WIDE.U32 R6, R0, 0x4, R6 ;  /* 0x0000000400067825 */ /* 0x000fca00078e0006 */
[----:B------:R-:W3:Y:S04]  /*3f80*/  LDG.E R4, desc[UR36][R6.64+0x4] ;  /* 0x0000042406047981 */ /* 0x000ee8000c1e1900 */
[----:B------:R-:W4:Y:S01]  /*3f90*/  LDG.E R10, desc[UR36][R6.64+0x8] ;  /* 0x00000824060a7981 */ /* 0x000f22000c1e1900 */
[----:B------:R-:W-:Y:S01]  /*3fa0*/  VIADD R0, R0, 0x2 ;  /* 0x0000000200007836 */ /* 0x000fe20000000000 */
[----:B---3--:R-:W-:Y:S02]  /*3fb0*/  SHF.R.U32.HI R8, RZ, 0x1, R4 ;  /* 0x00000001ff087819 */ /* 0x008fe40000011604 */
[----:B----4-:R-:W-:Y:S02]  /*3fc0*/  SHF.R.U32.HI R11, RZ, 0x1, R10 ;  /* 0x00000001ff0b7819 */ /* 0x010fe4000001160a */
[----:B------:R-:W-:-:S02]  /*3fd0*/  LOP3.LUT R9, R8, 0x55555555, RZ, 0xc0, !PT ;  /* 0x5555555508097812 */ /* 0x000fc400078ec0ff */
[----:B------:R-:W-:-:S03]  /*3fe0*/  LOP3.LUT R11, R11, 0x55555555, RZ, 0xc0, !PT ;  /* 0x555555550b0b7812 */ /* 0x000fc600078ec0ff */
[----:B------:R-:W-:Y:S02]  /*3ff0*/  IMAD.IADD R9, R4, 0x1, -R9 ;  /* 0x0000000104097824 */ /* 0x000fe400078e0a09 */
[----:B------:R-:W-:-:S03]  /*4000*/  IMAD.IADD R11, R10, 0x1, -R11 ;  /* 0x000000010a0b7824 */ /* 0x000fc600078e0a0b */
[----:B------:R-:W-:Y:S02]  /*4010*/  SHF.R.U32.HI R4, RZ, 0x2, R9 ;  /* 0x00000002ff047819 */ /* 0x000fe40000011609 */
[----:B------:R-:W-:Y:S02]  /*4020*/  SHF.R.U32.HI R8, RZ, 0x2, R11 ;  /* 0x00000002ff087819 */ /* 0x000fe4000001160b */
[----:B------:R-:W-:Y:S02]  /*4030*/  LOP3.LUT R9, R9, 0x33333333, RZ, 0xc0, !PT ;  /* 0x3333333309097812 */ /* 0x000fe400078ec0ff */
[----:B------:R-:W-:Y:S02]  /*4040*/  LOP3.LUT R11, R11, 0x33333333, RZ, 0xc0, !PT ;  /* 0x333333330b0b7812 */ /* 0x000fe400078ec0ff */
[----:B------:R-:W-:Y:S02]  /*4050*/  LOP3.LUT R4, R4, 0x33333333, RZ, 0xc0, !PT ;  /* 0x3333333304047812 */ /* 0x000fe400078ec0ff */
[----:B------:R-:W-:-:S03]  /*4060*/  LOP3.LUT R8, R8, 0x33333333, RZ, 0xc0, !PT ;  /* 0x3333333308087812 */ /* 0x000fc600078ec0ff */
[----:B------:R-:W-:Y:S02]  /*4070*/  IMAD.IADD R4, R9, 0x1, R4 ;  /* 0x0000000109047824 */ /* 0x000fe400078e0204 */
[----:B------:R-:W-:-:S03]  /*4080*/  IMAD.IADD R8, R11, 0x1, R8 ;  /* 0x000000010b087824 */ /* 0x000fc600078e0208 */
        /* <DEDUP_REMOVED lines=9> */
[----:B------:R-:W-:-:S04]  /*4120*/  LOP3.LUT R8, R8, 0x3f, RZ, 0xc0, !PT ;  /* 0x0000003f08087812 */ /* 0x000fc800078ec0ff */
[----:B------:R-:W-:-:S07]  /*4130*/  IADD3 R3, PT, PT, R8, R4, R3 ;  /* 0x0000000408037210 */ /* 0x000fce0007ffe003 */
.L_x_66:
[----:B------:R-:W-:Y:S05]  /*4140*/  @P1 BRA `(.L_x_62) ;  /* 0x0000000000401947 */ /* 0x000fea0003800000 */
[----:B------:R-:W-:-:S04]  /*4150*/  IMAD.WIDE R6, R5, 0x3a980, R34 ;  /* 0x0003a98005067825 */ /* 0x000fc800078e0222 */
[----:B------:R-:W-:-:S06]  /*4160*/  IMAD.WIDE.U32 R6, R0, 0x4, R6 ;  /* 0x0000000400067825 */ /* 0x000fcc00078e0006 */
[----:B------:R-:W3:Y:S02]  /*4170*/  LDG.E R6, desc[UR36][R6.64+0x4] ;  /* 0x0000042406067981 */ /* 0x000ee4000c1e1900 */
[----:B---3--:R-:W-:-:S04]  /*4180*/  SHF.R.U32.HI R0, RZ, 0x1, R6 ;  /* 0x00000001ff007819 */ /* 0x008fc80000011606 */
[----:B------:R-:W-:-:S05]  /*4190*/  LOP3.LUT R9, R0, 0x55555555, RZ, 0xc0, !PT ;  /* 0x5555555500097812 */ /* 0x000fca00078ec0ff */
[----:B------:R-:W-:-:S05]  /*41a0*/  IMAD.IADD R9, R6, 0x1, -R9 ;  /* 0x0000000106097824 */ /* 0x000fca00078e0a09 */
[----:B------:R-:W-:Y:S02]  /*41b0*/  SHF.R.U32.HI R0, RZ, 0x2, R9 ;  /* 0x00000002ff007819 */ /* 0x000fe40000011609 */
[----:B------:R-:W-:Y:S02]  /*41c0*/  LOP3.LUT R9, R9, 0x33333333, RZ, 0xc0, !PT ;  /* 0x3333333309097812 */ /* 0x000fe400078ec0ff */
[----:B------:R-:W-:-:S05]  /*41d0*/  LOP3.LUT R0, R0, 0x33333333, RZ, 0xc0, !PT ;  /* 0x3333333300007812 */ /* 0x000fca00078ec0ff */
[----:B------:R-:W-:-:S05]  /*41e0*/  IMAD.IADD R0, R9, 0x1, R0 ;  /* 0x0000000109007824 */ /* 0x000fca00078e0200 */
[----:B------:R-:W-:-:S04]  /*41f0*/  LEA.HI R0, R0, R0, RZ, 0x1c ;  /* 0x0000000000007211 */ /* 0x000fc800078fe0ff */
[----:B------:R-:W-:-:S04]  /*4200*/  LOP3.LUT R0, R0, 0xf0f0f0f, RZ, 0xc0, !PT ;  /* 0x0f0f0f0f00007812 */ /* 0x000fc800078ec0ff */
[----:B------:R-:W-:-:S04]  /*4210*/  LEA.HI R0, R0, R0, RZ, 0x18 ;  /* 0x0000000000007211 */ /* 0x000fc800078fc0ff */
[----:B------:R-:W-:-:S04]  /*4220*/  LEA.HI R0, R0, R0, RZ, 0x10 ;  /* 0x0000000000007211 */ /* 0x000fc800078f80ff */
[----:B------:R-:W-:-:S05]  /*4230*/  LOP3.LUT R0, R0, 0x3f, RZ, 0xc0, !PT ;  /* 0x0000003f00007812 */ /* 0x000fca00078ec0ff */
[----:B------:R-:W-:-:S07]  /*4240*/  IMAD.IADD R3, R3, 0x1, R0 ;  /* 0x0000000103037824 */ /* 0x000fce00078e0200 */
.L_x_62:
[----:B------:R-:W4:Y:S01]  /*4250*/  S2R R7, SR_CgaCtaId ;  /* 0x0000000000077919 */ /* 0x000f220000008800 */
[----:B------:R-:W-:-:S05]  /*4260*/  MOV R0, 0x400 ;  /* 0x0000040000007802 */ /* 0x000fca0000000f00 */
[----:B------:R-:W-:-:S05]  /*4270*/  VIADD R0, R0, 0x4534 ;  /* 0x0000453400007836 */ /* 0x000fca0000000000 */
[----:B----4-:R-:W-:-:S05]  /*4280*/  LEA R0, R7, R0, 0x18 ;  /* 0x0000000007007211 */ /* 0x010fca00078ec0ff */
[----:B------:R-:W-:-:S05]  /*4290*/  IMAD R0, R5, 0x100, R0 ;  /* 0x0000010005007824 */ /* 0x000fca00078e0200 */
[----:B------:R4:W-:Y:S01]  /*42a0*/  STS [R0], R3 ;  /* 0x0000000300007388 */ /* 0x0009e20000000800 */
[----:B------:R-:W-:Y:S05]  /*42b0*/  BRA `(.L_x_42) ;  /* 0x000000b400607947 */ /* 0x000fea0003800000 */
.L_x_5:
[----:B------:R-:W-:Y:S01]  /*42c0*/  ISETP.NE.AND P0, PT, R16, RZ, PT ;  /* 0x000000ff1000720c */ /* 0x000fe20003f05270 */
[----:B------:R-:W-:-:S05]  /*42d0*/  IMAD.HI.U32 R50, R5, -0x5dcd30d, RZ ;  /* 0xfa232cf305327827 */ /* 0x000fca00078e00ff */
[----:B------:R-:W-:-:S05]  /*42e0*/  SHF.R.U32.HI R50, RZ, 0xb, R50 ;  /* 0x0000000bff327819 */ /* 0x000fca0000011632 */
[----:B------:R-:W-:Y:S02]  /*42f0*/  IMAD R51, R50, -0x830, R5 ;  /* 0xfffff7d032337824 */ /* 0x000fe400078e0205 */
[----:B------:R-:W0:Y:S01]  /*4300*/  @!P0 LDS R12, [R42+0x4] ;  /* 0x000004002a0c8984 */ /* 0x000e220000000800 */
[----:B------:R-:W-:-:S05]  /*4310*/  @!P0 VIADD R13, R15, 0x3534 ;  /* 0x000035340f0d8836 */ /* 0x000fca0000000000 */
[----:B------:R-:W-:-:S05]  /*4320*/  @!P0 LEA R13, R14, R13, 0x18 ;  /* 0x0000000d0e0d8211 */ /* 0x000fca00078ec0ff */
[----:B0-----:R-:W-:-:S05]  /*4330*/  @!P0 IMAD R12, R12, 0x100, R13 ;  /* 0x000001000c0c8824 */ /* 0x001fca00078e020d */
[----:B------:R0:W-:Y:S01]  /*4340*/  @!P0 STS [R12], RZ ;  /* 0x000000ff0c008388 */ /* 0x0001e20000000800 */
[----:B------:R-:W-:-:S13]  /*4350*/  ISETP.GE.U32.AND P0, PT, R5, 0x830, PT ;  /* 0x000008300500780c */ /* 0x000fda0003f06070 */
[----:B0-----:R-:W-:Y:S05]  /*4360*/  @!P0 BRA `(.L_x_67) ;  /* 0x0000001000508947 */ /* 0x001fea0003800000 */
[----:B------:R-:W0:Y:S01]  /*4370*/  LDS R21, [R42+0x4] ;  /* 0x000004002a157984 */ /* 0x000e220000000800 */
[----:B------:R-:W-:Y:S01]  /*4380*/  VIADD R15, R15, 0x3534 ;  /* 0x000035340f0f7836 */ /* 0x000fe20000000000 */
[----:B------:R-:W-:Y:S01]  /*4390*/  VIMNMX.U32 R53, PT, PT, R50, 0x1, !PT ;  /* 0x0000000132357848 */ /* 0x000fe20007fe0000 */
[----:B------:R-:W-:Y:S02]  /*43a0*/  VIADD R52, R4, 0xffffffff ;  /* 0xffffffff04347836 */ /* 0x000fe40000000000 */
[----:B------:R-:W-:Y:S01]  /*43b0*/  IMAD.MOV.U32 R54, RZ, RZ, RZ ;  /* 0x000000ffff367224 */ /* 0x000fe200078e00ff */
[----:B------:R-:W-:-:S05]  /*43c0*/  LEA R14, R14, R15, 0x18 ;  /* 0x0000000f0e0e7211 */ /* 0x000fca00078ec0ff */
[C---:B0-----:R-:W-:Y:S02]  /*43d0*/  IMAD R55, R21.reuse, 0x100, R14 ;  /* 0x0000010015377824 */ /* 0x041fe400078e020e */
[----:B------:R-:W-:-:S04]  /*43e0*/  IMAD.WIDE R12, R21, 0x3a980, R6 ;  /* 0x0003a980150c7825 */ /* 0x000fc800078e0206 */
[----:B------:R-:W-:-:S07]  /*43f0*/  IMAD.WIDE R14, R21, 0x3a980, R34 ;  /* 0x0003a980150e7825 */ /* 0x000fce00078e0222 */
.L_x_90:
        /* <DEDUP_REMOVED lines=44> */
.L_x_69:
[----:B------:R-:W-:Y:S05]  /*46c0*/  BSYNC.RECONVERGENT B1 ;  /* 0x0000000000017941 */ /* 0x000fea0003800200 */
.L_x_68:
[----:B------:R-:W-:Y:S01]  /*46d0*/  BSSY.RECONVERGENT B1, `(.L_x_70) ;  /* 0x0000026000017945 */ /* 0x000fe20003800200 */
[C---:B------:R-:W-:Y:S02]  /*46e0*/  LEA R56, R57.reuse, R56, 0x18 ;  /* 0x0000003839387211 */ /* 0x040fe400078ec0ff */
[----:B------:R-:W-:-:S07]  /*46f0*/  LEA R57, R57, R44, 0x18 ;  /* 0x0000002c39397211 */ /* 0x000fce00078ec0ff */
.L_x_71:
        /* <DEDUP_REMOVED lines=36> */
.L_x_70:
        /* <DEDUP_REMOVED lines=9> */
.L_x_76:
[C---:B01----:R-:W-:Y:S02]  /*49d0*/  IMAD R40, R43.reuse, 0x4, R56 ;  /* 0x000000042b287824 */ /* 0x043fe400078e0238 */
[----:B------:R-:W-:Y:S02]  /*49e0*/  IMAD.MOV.U32 R46, RZ, RZ, R43 ;  /* 0x000000ffff2e7224 */ /* 0x000fe400078e002b */
[----:B------:R-:W-:Y:S01]  /*49f0*/  VIADD R43, R43, UR43 ;  /* 0x0000002b2b2b7c36 */ /* 0x000fe20008000000 */
[----:B------:R0:W1:Y:S01]  /*4a00*/  LDS R42, [R40] ;  /* 0x00000000282a7984 */ /* 0x0000620000000800 */
[----:B------:R-:W-:Y:S02]  /*4a10*/  IMAD.MOV.U32 R37, RZ, RZ, RZ ;  /* 0x000000ffff257224 */ /* 0x000fe400078e00ff */
[----:B------:R-:W-:Y:S01]  /*4a20*/  IMAD.MOV.U32 R36, RZ, RZ, R4 ;  /* 0x000000ffff247224 */ /* 0x000fe200078e0004 */
[----:B------:R-:W-:-:S13]  /*4a30*/  ISETP.GE.U32.AND P1, PT, R43, 0x830, PT ;  /* 0x000008302b00780c */ /* 0x000fda0003f26070 */
.L_x_75:
        /* <DEDUP_REMOVED lines=36> */
.L_x_74:
[----:B------:R-:W-:Y:S05]  /*4c80*/  BRA `(.L_x_77) ;  /* 0x0000000000787947 */ /* 0x000fea0003800000 */
.L_x_73:
[----:B------:R0:W5:Y:S01]  /*4c90*/  LDG.E R40, desc[UR36][R38.64] ;  /* 0x0000002426287981 */ /* 0x000162000c1e1900 */
[----:B------:R-:W-:-:S07]  /*4ca0*/  IMAD.MOV.U32 R42, RZ, RZ, R16 ;  /* 0x000000ffff2a7224 */ /* 0x000fce00078e0010 */
.L_x_78:
        /* <DEDUP_REMOVED lines=28> */
.L_x_77:
[----:B------:R-:W-:Y:S05]  /*4e70*/  BSYNC.RECONVERGENT B1 ;  /* 0x0000000000017941 */ /* 0x000fea0003800200 */
.L_x_72:
[----:B------:R-:W-:Y:S01]  /*4e80*/  ISETP.NE.AND P1, PT, R16, RZ, PT ;  /* 0x000000ff1000720c */ /* 0x000fe20003f25270 */
[----:B------:R-:W-:-:S12]  /*4e90*/  BSSY.RECONVERGENT B1, `(.L_x_79) ;  /* 0x0000060000017945 */ /* 0x000fd80003800200 */
[----:B------:R-:W-:Y:S05]  /*4ea0*/  @P1 BRA `(.L_x_80) ;  /* 0x0000000400781947 */ /* 0x000fea0003800000 */
[----:B0-----:R-:W-:-:S07]  /*4eb0*/  IMAD.MOV.U32 R38, RZ, RZ, RZ ;  /* 0x000000ffff267224 */ /* 0x001fce00078e00ff */
.L_x_89:
        /* <DEDUP_REMOVED lines=13> */
.L_x_81:
        /* <DEDUP_REMOVED lines=11> */
.L_x_82:
        /* <DEDUP_REMOVED lines=11> */
.L_x_83:
        /* <DEDUP_REMOVED lines=11> */
.L_x_84:
        /* <DEDUP_REMOVED lines=11> */
.L_x_85:
        /* <DEDUP_REMOVED lines=11> */
.L_x_86:
        /* <DEDUP_REMOVED lines=11> */
.L_x_87:
        /* <DEDUP_REMOVED lines=13> */
.L_x_88:
[----:B------:R-:W-:Y:S05]  /*5480*/  @P2 BRA `(.L_x_89) ;  /* 0xfffffff8008c2947 */ /* 0x000fea000383ffff */
.L_x_80:
[----:B------:R-:W-:Y:S05]  /*5490*/  BSYNC.RECONVERGENT B1 ;  /* 0x0000000000017941 */ /* 0x000fea0003800200 */
.L_x_79:
[----:B------:R-:W-:Y:S05]  /*54a0*/  @P0 BRA `(.L_x_90) ;  /* 0xffffffec00d40947 */ /* 0x000fea000383ffff */
.L_x_67:
        /* <DEDUP_REMOVED lines=9> */
[----:B------:R-:W3:Y:S01]  /*5540*/  LDG.E R13, desc[UR36][R12.64] ;  /* 0x000000240c0d7981 */ /* 0x000ee2000c1e1900 */
[----:B0-----:R-:W-:Y:S02]  /*5550*/  IMAD.MOV.U32 R38, RZ, RZ, R16 ;  /* 0x000000ffff267224 */ /* 0x001fe400078e0010 */
[----:B---3--:R-:W-:-:S04]  /*5560*/  IMAD R39, R50, 0x830, R13 ;  /* 0x0000083032277824 */ /* 0x008fc800078e020d */
        /* <DEDUP_REMOVED lines=30> */
.L_x_95:
        /* <DEDUP_REMOVED lines=35> */
.L_x_94:
[----:B------:R-:W-:Y:S05]  /*5980*/  BSYNC.RECONVERGENT B2 ;  /* 0x0000000000027941 */ /* 0x000fea0003800200 */
.L_x_93:
        /* <DEDUP_REMOVED lines=31> */
.L_x_97:
[----:B------:R-:W-:Y:S05]  /*5b80*/  BSYNC.RECONVERGENT B2 ;  /* 0x0000000000027941 */ /* 0x000fea0003800200 */
.L_x_96:
        /* <DEDUP_REMOVED lines=19> */
.L_x_92:
[----:B------:R-:W-:Y:S05]  /*5cc0*/  BSYNC.RECONVERGENT B1 ;  /* 0x0000000000017941 */ /* 0x000fea0003800200 */
.L_x_91:
[----:B------:R-:W4:Y:S01]  /*5cd0*/  LDG.E R11, desc[UR36][R10.64] ;  /* 0x000000240a0b7981 */ /* 0x000f22000c1e1900 */
[----:B0--3--:R-:W4:Y:S01]  /*5ce0*/  LDC.64 R12, c[0x0][0x380] ;  /* 0x0000e000ff0c7b82 */ /* 0x009f220000000a00 */
[----:B------:R-:W-:Y:S01]  /*5cf0*/  BSSY.RECONVERGENT B1, `(.L_x_98) ;  /* 0x000003c000017945 */ /* 0x000fe20003800200 */
[----:B----4-:R-:W-:-:S03]  /*5d00*/  IMAD.WIDE.U32 R12, R11, 0x4, R12 ;  /* 0x000000040b0c7825 */ /* 0x010fc600078e000c */
[----:B------:R-:W-:Y:S05]  /*5d10*/  @P2 BRA `(.L_x_99) ;  /* 0x0000000000e42947 */ /* 0x000fea0003800000 */
[----:B-1----:R-:W3:Y:S01]  /*5d20*/  LDG.E R20, desc[UR36][R12.64] ;  /* 0x000000240c147981 */ /* 0x002ee2000c1e1900 */
[----:B------:R-:W3:Y:S01]  /*5d30*/  LDCU.64 UR4, c[0x0][0x388] ;  /* 0x00007100ff0477ac */ /* 0x000ee20008000a00 */
[----:B------:R-:W-:Y:S02]  /*5d40*/  VIADD R40, R4, 0xffffffff ;  /* 0xffffffff04287836 */ /* 0x000fe40000000000 */
[----:B------:R-:W-:Y:S01]  /*5d50*/  IMAD.MOV.U32 R36, RZ, RZ, R16 ;  /* 0x000000ffff247224 */ /* 0x000fe200078e0010 */
[----:B---3--:R-:W-:-:S04]  /*5d60*/  LEA R8, P0, R20, UR4, 0x2 ;  /* 0x0000000414087c11 */ /* 0x008fc8000f8010ff */
[----:B------:R-:W-:-:S09]  /*5d70*/  LEA.HI.X R9, R20, UR5, RZ, 0x2, P0 ;  /* 0x0000000514097c11 */ /* 0x000fd200080f14ff */
.L_x_102:
        /* <DEDUP_REMOVED lines=11> */
.L_x_101:
        /* <DEDUP_REMOVED lines=10> */
.L_x_100:
        /* <DEDUP_REMOVED lines=30> */
.L_x_99:
[----:B------:R-:W-:Y:S05]  /*60b0*/  BSYNC.RECONVERGENT B1 ;  /* 0x0000000000017941 */ /* 0x000fea0003800200 */
.L_x_98:
        /* <DEDUP_REMOVED lines=19> */
[C---:B---3--:R-:W-:Y:S02]  /*61f0*/  VIADD R14, R12.reuse, 0x5534 ;  /* 0x000055340c0e7836 */ /* 0x048fe40000000000 */
[----:B------:R-:W-:Y:S02]  /*6200*/  VIADD R12, R12, 0x14 ;  /* 0x000000140c0c7836 */ /* 0x000fe40000000000 */
[----:B------:R-:W-:Y:S01]  /*6210*/  IMAD.IADD R0, R51, 0x1, -R10 ;  /* 0x0000000133007824 */ /* 0x000fe200078e0a0a */
[C---:B------:R-:W-:Y:S02]  /*6220*/  LEA R3, R13.reuse, R14, 0x18 ;  /* 0x0000000e0d037211 */ /* 0x040fe400078ec0ff */
[----:B------:R-:W-:Y:S01]  /*6230*/  LEA R12, R13, R12, 0x18 ;  /* 0x0000000c0d0c7211 */ /* 0x000fe200078ec0ff */
[----:B------:R-:W-:-:S07]  /*6240*/  IMAD.MOV.U32 R13, RZ, RZ, RZ ;  /* 0x000000ffff0d7224 */ /* 0x000fce00078e00ff */
.L_x_113:
[C---:B------:R-:W-:Y:S02]  /*6250*/  IMAD R14, R13.reuse, 0x4, R3 ;  /* 0x000000040d0e7824 */ /* 0x040fe400078e0203 */
[----:B-1----:R-:W-:-:S03]  /*6260*/  IMAD R15, R13, 0x4, R12 ;  /* 0x000000040d0f7824 */ /* 0x002fc600078e020c */
[----:B-12---:R-:W1:Y:S02]  /*6270*/  LDS R43, [R14] ;  /* 0x000000000e2b7984 */ /* 0x006e640000000800 */
[----:B-1----:R-:W-:-:S13]  /*6280*/  ISETP.NE.AND P0, PT, R43, -0x1, PT ;  /* 0xffffffff2b00780c */ /* 0x002fda0003f05270 */
[----:B------:R-:W-:Y:S05]  /*6290*/  @!P0 BRA `(.L_x_105) ;  /* 0x0000000000208947 */ /* 0x000fea0003800000 */
[----:B------:R-:W1:Y:S02]  /*62a0*/  LDS R20, [R4] ;  /* 0x0000000004147984 */ /* 0x000e640000000800 */
[----:B-1----:R-:W-:-:S04]  /*62b0*/  VIADD R39, R20, 0x1 ;  /* 0x0000000114277836 */ /* 0x002fc80000000000 */
[C---:B------:R-:W-:Y:S01]  /*62c0*/  IMAD.WIDE.U32 R20, R39.reuse, 0x4, R6 ;  /* 0x0000000427147825 */ /* 0x040fe200078e0006 */
[----:B------:R-:W-:Y:S03]  /*62d0*/  STS [R4], R39 ;  /* 0x0000002704007388 */ /* 0x000fe60000000800 */
[----:B0-----:R-:W-:Y:S01]  /*62e0*/  IMAD.WIDE.U32 R36, R39, 0x4, R8 ;  /* 0x0000000427247825 */ /* 0x001fe200078e0008 */
[----:B------:R-:W0:Y:S04]  /*62f0*/  LDS R41, [R15] ;  /* 0x000000000f297984 */ /* 0x000e280000000800 */
[----:B------:R1:W-:Y:S04]  /*6300*/  STG.E desc[UR36][R20.64], R43 ;  /* 0x0000002b14007986 */ /* 0x0003e8000c101924 */
[----:B0-----:R1:W-:Y:S02]  /*6310*/  STG.E desc[UR36][R36.64], R41 ;  /* 0x0000002924007986 */ /* 0x0013e4000c101924 */
.L_x_105:
[----:B-1----:R-:W1:Y:S02]  /*6320*/  LDS R43, [R14+0x4] ;  /* 0x000004000e2b7984 */ /* 0x002e640000000800 */
[----:B-1----:R-:W-:-:S13]  /*6330*/  ISETP.NE.AND P0, PT, R43, -0x1, PT ;  /* 0xffffffff2b00780c */ /* 0x002fda0003f05270 */
[----:B------:R-:W-:Y:S05]  /*6340*/  @!P0 BRA `(.L_x_106) ;  /* 0x0000000000208947 */ /* 0x000fea0003800000 */
[----:B------:R-:W1:Y:S02]  /*6350*/  LDS R39, [R4] ;  /* 0x0000000004277984 */ /* 0x000e640000000800 */
[----:B-1----:R-:W-:-:S04]  /*6360*/  VIADD R39, R39, 0x1 ;  /* 0x0000000127277836 */ /* 0x002fc80000000000 */
[C---:B------:R-:W-:Y:S01]  /*6370*/  IMAD.WIDE.U32 R20, R39.reuse, 0x4, R6 ;  /* 0x0000000427147825 */ /* 0x040fe200078e0006 */
[----:B------:R-:W-:Y:S03]  /*6380*/  STS [R4], R39 ;  /* 0x0000002704007388 */ /* 0x000fe60000000800 */
[----:B0-----:R-:W-:Y:S01]  /*6390*/  IMAD.WIDE.U32 R36, R39, 0x4, R8 ;  /* 0x0000000427247825 */ /* 0x001fe200078e0008 */
[----:B------:R-:W0:Y:S04]  /*63a0*/  LDS R41, [R15+0x4] ;  /* 0x000004000f297984 */ /* 0x000e280000000800 */
[----:B------:R1:W-:Y:S04]  /*63b0*/  STG.E desc[UR36][R20.64], R43 ;  /* 0x0000002b14007986 */ /* 0x0003e8000c101924 */
[----:B0-----:R1:W-:Y:S02]  /*63c0*/  STG.E desc[UR36][R36.64], R41 ;  /* 0x0000002924007986 */ /* 0x0013e4000c101924 */
.L_x_106:
        /* <DEDUP_REMOVED lines=11> */
.L_x_107:
        /* <DEDUP_REMOVED lines=11> */
.L_x_108:
        /* <DEDUP_REMOVED lines=11> */
.L_x_109:
        /* <DEDUP_REMOVED lines=11> */
.L_x_110:
        /* <DEDUP_REMOVED lines=11> */
.L_x_111:
[----:B-1----:R-:W1:Y:S01]  /*6740*/  LDS R41, [R14+0x1c] ;  /* 0x00001c000e297984 */ /* 0x002e620000000800 */
[----:B------:R-:W-:-:S05]  /*6750*/  VIADD R13, R13, 0x8 ;  /* 0x000000080d0d7836 */ /* 0x000fca0000000000 */
[----:B------:R-:W-:Y:S02]  /*6760*/  ISETP.NE.AND P1, PT, R13, R0, PT ;  /* 0x000000000d00720c */ /* 0x000fe40003f25270 */
        /* <DEDUP_REMOVED lines=10> */
.L_x_112:
[----:B------:R-:W-:Y:S05]  /*6810*/  @P1 BRA `(.L_x_113) ;  /* 0xfffffff8008c1947 */ /* 0x000fea000383ffff */
.L_x_104:
[----:B------:R-:W-:-:S13]  /*6820*/  ISETP.NE.AND P0, PT, R10, RZ, PT ;  /* 0x000000ff0a00720c */ /* 0x000fda0003f05270 */
[----:B------:R-:W-:Y:S05]  /*6830*/  @!P0 BRA `(.L_x_103) ;  /* 0x0000000400c48947 */ /* 0x000fea0003800000 */
[----:B------:R-:W-:Y:S02]  /*6840*/  ISETP.GE.U32.AND P0, PT, R10, 0x4, PT ;  /* 0x000000040a00780c */ /* 0x000fe40003f06070 */
[----:B-1----:R-:W-:-:S11]  /*6850*/  LOP3.LUT R36, R5, 0x3, RZ, 0xc0, !PT ;  /* 0x0000000305247812 */ /* 0x002fd600078ec0ff */
[----:B------:R-:W-:Y:S05]  /*6860*/  @!P0 BRA `(.L_x_114) ;  /* 0x0000000000d48947 */ /* 0x000fea0003800000 */
[----:B------:R-:W1:Y:S01]  /*6870*/  S2R R13, SR_CgaCtaId ;  /* 0x00000000000d7919 */ /* 0x000e620000008800 */
[----:B------:R-:W-:-:S05]  /*6880*/  MOV R3, 0x400 ;  /* 0x0000040000037802 */ /* 0x000fca0000000f00 */
[C---:B------:R-:W-:Y:S02]  /*6890*/  VIADD R10, R3.reuse, 0x5534 ;  /* 0x00005534030a7836 */ /* 0x040fe40000000000 */
[----:B------:R-:W-:-:S03]  /*68a0*/  VIADD R12, R3, 0x14 ;  /* 0x00000014030c7836 */ /* 0x000fc60000000000 */
[C---:B-1----:R-:W-:Y:S02]  /*68b0*/  LEA R15, R13.reuse, R10, 0x18 ;  /* 0x0000000a0d0f7211 */ /* 0x042fe400078ec0ff */
[----:B------:R-:W-:-:S03]  /*68c0*/  LEA R13, R13, R12, 0x18 ;  /* 0x0000000c0d0d7211 */ /* 0x000fc600078ec0ff */
[C---:B------:R-:W-:Y:S02]  /*68d0*/  IMAD R10, R0.reuse, 0x4, R15 ;  /* 0x00000004000a7824 */ /* 0x040fe400078e020f */
[----:B------:R-:W-:-:S03]  /*68e0*/  IMAD R20, R0, 0x4, R13 ;  /* 0x0000000400147824 */ /* 0x000fc600078e020d */
[----:B0--3--:R-:W0:Y:S02]  /*68f0*/  LDS R37, [R10] ;  /* 0x000000000a257984 */ /* 0x009e240000000800 */
[----:B0-----:R-:W-:-:S13]  /*6900*/  ISETP.NE.AND P0, PT, R37, -0x1, PT ;  /* 0xffffffff2500780c */ /* 0x001fda0003f05270 */
[----:B------:R-:W-:Y:S05]  /*6910*/  @!P0 BRA `(.L_x_115) ;  /* 0x0000000000208947 */ /* 0x000fea0003800000 */
[----:B------:R-:W0:Y:S02]  /*6920*/  LDS R3, [R4] ;  /* 0x0000000004037984 */ /* 0x000e240000000800 */
[----:B0-----:R-:W-:-:S04]  /*6930*/  VIADD R3, R3, 0x1 ;  /* 0x0000000103037836 */ /* 0x001fc80000000000 */
[C---:B------:R-:W-:Y:S01]  /*6940*/  IMAD.WIDE.U32 R12, R3.reuse, 0x4, R6 ;  /* 0x00000004030c7825 */ /* 0x040fe200078e0006 */
[----:B------:R-:W-:Y:S03]  /*6950*/  STS [R4], R3 ;  /* 0x0000000304007388 */ /* 0x000fe60000000800 */
[----:B------:R-:W-:Y:S01]  /*6960*/  IMAD.WIDE.U32 R14, R3, 0x4, R8 ;  /* 0x00000004030e7825 */ /* 0x000fe200078e0008 */
[----:B------:R-:W0:Y:S04]  /*6970*/  LDS R21, [R20] ;  /* 0x0000000014157984 */ /* 0x000e280000000800 */
[----:B------:R1:W-:Y:S04]  /*6980*/  STG.E desc[UR36][R12.64], R37 ;  /* 0x000000250c007986 */ /* 0x0003e8000c101924 */
[----:B0-----:R1:W-:Y:S02]  /*6990*/  STG.E desc[UR36][R14.64], R21 ;  /* 0x000000150e007986 */ /* 0x0013e4000c101924 */
.L_x_115:
        /* <DEDUP_REMOVED lines=11> */
.L_x_116:
        /* <DEDUP_REMOVED lines=11> */
.L_x_117:
        /* <DEDUP_REMOVED lines=11> */
.L_x_118:
[----:B------:R-:W-:-:S07]  /*6bb0*/  VIADD R0, R0, 0x4 ;  /* 0x0000000400007836 */ /* 0x000fce0000000000 */
.L_x_114:
[----:B------:R-:W-:-:S13]  /*6bc0*/  ISETP.NE.AND P0, PT, R36, RZ, PT ;  /* 0x000000ff2400720c */ /* 0x000fda0003f05270 */
[----:B------:R-:W-:Y:S05]  /*6bd0*/  @!P0 BRA `(.L_x_103) ;  /* 0x0000000000dc8947 */ /* 0x000fea0003800000 */
[----:B------:R-:W-:-:S13]  /*6be0*/  ISETP.NE.AND P0, PT, R36, 0x1, PT ;  /* 0x000000012400780c */ /* 0x000fda0003f05270 */
[----:B------:R-:W-:Y:S05]  /*6bf0*/  @!P0 BRA `(.L_x_119) ;  /* 0x00000000007c8947 */ /* 0x000fea0003800000 */
[----:B-1----:R-:W1:Y:S01]  /*6c00*/  S2R R13, SR_CgaCtaId ;  /* 0x00000000000d7919 */ /* 0x002e620000008800 */
        /* <DEDUP_REMOVED lines=18> */
.L_x_120:
        /* <DEDUP_REMOVED lines=11> */
.L_x_121:
[----:B------:R-:W-:-:S07]  /*6de0*/  VIADD R0, R0, 0x2 ;  /* 0x0000000200007836 */ /* 0x000fce0000000000 */
.L_x_119:
[----:B------:R-:W-:-:S04]  /*6df0*/  LOP3.LUT R5, R5, 0x1, RZ, 0xc0, !PT ;  /* 0x0000000105057812 */ /* 0x000fc800078ec0ff */
[----:B------:R-:W-:-:S13]  /*6e00*/  ISETP.NE.U32.AND P0, PT, R5, 0x1, PT ;  /* 0x000000010500780c */ /* 0x000fda0003f05070 */
[----:B------:R-:W-:Y:S05]  /*6e10*/  @P0 BRA `(.L_x_103) ;  /* 0x00000000004c0947 */ /* 0x000fea0003800000 */
[----:B------:R-:W4:Y:S01]  /*6e20*/  S2R R10, SR_CgaCtaId ;  /* 0x00000000000a7919 */ /* 0x000f220000008800 */
[----:B------:R-:W-:-:S05]  /*6e30*/  MOV R5, 0x400 ;  /* 0x0000040000057802 */ /* 0x000fca0000000f00 */
[----:B------:R-:W-:-:S05]  /*6e40*/  VIADD R3, R5, 0x5534 ;  /* 0x0000553405037836 */ /* 0x000fca0000000000 */
[----:B----4-:R-:W-:-:S05]  /*6e50*/  LEA R3, R10, R3, 0x18 ;  /* 0x000000030a037211 */ /* 0x010fca00078ec0ff */
[----:B------:R-:W-:-:S05]  /*6e60*/  IMAD R3, R0, 0x4, R3 ;  /* 0x0000000400037824 */ /* 0x000fca00078e0203 */
[----:B-1----:R-:W1:Y:S02]  /*6e70*/  LDS R13, [R3] ;  /* 0x00000000030d7984 */ /* 0x002e640000000800 */
        /* <DEDUP_REMOVED lines=13> */
.L_x_103:
[----:B------:R-:W5:Y:S01]  /*6f50*/  LDS R4, [R4] ;  /* 0x0000000004047984 */ /* 0x000f620000000800 */
[----:B------:R-:W-:Y:S01]  /*6f60*/  IMAD.MOV.U32 R0, RZ, RZ, RZ ;  /* 0x000000ffff007224 */ /* 0x000fe200078e00ff */
[----:B-----5:R-:W-:-:S13]  /*6f70*/  ISETP.NE.AND P0, PT, R4, RZ, PT ;  /* 0x000000ff0400720c */ /* 0x020fda0003f05270 */
[----:B------:R-:W-:Y:S05]  /*6f80*/  @!P0 BRA `(.L_x_122) ;  /* 0x0000000c00b08947 */ /* 0x000fea0003800000 */
[C---:B------:R-:W-:Y:S01]  /*6f90*/  ISETP.GE.U32.AND P0, PT, R4.reuse, 0x8, PT ;  /* 0x000000080400780c */ /* 0x040fe20003f06070 */
[----:B------:R-:W-:Y:S01]  /*6fa0*/  IMAD.MOV.U32 R3, RZ, RZ, RZ ;  /* 0x000000ffff037224 */ /* 0x000fe200078e00ff */
[----:B---3--:R-:W-:Y:S01]  /*6fb0*/  LOP3.LUT R38, R4, 0x7, RZ, 0xc0, !PT ;  /* 0x0000000704267812 */ /* 0x008fe200078ec0ff */
[----:B------:R-:W-:-:S03]  /*6fc0*/  IMAD.MOV.U32 R0, RZ, RZ, RZ ;  /* 0x000000ffff007224 */ /* 0x000fc600078e00ff */
[----:B------:R-:W-:-:S07]  /*6fd0*/  ISETP.NE.AND P1, PT, R38, RZ, PT ;  /* 0x000000ff2600720c */ /* 0x000fce0003f25270 */
[----:B------:R-:W-:Y:S06]  /*6fe0*/  @!P0 BRA `(.L_x_123) ;  /* 0x0000000400d08947 */ /* 0x000fec0003800000 */
[----:B------:R-:W-:Y:S01]  /*6ff0*/  LOP3.LUT R3, R4, 0xfffffff8, RZ, 0xc0, !PT ;  /* 0xfffffff804037812 */ /* 0x000fe200078ec0ff */
[----:B----4-:R-:W-:Y:S02]  /*7000*/  IMAD.MOV.U32 R6, RZ, RZ, RZ ;  /* 0x000000ffff067224 */ /* 0x010fe400078e00ff */
[----:B------:R-:W-:-:S07]  /*7010*/  IMAD.MOV.U32 R0, RZ, RZ, RZ ;  /* 0x000000ffff007224 */ /* 0x000fce00078e00ff */
.L_x_124:
[----:B-1----:R-:W-:-:S04]  /*7020*/  IMAD.WIDE R12, R11, 0x3a980, R34 ;  /* 0x0003a9800b0c7825 */ /* 0x002fc800078e0222 */
[----:B------:R-:W-:-:S05]  /*7030*/  IMAD.WIDE.U32 R12, R6, 0x4, R12 ;  /* 0x00000004060c7825 */ /* 0x000fca00078e000c */
[----:B------:R-:W3:Y:S04]  /*7040*/  LDG.E R10, desc[UR36][R12.64+0x4] ;  /* 0x000004240c0a7981 */ /* 0x000ee8000c1e1900 */
[----:B------:R-:W4:Y:S04]  /*7050*/  LDG.E R20, desc[UR36][R12.64+0x8] ;  /* 0x000008240c147981 */ /* 0x000f28000c1e1900 */
[----:B------:R-:W5:Y:S04]  /*7060*/  LDG.E R36, desc[UR36][R12.64+0xc] ;  /* 0x00000c240c247981 */ /* 0x000f68000c1e1900 */
[----:B------:R-:W2:Y:S04]  /*7070*/  LDG.E R39, desc[UR36][R12.64+0x10] ;  /* 0x000010240c277981 */ /* 0x000ea8000c1e1900 */
        /* <DEDUP_REMOVED lines=12> */
[----:B--2---:R-:W-:Y:S02]  /*7140*/  SHF.R.U32.HI R40, RZ, 0x1, R39 ;  /* 0x00000001ff287819 */ /* 0x004fe40000011627 */
[----:B0-----:R-:W-:Y:S01]  /*7150*/  LOP3.LUT R37, R14, 0x55555555, RZ, 0xc0, !PT ;  /* 0x555555550e257812 */ /* 0x001fe200078ec0ff */
        /* <DEDUP_REMOVED lines=41> */
[----:B------:R-:W-:Y:S02]  /*73f0*/  SHF.R.U32.HI R10, RZ, 0x1, R8 ;  /* 0x00000001ff0a7819 */ /* 0x000fe40000011608 */
        /* <DEDUP_REMOVED lines=51> */
.L_x_123:
[----:B------:R-:W-:Y:S05]  /*7730*/  @!P1 BRA `(.L_x_122) ;  /* 0x0000000400c49947 */ /* 0x000fea0003800000 */
[----:B------:R-:W-:Y:S02]  /*7740*/  ISETP.GE.U32.AND P0, PT, R38, 0x4, PT ;  /* 0x000000042600780c */ /* 0x000fe40003f06070 */
[----:B-1----:R-:W-:-:S04]  /*7750*/  LOP3.LUT R14, R4, 0x3, RZ, 0xc0, !PT ;  /* 0x00000003040e7812 */ /* 0x002fc800078ec0ff */
[----:B------:R-:W-:-:S07]  /*7760*/  ISETP.NE.AND P1, PT, R14, RZ, PT ;  /* 0x000000ff0e00720c */ /* 0x000fce0003f25270 */
[----:B------:R-:W-:Y:S06]  /*7770*/  @!P0 BRA `(.L_x_125) ;  /* 0x0000000000e48947 */ /* 0x000fec0003800000 */
[----:B----4-:R-:W-:-:S04]  /*7780*/  IMAD.WIDE R6, R11, 0x3a980, R34 ;  /* 0x0003a9800b067825 */ /* 0x010fc800078e0222 */
        /* <DEDUP_REMOVED lines=23> */
[----:B------:R-:W-:-:S02]  /*7900*/  SHF.R.U32.HI R13, RZ, 0x2, R13 ;  /* 0x00000002ff0d7819 */ /* 0x000fc4000001160d */
[----:B------:R-:W-:Y:S02]  /*7910*/  LOP3.LUT R12, R20, 0x33333333, RZ, 0xc0, !PT ;  /* 0x33333333140c7812 */ /* 0x000fe400078ec0ff */
        /* <DEDUP_REMOVED lines=31> */
.L_x_125:
[----:B------:R-:W-:Y:S05]  /*7b10*/  @!P1 BRA `(.L_x_122) ;  /* 0x0000000000cc9947 */ /* 0x000fea0003800000 */
[----:B------:R-:W-:Y:S02]  /*7b20*/  ISETP.NE.AND P0, PT, R14, 0x1, PT ;  /* 0x000000010e00780c */ /* 0x000fe40003f05270 */
[----:B------:R-:W-:-:S04]  /*7b30*/  LOP3.LUT R4, R4, 0x1, RZ, 0xc0, !PT ;  /* 0x0000000104047812 */ /* 0x000fc800078ec0ff */
[----:B------:R-:W-:-:S07]  /*7b40*/  ISETP.NE.U32.AND P1, PT, R4, 0x1, PT ;  /* 0x000000010400780c */ /* 0x000fce0003f25070 */
[----:B------:R-:W-:Y:S06]  /*7b50*/  @!P0 BRA `(.L_x_126) ;  /* 0x0000000000788947 */ /* 0x000fec0003800000 */
[----:B----4-:R-:W-:-:S04]  /*7b60*/  IMAD.WIDE R4, R11, 0x3a980, R34 ;  /* 0x0003a9800b047825 */ /* 0x010fc800078e0222 */
        /* <DEDUP_REMOVED lines=29> */
.L_x_126:
[----:B------:R-:W-:Y:S05]  /*7d40*/  @P1 BRA `(.L_x_122) ;  /* 0x0000000000401947 */ /* 0x000fea0003800000 */
[----:B----4-:R-:W-:-:S04]  /*7d50*/  IMAD.WIDE R4, R11, 0x3a980, R34 ;  /* 0x0003a9800b047825 */ /* 0x010fc800078e0222 */
        /* <DEDUP_REMOVED lines=15> */
.L_x_122:
[----:B------:R-:W5:Y:S01]  /*7e50*/  S2R R4, SR_CgaCtaId ;  /* 0x0000000000047919 */ /* 0x000f620000008800 */
[----:B------:R-:W-:-:S05]  /*7e60*/  MOV R3, 0x400 ;  /* 0x0000040000037802 */ /* 0x000fca0000000f00 */
[----:B------:R-:W-:-:S05]  /*7e70*/  VIADD R3, R3, 0x4534 ;  /* 0x0000453403037836 */ /* 0x000fca0000000000 */
[----:B-----5:R-:W-:-:S05]  /*7e80*/  LEA R4, R4, R3, 0x18 ;  /* 0x0000000304047211 */ /* 0x020fca00078ec0ff */
[----:B------:R-:W-:-:S05]  /*7e90*/  IMAD R11, R11, 0x100, R4 ;  /* 0x000001000b0b7824 */ /* 0x000fca00078e0204 */
[----:B------:R0:W-:Y:S01]  /*7ea0*/  STS [R11], R0 ;  /* 0x000000000b007388 */ /* 0x0001e20000000800 */
[----:B------:R-:W-:Y:S05]  /*7eb0*/  BRA `(.L_x_42) ;  /* 0x0000007800607947 */ /* 0x000fea0003800000 */
.L_x_4:
        /* <DEDUP_REMOVED lines=28> */
[----:B------:R-:W-:-:S13]  /*8080*/  ISETP.NE.AND P0, PT, R16, 0x20, PT ;  /* 0x000000201000780c */ /* 0x000fda0003f05270 */
        /* <DEDUP_REMOVED lines=18> */
.L_x_151:
[----:B-12---:R-:W2:Y:S01]  /*81b0*/  LDG.E R39, desc[UR36][R10.64] ;  /* 0x000000240a277981 */ /* 0x006ea2000c1e1900 */
[----:B------:R-:W2:Y:S03]  /*81c0*/  LDC.64 R36, c[0x0][0x398] ;  /* 0x0000e600ff247b82 */ /* 0x000ea60000000a00 */
[----:B0-----:R0:W5:Y:S01]  /*81d0*/  LDG.E R59, desc[UR36][R12.64] ;  /* 0x000000240c3b7981 */ /* 0x001162000c1e1900 */
[----:B--2---:R-:W-:-:S06]  /*81e0*/  IMAD.WIDE.U32 R38, R39, 0x4, R36 ;  /* 0x0000000427267825 */ /* 0x004fcc00078e0024 */
[----:B------:R-:W2:Y:S01]  /*81f0*/  LDG.E R39, desc[UR36][R38.64] ;  /* 0x0000002426277981 */ /* 0x000ea2000c1e1900 */
[----:B------:R-:W-:Y:S01]  /*8200*/  ISETP.NE.AND P2, PT, R27, RZ, PT ;  /* 0x000000ff1b00720c */ /* 0x000fe20003f45270 */
[----:B------:R-:W-:Y:S01]  /*8210*/  BSSY.RECONVERGENT B1, `(.L_x_129) ;  /* 0x0000025000017945 */ /* 0x000fe20003800200 */
[----:B------:R-:W-:Y:S01]  /*8220*/  ISETP.GT.U32.AND P3, PT, R16, 0x3d7, PT ;  /* 0x000003d71000780c */ /* 0x000fe20003f64070 */
[----:B------:R-:W-:Y:S01]  /*8230*/  IMAD.MOV.U32 R61, RZ, RZ, R17 ;  /* 0x000000ffff3d7224 */ /* 0x000fe200078e0011 */
[----:B------:R-:W-:Y:S01]  /*8240*/  ISETP.GT.U32.AND P1, PT, R17, 0x417, PT ;  /* 0x000004171100780c */ /* 0x000fe20003f24070 */
        /* <DEDUP_REMOVED lines=13> */
[----:B--2---:R0:W-:Y:S04]  /*8320*/  STS [R23+-0x80], R44 ;  /* 0xffff802c17007388 */ /* 0x0041e80000000800 */
[----:B---3--:R0:W-:Y:S06]  /*8330*/  STS [R24+-0x80], R43 ;  /* 0xffff802b18007388 */ /* 0x0081ec0000000800 */
[----:B------:R-:W-:Y:S05]  /*8340*/  @!P2 BRA `(.L_x_130) ;  /* 0x000000000044a947 */ /* 0x000fea0003800000 */
[----:B------:R-:W-:Y:S01]  /*8350*/  ISETP.NE.AND P2, PT, R27, 0x2, PT ;  /* 0x000000021b00780c */ /* 0x000fe20003f45270 */
[----:B0-----:R-:W-:-:S04]  /*8360*/  IMAD.IADD R43, R58, 0x1, R16 ;  /* 0x000000013a2b7824 */ /* 0x001fc800078e0210 */
        /* <DEDUP_REMOVED lines=8> */
[----:B------:R-:W4:Y:S01]  /*83f0*/  @P2 LDG.E R41, desc[UR36][R40.64] ;  /* 0x0000002428292981 */ /* 0x000f22000c1e1900 */
[----:B------:R-:W-:Y:S02]  /*8400*/  IMAD.MOV.U32 R61, RZ, RZ, R18 ;  /* 0x000000ffff3d7224 */ /* 0x000fe400078e0012 */
[----:B------:R-:W-:Y:S01]  /*8410*/  @P2 IMAD.MOV.U32 R61, RZ, RZ, R19 ;  /* 0x000000ffff3d2224 */ /* 0x000fe200078e0013 */
[----:B--2---:R1:W-:Y:S04]  /*8420*/  STS [R23], R44 ;  /* 0x0000002c17007388 */ /* 0x0043e80000000800 */
[----:B---3--:R1:W-:Y:S04]  /*8430*/  STS [R24], R43 ;  /* 0x0000002b18007388 */ /* 0x0083e80000000800 */
[----:B----4-:R1:W-:Y:S04]  /*8440*/  @P2 STS [R23+0x80], R38 ;  /* 0x0000802617002388 */ /* 0x0103e80000000800 */
[----:B------:R1:W-:Y:S02]  /*8450*/  @P2 STS [R24+0x80], R41 ;  /* 0x0000802918002388 */ /* 0x0003e40000000800 */
.L_x_130:
[----:B------:R-:W-:Y:S05]  /*8460*/  BSYNC.RECONVERGENT B1 ;  /* 0x0000000000017941 */ /* 0x000fea0003800200 */
.L_x_129:
[----:B------:R-:W-:Y:S04]  /*8470*/  BSSY.RECONVERGENT B1, `(.L_x_131) ;  /* 0x000002a000017945 */ /* 0x000fe80003800200 */
[----:B------:R-:W-:Y:S05]  /*8480*/  @P3 BRA `(.L_x_132) ;  /* 0x0000000000a03947 */ /* 0x000fea0003800000 */
[----:B------:R-:W2:Y:S01]  /*8490*/  S2R R39, SR_CgaCtaId ;  /* 0x0000000000277919 */ /* 0x000ea20000008800 */
[----:B-1----:R-:W-:-:S05]  /*84a0*/  MOV R38, 0x400 ;  /* 0x0000040000267802 */ /* 0x002fca0000000f00 */
[----:B------:R-:W-:-:S05]  /*84b0*/  VIADD R38, R38, 0x20d4 ;  /* 0x000020d426267836 */ /* 0x000fca0000000000 */
[----:B--2---:R-:W-:-:S07]  /*84c0*/  LEA R60, R39, R38, 0x18 ;  /* 0x00000026273c7211 */ /* 0x004fce00078ec0ff */
.L_x_133:
[----:B--2---:R-:W1:Y:S01]  /*84d0*/  LDC.64 R46, c[0x0][0x3a0] ;  /* 0x0000e800ff2e7b82 */ /* 0x004e620000000a00 */
[----:B------:R-:W-:-:S04]  /*84e0*/  IMAD.IADD R39, R58, 0x1, R61 ;  /* 0x000000013a277824 */ /* 0x000fc800078e023d */
[----:B------:R-:W-:-:S03]  /*84f0*/  VIADD R41, R39, 0x20 ;  /* 0x0000002027297836 */ /* 0x000fc60000000000 */
[----:B0-----:R-:W0:Y:S01]  /*8500*/  LDC.64 R44, c[0x0][0x3a8] ;  /* 0x0000ea00ff2c7b82 */ /* 0x001e220000000a00 */
[C---:B------:R-:W-:Y:S02]  /*8510*/  VIADD R63, R39.reuse, 0x40 ;  /* 0x00000040273f7836 */ /* 0x040fe40000000000 */
[C---:B------:R-:W-:Y:S02]  /*8520*/  VIADD R65, R39.reuse, 0x60 ;  /* 0x0000006027417836 */ /* 0x040fe40000000000 */
[----:B-1----:R-:W-:-:S04]  /*8530*/  IMAD.WIDE.U32 R48, R39, 0x4, R46 ;  /* 0x0000000427307825 */ /* 0x002fc800078e002e */
[----:B------:R-:W-:Y:S02]  /*8540*/  IMAD.WIDE.U32 R50, R41, 0x4, R46 ;  /* 0x0000000429327825 */ /* 0x000fe400078e002e */
[----:B------:R1:W2:Y:S02]  /*8550*/  LDG.E R48, desc[UR36][R48.64] ;  /* 0x0000002430307981 */ /* 0x0002a4000c1e1900 */
[--C-:B0-----:R-:W-:Y:S02]  /*8560*/  IMAD.WIDE.U32 R52, R39, 0x4, R44.reuse ;  /* 0x0000000427347825 */ /* 0x101fe400078e002c */
[----:B------:R0:W3:Y:S02]  /*8570*/  LDG.E R50, desc[UR36][R50.64] ;  /* 0x0000002432327981 */ /* 0x0000e4000c1e1900 */
[----:B------:R-:W-:Y:S02]  /*8580*/  IMAD.WIDE.U32 R38, R41, 0x4, R44 ;  /* 0x0000000429267825 */ /* 0x000fe400078e002c */
[----:B------:R-:W4:Y:S02]  /*8590*/  LDG.E R52, desc[UR36][R52.64] ;  /* 0x0000002434347981 */ /* 0x000f24000c1e1900 */
[----:B------:R-:W-:-:S02]  /*85a0*/  IMAD.WIDE.U32 R42, R63, 0x4, R46 ;  /* 0x000000043f2a7825 */ /* 0x000fc400078e002e */
[----:B------:R0:W3:Y:S02]  /*85b0*/  LDG.E R38, desc[UR36][R38.64] ;  /* 0x0000002426267981 */ /* 0x0000e4000c1e1900 */
[----:B------:R-:W-:Y:S02]  /*85c0*/  IMAD.WIDE.U32 R40, R63, 0x4, R44 ;  /* 0x000000043f287825 */ /* 0x000fe400078e002c */
[----:B------:R-:W3:Y:S02]  /*85d0*/  LDG.E R42, desc[UR36][R42.64] ;  /* 0x000000242a2a7981 */ /* 0x000ee4000c1e1900 */
[C---:B------:R-:W-:Y:S02]  /*85e0*/  IMAD.WIDE.U32 R46, R65.reuse, 0x4, R46 ;  /* 0x00000004412e7825 */ /* 0x040fe400078e002e */
[----:B------:R-:W3:Y:S02]  /*85f0*/  LDG.E R40, desc[UR36][R40.64] ;  /* 0x0000002428287981 */ /* 0x000ee4000c1e1900 */
[----:B------:R-:W-:-:S02]  /*8600*/  IMAD.WIDE.U32 R44, R65, 0x4, R44 ;  /* 0x00000004412c7825 */ /* 0x000fc400078e002c */
[----:B------:R-:W3:Y:S04]  /*8610*/  LDG.E R46, desc[UR36][R46.64] ;  /* 0x000000242e2e7981 */ /* 0x000ee8000c1e1900 */
[----:B------:R-:W3:Y:S01]  /*8620*/  LDG.E R44, desc[UR36][R44.64] ;  /* 0x000000242c2c7981 */ /* 0x000ee2000c1e1900 */
[C---:B-1----:R-:W-:Y:S01]  /*8630*/  LEA R49, R61.reuse, UR41, 0x2 ;  /* 0x000000293d317c11 */ /* 0x042fe2000f8e10ff */
[C---:B0-----:R-:W-:Y:S02]  /*8640*/  IMAD R51, R61.reuse, 0x4, R60 ;  /* 0x000000043d337824 */ /* 0x041fe400078e023c */
[----:B------:R-:W-:-:S05]  /*8650*/  VIADD R39, R61, 0x60 ;  /* 0x000000603d277836 */ /* 0x000fca0000000000 */
[----:B------:R-:W-:Y:S01]  /*8660*/  ISETP.GE.U32.AND P2, PT, R39, 0x3f8, PT ;  /* 0x000003f82700780c */ /* 0x000fe20003f46070 */
[----:B------:R-:W-:Y:S01]  /*8670*/  VIADD R61, R61, 0x80 ;  /* 0x000000803d3d7836 */ /* 0x000fe20000000000 */
[----:B--2---:R2:W-:Y:S04]  /*8680*/  STS [R49], R48 ;  /* 0x0000003031007388 */ /* 0x0045e80000000800 */
[----:B----4-:R2:W-:Y:S04]  /*8690*/  STS [R51], R52 ;  /* 0x0000003433007388 */ /* 0x0105e80000000800 */
[----:B---3--:R2:W-:Y:S04]  /*86a0*/  STS [R49+0x80], R50 ;  /* 0x0000803231007388 */ /* 0x0085e80000000800 */
[----:B------:R2:W-:Y:S04]  /*86b0*/  STS [R51+0x80], R38 ;  /* 0x0000802633007388 */ /* 0x0005e80000000800 */
[----:B------:R2:W-:Y:S04]  /*86c0*/  STS [R49+0x100], R42 ;  /* 0x0001002a31007388 */ /* 0x0005e80000000800 */
[----:B------:R2:W-:Y:S04]  /*86d0*/  STS [R51+0x100], R40 ;  /* 0x0001002833007388 */ /* 0x0005e80000000800 */
[----:B------:R2:W-:Y:S04]  /*86e0*/  STS [R49+0x180], R46 ;  /* 0x0001802e31007388 */ /* 0x0005e80000000800 */
[----:B------:R2:W-:Y:S01]  /*86f0*/  STS [R51+0x180], R44 ;  /* 0x0001802c33007388 */ /* 0x0005e20000000800 */
[----:B------:R-:W-:Y:S05]  /*8700*/  @!P2 BRA `(.L_x_133) ;  /* 0xfffffffc0070a947 */ /* 0x000fea000383ffff */
.L_x_132:
[----:B------:R-:W-:Y:S05]  /*8710*/  BSYNC.RECONVERGENT B1 ;  /* 0x0000000000017941 */ /* 0x000fea0003800200 */
.L_x_131:
[----:B------:R-:W-:Y:S01]  /*8720*/  BSSY.RECONVERGENT B1, `(.L_x_134) ;  /* 0x000005b000017945 */ /* 0x000fe20003800200 */
[----:B012--5:R-:W-:-:S03]  /*8730*/  IMAD.WIDE.U32 R42, R59, 0x4, R36 ;  /* 0x000000043b2a7825 */ /* 0x027fc600078e0024 */
[----:B------:R-:W-:Y:S05]  /*8740*/  @P1 BRA `(.L_x_135) ;  /* 0x0000000400601947 */ /* 0x000fea0003800000 */
[----:B------:R-:W2:Y:S01]  /*8750*/  LDG.E R42, desc[UR36][R42.64] ;  /* 0x000000242a2a7981 */ /* 0x000ea2000c1e1900 */
[----:B------:R-:W2:Y:S01]  /*8760*/  LDCU.64 UR4, c[0x0][0x3a0] ;  /* 0x00007400ff0477ac */ /* 0x000ea20008000a00 */
[----:B------:R-:W-:Y:S02]  /*8770*/  ISETP.GE.AND P1, PT, R5, 0x2, PT ;  /* 0x000000020500780c */ /* 0x000fe40003f26270 */
[----:B--2---:R-:W-:-:S04]  /*8780*/  LEA R40, P2, R42, UR4, 0x2 ;  /* 0x000000042a287c11 */ /* 0x004fc8000f8410ff */
[----:B------:R-:W-:-:S07]  /*8790*/  LEA.HI.X R41, R42, UR5, RZ, 0x2, P2 ;  /* 0x000000052a297c11 */ /* 0x000fce00090f14ff */
[----:B------:R-:W-:Y:S05]  /*87a0*/  @!P1 BRA `(.L_x_136) ;  /* 0x0000000000c09947 */ /* 0x000fea0003800000 */
[----:B------:R-:W-:-:S07]  /*87b0*/  IMAD.MOV.U32 R43, RZ, RZ, R17 ;  /* 0x000000ffff2b7224 */ /* 0x000fce00078e0011 */
.L_x_138:
[C---:B01----:R-:W-:Y:S01]  /*87c0*/  LEA R44, R43.reuse, UR41, 0x2 ;  /* 0x000000292b2c7c11 */ /* 0x043fe2000f8e10ff */
[----:B------:R-:W-:Y:S02]  /*87d0*/  IMAD.MOV.U32 R47, RZ, RZ, R43 ;  /* 0x000000ffff2f7224 */ /* 0x000fe400078e002b */
[----:B------:R-:W-:Y:S02]  /*87e0*/  VIADD R43, R43, UR43 ;  /* 0x0000002b2b2b7c36 */ /* 0x000fe40008000000 */
[----:B------:R0:W1:Y:S01]  /*87f0*/  LDS R45, [R44] ;  /* 0x000000002c2d7984 */ /* 0x0000620000000800 */
[----:B------:R-:W-:Y:S02]  /*8800*/  IMAD.MOV.U32 R39, RZ, RZ, RZ ;  /* 0x000000ffff277224 */ /* 0x000fe400078e00ff */
[----:B------:R-:W-:Y:S01]  /*8810*/  ISETP.GE.U32.AND P1, PT, R43, 0x418, PT ;  /* 0x000004182b00780c */ /* 0x000fe20003f26070 */
[----:B------:R-:W-:-:S12]  /*8820*/  IMAD.MOV.U32 R38, RZ, RZ, R5 ;  /* 0x000000ffff267224 */ /* 0x000fd800078e0005 */
.L_x_137:
        /* <DEDUP_REMOVED lines=21> */
[----:B------:R1:W2:Y:S01]  /*8980*/  LDG.E R38, desc[UR36][R38.64] ;  /* 0x0000002426267981 */ /* 0x0002a2000c1e1900 */
[----:B------:R-:W-:-:S06]  /*8990*/  @!P2 IMAD.WIDE.U32 R36, R48, 0x4, R36 ;  /* 0x000000043024a825 */ /* 0x000fcc00078e0024 */
[----:B------:R-:W3:Y:S01]  /*89a0*/  @!P2 LDG.E R36, desc[UR36][R36.64] ;  /* 0x000000242424a981 */ /* 0x000ee2000c1e1900 */
[----:B------:R-:W4:Y:S01]  /*89b0*/  S2UR UR5, SR_CgaCtaId ;  /* 0x00000000000579c3 */ /* 0x000f220000008800 */
[----:B------:R-:W-:Y:S01]  /*89c0*/  UMOV UR4, 0x400 ;  /* 0x0000040000047882 */ /* 0x000fe20000000000 */
[----:B-1----:R-:W-:Y:S01]  /*89d0*/  IMAD.MOV.U32 R39, RZ, RZ, -0x1 ;  /* 0xffffffffff277424 */ /* 0x002fe200078e00ff */
[----:B------:R-:W-:-:S04]  /*89e0*/  UIADD3 UR4, UPT, UPT, UR4, 0x20d4, URZ ;  /* 0x000020d404047890 */ /* 0x000fc8000fffe0ff */
[----:B----4-:R-:W-:-:S06]  /*89f0*/  ULEA UR4, UR5, UR4, 0x18 ;  /* 0x0000000405047291 */ /* 0x010fcc000f8ec0ff */
[----:B------:R-:W-:-:S05]  /*8a00*/  LEA R46, R47, UR4, 0x2 ;  /* 0x000000042f2e7c11 */ /* 0x000fca000f8e10ff */
[----:B------:R-:W2:Y:S02]  /*8a10*/  LDS R47, [R46] ;  /* 0x000000002e2f7984 */ /* 0x000ea40000000800 */
[----:B--2---:R-:W-:-:S04]  /*8a20*/  LOP3.LUT R47, R47, R38, RZ, 0xc0, !PT ;  /* 0x000000262f2f7212 */ /* 0x004fc800078ec0ff */
[----:B------:R-:W-:Y:S02]  /*8a30*/  @!P2 ISETP.NE.AND P4, PT, R47, RZ, PT ;  /* 0x000000ff2f00a20c */ /* 0x000fe40003f85270 */
[----:B---3--:R-:W-:Y:S02]  /*8a40*/  @!P2 ISETP.NE.AND P3, PT, R36, R45, PT ;  /* 0x0000002d2400a20c */ /* 0x008fe40003f65270 */
[----:B------:R-:W-:-:S04]  /*8a50*/  @!P2 SEL R45, R45, 0xffffffff, P4 ;  /* 0xffffffff2d2da807 */ /* 0x000fc80002000000 */
[----:B------:R-:W-:-:S05]  /*8a60*/  @!P2 SEL R39, R45, 0xffffffff, !P3 ;  /* 0xffffffff2d27a807 */ /* 0x000fca0005800000 */
[----:B------:R1:W-:Y:S04]  /*8a70*/  STS [R44], R39 ;  /* 0x000000272c007388 */ /* 0x0003e80000000800 */
[----:B------:R1:W-:Y:S01]  /*8a80*/  STS [R46], R47 ;  /* 0x0000002f2e007388 */ /* 0x0003e20000000800 */
[----:B------:R-:W-:Y:S05]  /*8a90*/  @!P1 BRA `(.L_x_138) ;  /* 0xfffffffc00489947 */ /* 0x000fea000383ffff */
[----:B------:R-:W-:Y:S05]  /*8aa0*/  BRA `(.L_x_135) ;  /* 0x0000000000887947 */ /* 0x000fea0003800000 */
.L_x_136:
[----:B------:R0:W5:Y:S01]  /*8ab0*/  LDG.E R43, desc[UR36][R40.64] ;  /* 0x00000024282b7981 */ /* 0x000162000c1e1900 */
[----:B------:R-:W-:Y:S01]  /*8ac0*/  MOV R36, 0x400 ;  /* 0x0000040000247802 */ /* 0x000fe20000000f00 */
[----:B------:R-:W-:Y:S01]  /*8ad0*/  IMAD.MOV.U32 R44, RZ, RZ, R17 ;  /* 0x000000ffff2c7224 */ /* 0x000fe200078e0011 */
[----:B------:R-:W1:Y:S03]  /*8ae0*/  S2R R37, SR_CgaCtaId ;  /* 0x0000000000257919 */ /* 0x000e660000008800 */
[----:B------:R-:W-:-:S05]  /*8af0*/  VIADD R36, R36, 0x20d4 ;  /* 0x000020d424247836 */ /* 0x000fca0000000000 */
[----:B01----:R-:W-:-:S07]  /*8b00*/  LEA R49, R37, R36, 0x18 ;  /* 0x0000002425317211 */ /* 0x003fce00078ec0ff */
.L_x_139:
[----:B--2---:R-:W-:Y:S01]  /*8b10*/  LEA R48, R44, UR41, 0x2 ;  /* 0x000000292c307c11 */ /* 0x004fe2000f8e10ff */
[----:B------:R-:W0:Y:S04]  /*8b20*/  LDCU.64 UR4, c[0x0][0x3a8] ;  /* 0x00007500ff0477ac */ /* 0x000e280008000a00 */
[----:B------:R-:W1:Y:S02]  /*8b30*/  LDS R46, [R48] ;  /* 0x00000000302e7984 */ /* 0x000e640000000800 */
[----:B-1---5:R-:W-:-:S04]  /*8b40*/  ISETP.GE.U32.AND P3, PT, R43, R46, PT ;  /* 0x0000002e2b00720c */ /* 0x022fc80003f66070 */
[----:B------:R-:W-:Y:S02]  /*8b50*/  ISETP.EQ.AND P1, PT, R54, RZ, !P3 ;  /* 0x000000ff3600720c */ /* 0x000fe40005f22270 */
[----:B------:R-:W-:-:S04]  /*8b60*/  SEL R37, RZ, 0x1, P3 ;  /* 0x00000001ff257807 */ /* 0x000fc80001800000 */
[----:B------:R-:W-:-:S05]  /*8b70*/  IADD3 R37, P2, PT, R42, R37, RZ ;  /* 0x000000252a257210 */ /* 0x000fca0007f5e0ff */
[----:B------:R-:W-:Y:S01]  /*8b80*/  IMAD.X R38, RZ, RZ, RZ, P2 ;  /* 0x000000ffff267224 */ /* 0x000fe200010e06ff */
[C---:B0-----:R-:W-:Y:S02]  /*8b90*/  LEA R36, P2, R37.reuse, UR4, 0x2 ;  /* 0x0000000425247c11 */ /* 0x041fe4000f8410ff */
        /* <DEDUP_REMOVED lines=19> */
.L_x_135:
[----:B------:R-:W-:Y:S05]  /*8cd0*/  BSYNC.RECONVERGENT B1 ;  /* 0x0000000000017941 */ /* 0x000fea0003800200 */
.L_x_134:
[----:B------:R-:W-:Y:S01]  /*8ce0*/  ISETP.NE.AND P1, PT, R16, 0x20, PT ;  /* 0x000000201000780c */ /* 0x000fe20003f25270 */
[----:B------:R-:W-:-:S12]  /*8cf0*/  BSSY.RECONVERGENT B1, `(.L_x_140) ;  /* 0x0000064000017945 */ /* 0x000fd80003800200 */
[----:B------:R-:W-:Y:S05]  /*8d00*/  @P1 BRA `(.L_x_141) ;  /* 0x0000000400881947 */ /* 0x000fea0003800000 */
[----:B------:R-:W3:Y:S01]  /*8d10*/  S2UR UR5, SR_CgaCtaId ;  /* 0x00000000000579c3 */ /* 0x000ee20000008800 */
[----:B------:R-:W-:Y:S02]  /*8d20*/  UMOV UR4, 0x400 ;  /* 0x0000040000047882 */ /* 0x000fe40000000000 */
[----:B------:R-:W-:-:S04]  /*8d30*/  UIADD3 UR4, UPT, UPT, UR4, 0x20d4, URZ ;  /* 0x000020d404047890 */ /* 0x000fc8000fffe0ff */
[----:B---3--:R-:W-:-:S03]  /*8d40*/  ULEA UR5, UR5, UR4, 0x18 ;  /* 0x0000000405057291 */ /* 0x008fc6000f8ec0ff */
[----:B------:R-:W-:-:S09]  /*8d50*/  UMOV UR4, URZ ;  /* 0x000000ff00047c82 */ /* 0x000fd20008000000 */
.L_x_150:
[----:B------:R-:W-:Y:S02]  /*8d60*/  ULEA UR6, UR4, UR41, 0x2 ;  /* 0x0000002904067291 */ /* 0x000fe4000f8e10ff */
[----:B------:R-:W-:-:S07]  /*8d70*/  ULEA UR7, UR4, UR5, 0x2 ;  /* 0x0000000504077291 */ /* 0x000fce000f8e10ff */
[----:B--2---:R-:W2:Y:S02]  /*8d80*/  LDS R45, [UR6] ;  /* 0x00000006ff2d7984 */ /* 0x004ea40008000800 */
[----:B--2---:R-:W-:-:S13]  /*8d90*/  ISETP.NE.AND P1, PT, R45, -0x1, PT ;  /* 0xffffffff2d00780c */ /* 0x004fda0003f25270 */
[----:B------:R-:W-:Y:S05]  /*8da0*/  @!P1 BRA `(.L_x_142) ;  /* 0x0000000000209947 */ /* 0x000fea0003800000 */
[----:B------:R-:W2:Y:S02]  /*8db0*/  LDS R36, [R57] ;  /* 0x0000000039247984 */ /* 0x000ea40000000800 */
[----:B--2---:R-:W-:-:S04]  /*8dc0*/  VIADD R41, R36, 0x1 ;  /* 0x0000000124297836 */ /* 0x004fc80000000000 */
[C---:B------:R-:W-:Y:S01]  /*8dd0*/  IMAD.WIDE.U32 R36, R41.reuse, 0x4, R8 ;  /* 0x0000000429247825 */ /* 0x040fe200078e0008 */
[----:B------:R-:W-:Y:S03]  /*8de0*/  STS [R57], R41 ;  /* 0x0000002939007388 */ /* 0x000fe60000000800 */
[----:B-1----:R-:W-:Y:S01]  /*8df0*/  IMAD.WIDE.U32 R38, R41, 0x4, R20 ;  /* 0x0000000429267825 */ /* 0x002fe200078e0014 */
[----:B------:R-:W1:Y:S04]  /*8e00*/  LDS R43, [UR7] ;  /* 0x00000007ff2b7984 */ /* 0x000e680008000800 */
[----:B------:R2:W-:Y:S04]  /*8e10*/  STG.E desc[UR36][R36.64], R45 ;  /* 0x0000002d24007986 */ /* 0x0005e8000c101924 */
[----:B-1----:R2:W-:Y:S02]  /*8e20*/  STG.E desc[UR36][R38.64], R43 ;  /* 0x0000002b26007986 */ /* 0x0025e4000c101924 */
.L_x_142:
[----:B--2---:R-:W2:Y:S02]  /*8e30*/  LDS R45, [UR6+0x4] ;  /* 0x00000406ff2d7984 */ /* 0x004ea40008000800 */
[----:B--2---:R-:W-:-:S13]  /*8e40*/  ISETP.NE.AND P1, PT, R45, -0x1, PT ;  /* 0xffffffff2d00780c */ /* 0x004fda0003f25270 */
[----:B------:R-:W-:Y:S05]  /*8e50*/  @!P1 BRA `(.L_x_143) ;  /* 0x0000000000209947 */ /* 0x000fea0003800000 */
[----:B------:R-:W2:Y:S02]  /*8e60*/  LDS R41, [R57] ;  /* 0x0000000039297984 */ /* 0x000ea40000000800 */
[----:B--2---:R-:W-:-:S04]  /*8e70*/  VIADD R41, R41, 0x1 ;  /* 0x0000000129297836 */ /* 0x004fc80000000000 */
[C---:B------:R-:W-:Y:S01]  /*8e80*/  IMAD.WIDE.U32 R36, R41.reuse, 0x4, R8 ;  /* 0x0000000429247825 */ /* 0x040fe200078e0008 */
[----:B------:R-:W-:Y:S03]  /*8e90*/  STS [R57], R41 ;  /* 0x0000002939007388 */ /* 0x000fe60000000800 */
[----:B-1----:R-:W-:Y:S01]  /*8ea0*/  IMAD.WIDE.U32 R38, R41, 0x4, R20 ;  /* 0x0000000429267825 */ /* 0x002fe200078e0014 */
[----:B------:R-:W1:Y:S04]  /*8eb0*/  LDS R43, [UR7+0x4] ;  /* 0x00000407ff2b7984 */ /* 0x000e680008000800 */
[----:B------:R2:W-:Y:S04]  /*8ec0*/  STG.E desc[UR36][R36.64], R45 ;  /* 0x0000002d24007986 */ /* 0x0005e8000c101924 */
[----:B-1----:R2:W-:Y:S02]  /*8ed0*/  STG.E desc[UR36][R38.64], R43 ;  /* 0x0000002b26007986 */ /* 0x0025e4000c101924 */
.L_x_143:
        /* <DEDUP_REMOVED lines=11> */
.L_x_144:
        /* <DEDUP_REMOVED lines=11> */
.L_x_145:
        /* <DEDUP_REMOVED lines=11> */
.L_x_146:
        /* <DEDUP_REMOVED lines=11> */
.L_x_147:
        /* <DEDUP_REMOVED lines=11> */
.L_x_148:
[----:B--2---:R-:W2:Y:S01]  /*9250*/  LDS R45, [UR6+0x1c] ;  /* 0x00001c06ff2d7984 */ /* 0x004ea20008000800 */
[----:B------:R-:W-:-:S04]  /*9260*/  UIADD3 UR4, UPT, UPT, UR4, 0x8, URZ ;  /* 0x0000000804047890 */ /* 0x000fc8000fffe0ff */
[----:B------:R-:W-:Y:S01]  /*9270*/  UISETP.NE.AND UP0, UPT, UR4, 0x418, UPT ;  /* 0x000004180400788c */ /* 0x000fe2000bf05270 */
        /* <DEDUP_REMOVED lines=10> */
.L_x_149:
[----:B------:R-:W-:Y:S05]  /*9320*/  BRA.U UP0, `(.L_x_150) ;  /* 0xfffffff9008c7547 */ /* 0x000fea000b83ffff */
.L_x_141:
[----:B------:R-:W-:Y:S05]  /*9330*/  BSYNC.RECONVERGENT B1 ;  /* 0x0000000000017941 */ /* 0x000fea0003800200 */
.L_x_140:
[----:B------:R-:W-:Y:S05]  /*9340*/  @P0 BRA `(.L_x_151) ;  /* 0xffffffec00980947 */ /* 0x000fea000383ffff */
.L_x_128:
[----:B------:R-:W-:Y:S01]  /*9350*/  ISETP.GE.U32.AND P2, PT, R17, R0, PT ;  /* 0x000000001100720c */ /* 0x000fe20003f46070 */
[----:B------:R-:W-:-:S12]  /*9360*/  BSSY.RECONVERGENT B1, `(.L_x_152) ;  /* 0x0000078000017945 */ /* 0x000fd80003800200 */
[----:B------:R-:W-:Y:S05]  /*9370*/  @P2 BRA `(.L_x_153) ;  /* 0x0000000400d82947 */ /* 0x000fea0003800000 */
[----:B------:R-:W3:Y:S01]  /*9380*/  LDG.E R11, desc[UR36][R10.64] ;  /* 0x000000240a0b7981 */ /* 0x000ee2000c1e1900 */
[----:B------:R-:W3:Y:S01]  /*9390*/  LDC.64 R8, c[0x0][0x398] ;  /* 0x0000e600ff087b82 */ /* 0x000ee20000000a00 */
[----:B------:R-:W-:-:S07]  /*93a0*/  ISETP.GE.U32.AND P3, PT, R17, R0, PT ;  /* 0x000000001100720c */ /* 0x000fce0003f66070 */
[----:B--2---:R-:W2:Y:S08]  /*93b0*/  LDC.64 R36, c[0x0][0x3a0] ;  /* 0x0000e800ff247b82 */ /* 0x004eb00000000a00 */
[----:B-1----:R-:W1:Y:S01]  /*93c0*/  LDC.64 R38, c[0x0][0x3a8] ;  /* 0x0000ea00ff267b82 */ /* 0x002e620000000a00 */
[----:B---3--:R-:W-:-:S06]  /*93d0*/  IMAD.WIDE.U32 R8, R11, 0x4, R8 ;  /* 0x000000040b087825 */ /* 0x008fcc00078e0008 */
[----:B------:R3:W4:Y:S01]  /*93e0*/  LDG.E R8, desc[UR36][R8.64] ;  /* 0x0000002408087981 */ /* 0x000722000c1e1900 */
[----:B------:R-:W-:Y:S01]  /*93f0*/  IMAD.MOV.U32 R21, RZ, RZ, R17 ;  /* 0x000000ffff157224 */ /* 0x000fe200078e0011 */
[----:B---3--:R-:W3:Y:S01]  /*9400*/  @P3 S2R R9, SR_CgaCtaId ;  /* 0x0000000000093919 */ /* 0x008ee20000008800 */
[----:B----4-:R-:W-:-:S04]  /*9410*/  IMAD R20, R3, 0x418, R8 ;  /* 0x0000041803147824 */ /* 0x010fc800078e0208 */
[----:B------:R-:W-:-:S04]  /*9420*/  @P3 IMAD.IADD R41, R20, 0x1, R21 ;  /* 0x0000000114293824 */ /* 0x000fc800078e0215 */
[----:B--2---:R-:W-:-:S04]  /*9430*/  @P3 IMAD.WIDE.U32 R36, R41, 0x4, R36 ;  /* 0x0000000429243825 */ /* 0x004fc800078e0024 */
[----:B-1----:R-:W-:Y:S02]  /*9440*/  @P3 IMAD.WIDE.U32 R10, R41, 0x4, R38 ;  /* 0x00000004290a3825 */ /* 0x002fe400078e0026 */
[----:B------:R-:W2:Y:S04]  /*9450*/  @P3 LDG.E R36, desc[UR36][R36.64] ;  /* 0x0000002424243981 */ /* 0x000ea8000c1e1900 */
[----:B------:R-:W4:Y:S01]  /*9460*/  @P3 LDG.E R10, desc[UR36][R10.64] ;  /* 0x000000240a0a3981 */ /* 0x000f22000c1e1900 */
[----:B------:R-:W-:Y:S01]  /*9470*/  @P3 MOV R8, 0x400 ;  /* 0x0000040000083802 */ /* 0x000fe20000000f00 */
[----:B------:R-:W-:Y:S01]  /*9480*/  BSSY.RECONVERGENT B2, `(.L_x_154) ;  /* 0x0000036000027945 */ /* 0x000fe20003800200 */
[----:B------:R-:W-:-:S03]  /*9490*/  PLOP3.LUT P0, PT, P3, PT, PT, 0x8, 0x80 ;  /* 0x000000000080781c */ /* 0x000fc60001f0e170 */
[----:B------:R-:W-:-:S05]  /*94a0*/  @P3 VIADD R8, R8, 0x20d4 ;  /* 0x000020d408083836 */ /* 0x000fca0000000000 */
[----:B---3--:R-:W-:Y:S02]  /*94b0*/  @P3 LEA R8, R9, R8, 0x18 ;  /* 0x0000000809083211 */ /* 0x008fe400078ec0ff */
[----:B------:R-:W-:-:S03]  /*94c0*/  @P3 LEA R9, R21, UR41, 0x2 ;  /* 0x0000002915093c11 */ /* 0x000fc6000f8e10ff */
[C---:B------:R-:W-:Y:S02]  /*94d0*/  @P3 IMAD R39, R21.reuse, 0x4, R8 ;  /* 0x0000000415273824 */ /* 0x040fe400078e0208 */
[----:B------:R-:W-:-:S04]  /*94e0*/  @P3 VIADD R21, R21, 0x20 ;  /* 0x0000002015153836 */ /* 0x000fc80000000000 */
[C---:B------:R-:W-:Y:S01]  /*94f0*/  IMAD.IADD R8, R0.reuse, 0x1, -R21 ;  /* 0x0000000100087824 */ /* 0x040fe200078e0a15 */
[----:B------:R-:W-:-:S04]  /*9500*/  ISETP.GT.U32.AND P1, PT, R0, R21, PT ;  /* 0x000000150000720c */ /* 0x000fc80003f24070 */
[----:B------:R-:W-:Y:S01]  /*9510*/  ISETP.LE.U32.OR P1, PT, R8, 0x60, !P1 ;  /* 0x000000600800780c */ /* 0x000fe20004f23470 */
[----:B--2---:R1:W-:Y:S04]  /*9520*/  @P3 STS [R9], R36 ;  /* 0x0000002409003388 */ /* 0x0043e80000000800 */
[----:B----4-:R1:W-:Y:S08]  /*9530*/  @P3 STS [R39], R10 ;  /* 0x0000000a27003388 */ /* 0x0103f00000000800 */
[----:B------:R-:W-:Y:S05]  /*9540*/  @P1 BRA `(.L_x_155) ;  /* 0x0000000000a41947 */ /* 0x000fea0003800000 */
[----:B-1----:R-:W1:Y:S01]  /*9550*/  S2R R9, SR_CgaCtaId ;  /* 0x0000000000097919 */ /* 0x002e620000008800 */
[----:B------:R-:W-:Y:S01]  /*9560*/  MOV R8, 0x400 ;  /* 0x0000040000087802 */ /* 0x000fe20000000f00 */
[----:B------:R-:W-:Y:S01]  /*9570*/  VIADD R48, R0, 0xffffffa0 ;  /* 0xffffffa000307836 */ /* 0x000fe20000000000 */
[----:B------:R-:W-:-:S03]  /*9580*/  PLOP3.LUT P0, PT, PT, PT, PT, 0x8, 0x80 ;  /* 0x000000000080781c */ /* 0x000fc60003f0e170 */
[----:B------:R-:W-:-:S05]  /*9590*/  VIADD R8, R8, 0x20d4 ;  /* 0x000020d408087836 */ /* 0x000fca0000000000 */
[----:B-1----:R-:W-:-:S07]  /*95a0*/  LEA R50, R9, R8, 0x18 ;  /* 0x0000000809327211 */ /* 0x002fce00078ec0ff */
.L_x_156:
[----:B--2---:R-:W1:Y:S01]  /*95b0*/  LDC.64 R10, c[0x0][0x3a0] ;  /* 0x0000e800ff0a7b82 */ /* 0x004e620000000a00 */
[C-C-:B------:R-:W-:Y:S01]  /*95c0*/  IMAD.IADD R45, R20.reuse, 0x1, R21.reuse ;  /* 0x00000001142d7824 */ /* 0x140fe200078e0215 */
[----:B------:R-:W-:-:S06]  /*95d0*/  IADD3 R37, PT, PT, R20, 0x20, R21 ;  /* 0x0000002014257810 */ /* 0x000fcc0007ffe015 */
[----:B------:R-:W0:Y:S01]  /*95e0*/  LDC.64 R8, c[0x0][0x3a8] ;  /* 0x0000ea00ff087b82 */ /* 0x000e220000000a00 */
[C-C-:B------:R-:W-:Y:S02]  /*95f0*/  IADD3 R41, PT, PT, R20.reuse, 0x40, R21.reuse ;  /* 0x0000004014297810 */ /* 0x140fe40007ffe015 */
[----:B------:R-:W-:Y:S01]  /*9600*/  IADD3 R49, PT, PT, R20, 0x60, R21 ;  /* 0x0000006014317810 */ /* 0x000fe20007ffe015 */
[----:B-1----:R-:W-:-:S04]  /*9610*/  IMAD.WIDE.U32 R46, R45, 0x4, R10 ;  /* 0x000000042d2e7825 */ /* 0x002fc800078e000a */
[----:B------:R-:W-:Y:S02]  /*9620*/  IMAD.WIDE.U32 R42, R37, 0x4, R10 ;  /* 0x00000004252a7825 */ /* 0x000fe400078e000a */
[----:B------:R-:W2:Y:S02]  /*9630*/  LDG.E R46, desc[UR36][R46.64] ;  /* 0x000000242e2e7981 */ /* 0x000ea4000c1e1900 */
[--C-:B0-----:R-:W-:Y:S02]  /*9640*/  IMAD.WIDE.U32 R44, R45, 0x4, R8.reuse ;  /* 0x000000042d2c7825 */ /* 0x101fe400078e0008 */
[----:B------:R0:W3:Y:S02]  /*9650*/  LDG.E R42, desc[UR36][R42.64] ;  /* 0x000000242a2a7981 */ /* 0x0000e4000c1e1900 */
[----:B------:R-:W-:Y:S02]  /*9660*/  IMAD.WIDE.U32 R36, R37, 0x4, R8 ;  /* 0x0000000425247825 */ /* 0x000fe400078e0008 */
[----:B------:R1:W4:Y:S02]  /*9670*/  LDG.E R44, desc[UR36][R44.64] ;  /* 0x000000242c2c7981 */ /* 0x000324000c1e1900 */
        /* <DEDUP_REMOVED lines=9> */
[C---:B0-----:R-:W-:Y:S01]  /*9710*/  LEA R43, R21.reuse, UR41, 0x2 ;  /* 0x00000029152b7c11 */ /* 0x041fe2000f8e10ff */
[C---:B-1----:R-:W-:Y:S02]  /*9720*/  IMAD R45, R21.reuse, 0x4, R50 ;  /* 0x00000004152d7824 */ /* 0x042fe400078e0232 */
        /* <DEDUP_REMOVED lines=11> */
.L_x_155:
[----:B------:R-:W-:Y:S05]  /*97e0*/  BSYNC.RECONVERGENT B2 ;  /* 0x0000000000027941 */ /* 0x000fea0003800200 */
.L_x_154:
[C---:B--2---:R-:W-:Y:S01]  /*97f0*/  IMAD.IADD R8, R0.reuse, 0x1, -R21 ;  /* 0x0000000100087824 */ /* 0x044fe200078e0a15 */
[----:B------:R-:W-:Y:S01]  /*9800*/  ISETP.GT.U32.AND P1, PT, R0, R21, PT ;  /* 0x000000150000720c */ /* 0x000fe20003f24070 */
[----:B------:R-:W-:Y:S03]  /*9810*/  BSSY.RECONVERGENT B2, `(.L_x_157) ;  /* 0x000001b000027945 */ /* 0x000fe60003800200 */
[----:B------:R-:W-:-:S13]  /*9820*/  ISETP.LE.U32.OR P1, PT, R8, 0x20, !P1 ;  /* 0x000000200800780c */ /* 0x000fda0004f23470 */
[----:B------:R-:W-:Y:S05]  /*9830*/  @P1 BRA `(.L_x_158) ;  /* 0x0000000000601947 */ /* 0x000fea0003800000 */
[----:B-1----:R-:W1:Y:S01]  /*9840*/  LDC.64 R10, c[0x0][0x3a0] ;  /* 0x0000e800ff0a7b82 */ /* 0x002e620000000a00 */
[C-C-:B------:R-:W-:Y:S01]  /*9850*/  IMAD.IADD R9, R20.reuse, 0x1, R21.reuse ;  /* 0x0000000114097824 */ /* 0x140fe200078e0215 */
[----:B------:R-:W-:-:S06]  /*9860*/  IADD3 R41, PT, PT, R20, 0x20, R21 ;  /* 0x0000002014297810 */ /* 0x000fcc0007ffe015 */
[----:B------:R-:W2:Y:S01]  /*9870*/  LDC.64 R38, c[0x0][0x3a8] ;  /* 0x0000ea00ff267b82 */ /* 0x000ea20000000a00 */
[----:B-1----:R-:W-:-:S04]  /*9880*/  IMAD.WIDE.U32 R36, R9, 0x4, R10 ;  /* 0x0000000409247825 */ /* 0x002fc800078e000a */
[----:B------:R-:W-:Y:S02]  /*9890*/  IMAD.WIDE.U32 R10, R41, 0x4, R10 ;  /* 0x00000004290a7825 */ /* 0x000fe400078e000a */
[----:B------:R-:W3:Y:S02]  /*98a0*/  LDG.E R36, desc[UR36][R36.64] ;  /* 0x0000002424247981 */ /* 0x000ee4000c1e1900 */
[--C-:B--2---:R-:W-:Y:S02]  /*98b0*/  IMAD.WIDE.U32 R8, R9, 0x4, R38.reuse ;  /* 0x0000000409087825 */ /* 0x104fe400078e0026 */
[----:B------:R-:W2:Y:S02]  /*98c0*/  LDG.E R10, desc[UR36][R10.64] ;  /* 0x000000240a0a7981 */ /* 0x000ea4000c1e1900 */
[----:B------:R-:W-:Y:S02]  /*98d0*/  IMAD.WIDE.U32 R38, R41, 0x4, R38 ;  /* 0x0000000429267825 */ /* 0x000fe400078e0026 */
[----:B------:R-:W4:Y:S04]  /*98e0*/  LDG.E R8, desc[UR36][R8.64] ;  /* 0x0000002408087981 */ /* 0x000f28000c1e1900 */
[----:B------:R-:W5:Y:S01]  /*98f0*/  LDG.E R38, desc[UR36][R38.64] ;  /* 0x0000002426267981 */ /* 0x000f62000c1e1900 */
[----:B------:R-:W1:Y:S01]  /*9900*/  S2UR UR5, SR_CgaCtaId ;  /* 0x00000000000579c3 */ /* 0x000e620000008800 */
[----:B------:R-:W-:-:S02]  /*9910*/  UMOV UR4, 0x400 ;  /* 0x0000040000047882 */ /* 0x000fc40000000000 */
[----:B------:R-:W-:Y:S01]  /*9920*/  UIADD3 UR4, UPT, UPT, UR4, 0x20d4, URZ ;  /* 0x000020d404047890 */ /* 0x000fe2000fffe0ff */
[----:B------:R-:W-:-:S03]  /*9930*/  LEA R41, R21, UR41, 0x2 ;  /* 0x0000002915297c11 */ /* 0x000fc6000f8e10ff */
[----:B-1----:R-:W-:-:S06]  /*9940*/  ULEA UR4, UR5, UR4, 0x18 ;  /* 0x0000000405047291 */ /* 0x002fcc000f8ec0ff */
[C---:B------:R-:W-:Y:S01]  /*9950*/  LEA R43, R21.reuse, UR4, 0x2 ;  /* 0x00000004152b7c11 */ /* 0x040fe2000f8e10ff */
[----:B------:R-:W-:Y:S01]  /*9960*/  VIADD R21, R21, 0x40 ;  /* 0x0000004015157836 */ /* 0x000fe20000000000 */
[----:B------:R-:W-:Y:S01]  /*9970*/  PLOP3.LUT P0, PT, PT, PT, PT, 0x8, 0x80 ;  /* 0x000000000080781c */ /* 0x000fe20003f0e170 */
[----:B---3--:R3:W-:Y:S04]  /*9980*/  STS [R41], R36 ;  /* 0x0000002429007388 */ /* 0x0087e80000000800 */
[----:B----4-:R3:W-:Y:S04]  /*9990*/  STS [R43], R8 ;  /* 0x000000082b007388 */ /* 0x0107e80000000800 */
[----:B--2---:R3:W-:Y:S04]  /*99a0*/  STS [R41+0x80], R10 ;  /* 0x0000800a29007388 */ /* 0x0047e80000000800 */
[----:B-----5:R3:W-:Y:S02]  /*99b0*/  STS [R43+0x80], R38 ;  /* 0x000080262b007388 */ /* 0x0207e40000000800 */
.L_x_158:
[----:B------:R-:W-:Y:S05]  /*99c0*/  BSYNC.RECONVERGENT B2 ;  /* 0x0000000000027941 */ /* 0x000fea0003800200 */
.L_x_157:
[----:B------:R-:W-:-:S13]  /*99d0*/  ISETP.LT.U32.OR P0, PT, R21, R0, P0 ;  /* 0x000000001500720c */ /* 0x000fda0000701470 */
[----:B------:R-:W-:Y:S05]  /*99e0*/  @!P0 BRA `(.L_x_153) ;  /* 0x00000000003c8947 */ /* 0x000fea0003800000 */
[----:B-1-3--:R-:W1:Y:S01]  /*99f0*/  LDC.64 R8, c[0x0][0x3a0] ;  /* 0x0000e800ff087b82 */ /* 0x00ae620000000a00 */
[----:B------:R-:W-:-:S07]  /*9a00*/  IMAD.IADD R37, R20, 0x1, R21 ;  /* 0x0000000114257824 */ /* 0x000fce00078e0215 */
[----:B------:R-:W2:Y:S01]  /*9a10*/  LDC.64 R10, c[0x0][0x3a8] ;  /* 0x0000ea00ff0a7b82 */ /* 0x000ea20000000a00 */
[----:B-1----:R-:W-:-:S06]  /*9a20*/  IMAD.WIDE.U32 R8, R37, 0x4, R8 ;  /* 0x0000000425087825 */ /* 0x002fcc00078e0008 */
[----:B------:R-:W3:Y:S01]  /*9a30*/  LDG.E R8, desc[UR36][R8.64] ;  /* 0x0000002408087981 */ /* 0x000ee2000c1e1900 */
[----:B--2---:R-:W-:-:S06]  /*9a40*/  IMAD.WIDE.U32 R10, R37, 0x4, R10 ;  /* 0x00000004250a7825 */ /* 0x004fcc00078e000a */
[----:B------:R-:W2:Y:S01]  /*9a50*/  LDG.E R10, desc[UR36][R10.64] ;  /* 0x000000240a0a7981 */ /* 0x000ea2000c1e1900 */
[----:B------:R-:W1:Y:S01]  /*9a60*/  S2UR UR5, SR_CgaCtaId ;  /* 0x00000000000579c3 */ /* 0x000e620000008800 */
[----:B------:R-:W-:Y:S02]  /*9a70*/  UMOV UR4, 0x400 ;  /* 0x0000040000047882 */ /* 0x000fe40000000000 */
[----:B------:R-:W-:Y:S01]  /*9a80*/  UIADD3 UR4, UPT, UPT, UR4, 0x20d4, URZ ;  /* 0x000020d404047890 */ /* 0x000fe2000fffe0ff */
[----:B------:R-:W-:-:S03]  /*9a90*/  LEA R37, R21, UR41, 0x2 ;  /* 0x0000002915257c11 */ /* 0x000fc6000f8e10ff */
[----:B-1----:R-:W-:-:S06]  /*9aa0*/  ULEA UR4, UR5, UR4, 0x18 ;  /* 0x0000000405047291 */ /* 0x002fcc000f8ec0ff */
[----:B------:R-:W-:Y:S01]  /*9ab0*/  LEA R21, R21, UR4, 0x2 ;  /* 0x0000000415157c11 */ /* 0x000fe2000f8e10ff */
[----:B---3--:R4:W-:Y:S04]  /*9ac0*/  STS [R37], R8 ;  /* 0x0000000825007388 */ /* 0x0089e80000000800 */
[----:B--2---:R4:W-:Y:S02]  /*9ad0*/  STS [R21], R10 ;  /* 0x0000000a15007388 */ /* 0x0049e40000000800 */
.L_x_153:
[----:B------:R-:W-:Y:S05]  /*9ae0*/  BSYNC.RECONVERGENT B1 ;  /* 0x0000000000017941 */ /* 0x000fea0003800200 */
.L_x_152:
[----:B------:R-:W5:Y:S01]  /*9af0*/  LDG.E R13, desc[UR36][R12.64] ;  /* 0x000000240c0d7981 */ /* 0x000f62000c1e1900 */
[----:B-1-34-:R-:W5:Y:S01]  /*9b00*/  LDC.64 R10, c[0x0][0x398] ;  /* 0x0000e600ff0a7b82 */ /* 0x01af620000000a00 */
[----:B------:R-:W-:Y:S01]  /*9b10*/  BSSY.RECONVERGENT B1, `(.L_x_159) ;  /* 0x000003c000017945 */ /* 0x000fe20003800200 */
[----:B-----5:R-:W-:-:S03]  /*9b20*/  IMAD.WIDE.U32 R10, R13, 0x4, R10 ;  /* 0x000000040d0a7825 */ /* 0x020fc600078e000a */
[----:B------:R-:W-:Y:S05]  /*9b30*/  @P2 BRA `(.L_x_160) ;  /* 0x0000000000e42947 */ /* 0x000fea0003800000 */
[----:B--2---:R-:W2:Y:S01]  /*9b40*/  LDG.E R36, desc[UR36][R10.64] ;  /* 0x000000240a247981 */ /* 0x004ea2000c1e1900 */
[----:B------:R-:W2:Y:S01]  /*9b50*/  LDCU.64 UR4, c[0x0][0x3a0] ;  /* 0x00007400ff0477ac */ /* 0x000ea20008000a00 */
[----:B------:R-:W-:Y:S02]  /*9b60*/  VIADD R38, R5, 0xffffffff ;  /* 0xffffffff05267836 */ /* 0x000fe40000000000 */
[----:B------:R-:W-:Y:S01]  /*9b70*/  IMAD.MOV.U32 R37, RZ, RZ, R17 ;  /* 0x000000ffff257224 */ /* 0x000fe200078e0011 */
[----:B--2---:R-:W-:-:S04]  /*9b80*/  LEA R8, P0, R36, UR4, 0x2 ;  /* 0x0000000424087c11 */ /* 0x004fc8000f8010ff */
[----:B------:R-:W-:-:S09]  /*9b90*/  LEA.HI.X R9, R36, UR5, RZ, 0x2, P0 ;  /* 0x0000000524097c11 */ /* 0x000fd200080f14ff */
.L_x_163:
[----:B-1----:R-:W-:Y:S01]  /*9ba0*/  LEA R41, R37, UR41, 0x2 ;  /* 0x0000002925297c11 */ /* 0x002fe2000f8e10ff */
[----:B------:R-:W-:Y:S01]  /*9bb0*/  IMAD.MOV.U32 R21, RZ, RZ, RZ ;  /* 0x000000ffff157224 */ /* 0x000fe200078e00ff */
[----:B------:R-:W-:-:S03]  /*9bc0*/  ISETP.GE.AND P0, PT, R5, 0x2, PT ;  /* 0x000000020500780c */ /* 0x000fc60003f06270 */
[----:B------:R1:W2:Y:S10]  /*9bd0*/  LDS R43, [R41] ;  /* 0x00000000292b7984 */ /* 0x0002b40000000800 */
[----:B-1----:R-:W-:Y:S05]  /*9be0*/  @!P0 BRA `(.L_x_161) ;  /* 0x0000000000388947 */ /* 0x002fea0003800000 */
[----:B------:R-:W-:Y:S02]  /*9bf0*/  IMAD.MOV.U32 R21, RZ, RZ, RZ ;  /* 0x000000ffff157224 */ /* 0x000fe400078e00ff */
[----:B------:R-:W-:-:S07]  /*9c00*/  IMAD.MOV.U32 R12, RZ, RZ, R5 ;  /* 0x000000ffff0c7224 */ /* 0x000fce00078e0005 */
.L_x_162:
[----:B------:R-:W-:Y:S01]  /*9c10*/  SHF.R.U32.HI R13, RZ, 0x1, R12 ;  /* 0x00000001ff0d7819 */ /* 0x000fe2000001160c */
[----:B------:R-:W-:Y:S02]  /*9c20*/  IMAD.MOV.U32 R10, RZ, RZ, R8 ;  /* 0x000000ffff0a7224 */ /* 0x000fe400078e0008 */
[----:B------:R-:W-:Y:S02]  /*9c30*/  IMAD.MOV.U32 R11, RZ, RZ, R9 ;  /* 0x000000ffff0b7224 */ /* 0x000fe400078e0009 */
[----:B------:R-:W-:-:S04]  /*9c40*/  IMAD.IADD R39, R13, 0x1, R21 ;  /* 0x000000010d277824 */ /* 0x000fc800078e0215 */
[----:B------:R-:W-:-:S06]  /*9c50*/  IMAD.WIDE.U32 R10, R39, 0x4, R10 ;  /* 0x00000004270a7825 */ /* 0x000fcc00078e000a */
[----:B------:R-:W2:Y:S01]  /*9c60*/  LDG.E R10, desc[UR36][R10.64] ;  /* 0x000000240a0a7981 */ /* 0x000ea2000c1e1900 */
[----:B------:R-:W-:-:S05]  /*9c70*/  IMAD.IADD R12, R12, 0x1, -R13 ;  /* 0x000000010c0c7824 */ /* 0x000fca00078e0a0d */
[----:B------:R-:W-:Y:S02]  /*9c80*/  ISETP.GT.AND P1, PT, R12, 0x1, PT ;  /* 0x000000010c00780c */ /* 0x000fe40003f24270 */
[----:B--2---:R-:W-:-:S04]  /*9c90*/  ISETP.GE.AND P0, PT, R10, R43, PT ;  /* 0x0000002b0a00720c */ /* 0x004fc80003f06270 */
[----:B------:R-:W-:-:S05]  /*9ca0*/  SEL R20, R13, RZ, !P0 ;  /* 0x000000ff0d147207 */ /* 0x000fca0004000000 */
[----:B------:R-:W-:Y:S02]  /*9cb0*/  IMAD.IADD R21, R20, 0x1, R21 ;  /* 0x0000000114157824 */ /* 0x000fe400078e0215 */
[----:B------:R-:W-:Y:S05]  /*9cc0*/  @P1 BRA `(.L_x_162) ;  /* 0xfffffffc00d01947 */ /* 0x000fea000383ffff */
.L_x_161:
[C---:B------:R-:W-:Y:S01]  /*9cd0*/  IMAD.WIDE.U32 R12, R21.reuse, 0x4, R8 ;  /* 0x00000004150c7825 */ /* 0x040fe200078e0008 */
[----:B------:R-:W1:Y:S05]  /*9ce0*/  LDCU.64 UR4, c[0x0][0x3a8] ;  /* 0x00007500ff0477ac */ /* 0x000e6a0008000a00 */
[----:B------:R-:W2:Y:S01]  /*9cf0*/  LDG.E R12, desc[UR36][R12.64] ;  /* 0x000000240c0c7981 */ /* 0x000ea2000c1e1900 */
[----:B------:R-:W-:Y:S01]  /*9d00*/  VIADD R39, R21, 0x1 ;  /* 0x0000000115277836 */ /* 0x000fe20000000000 */
[----:B--2---:R-:W-:-:S13]  /*9d10*/  ISETP.GE.U32.AND P0, PT, R12, R43, PT ;  /* 0x0000002b0c00720c */ /* 0x004fda0003f06070 */
[----:B------:R-:W-:-:S05]  /*9d20*/  @P0 IMAD.MOV R39, RZ, RZ, R21 ;  /* 0x000000ffff270224 */ /* 0x000fca00078e0215 */
[----:B------:R-:W-:Y:S02]  /*9d30*/  IADD3 R11, P1, PT, R36, R39, RZ ;  /* 0x00000027240b7210 */ /* 0x000fe40007f3e0ff */
[----:B------:R-:W-:-:S03]  /*9d40*/  ISETP.GT.U32.AND P0, PT, R39, R38, PT ;  /* 0x000000262700720c */ /* 0x000fc60003f04070 */
[----:B------:R-:W-:Y:S01]  /*9d50*/  IMAD.X R20, RZ, RZ, RZ, P1 ;  /* 0x000000ffff147224 */ /* 0x000fe200008e06ff */
[----:B-1----:R-:W-:-:S04]  /*9d60*/  LEA R10, P1, R11, UR4, 0x2 ;  /* 0x000000040b0a7c11 */ /* 0x002fc8000f8210ff */
[----:B------:R-:W-:-:S05]  /*9d70*/  LEA.HI.X R11, R11, UR5, R20, 0x2, P1 ;  /* 0x000000050b0b7c11 */ /* 0x000fca00088f1414 */
[C---:B------:R-:W-:Y:S01]  /*9d80*/  @!P0 LEA R20, P1, R39.reuse, R8, 0x2 ;  /* 0x0000000827148211 */ /* 0x040fe200078210ff */
[----:B------:R-:W2:Y:S03]  /*9d90*/  LDG.E R10, desc[UR36][R10.64] ;  /* 0x000000240a0a7981 */ /* 0x000ea6000c1e1900 */
[----:B------:R-:W-:-:S05]  /*9da0*/  @!P0 LEA.HI.X R21, R39, R9, RZ, 0x2, P1 ;  /* 0x0000000927158211 */ /* 0x000fca00008f14ff */
[----:B------:R-:W3:Y:S01]  /*9db0*/  @!P0 LDG.E R20, desc[UR36][R20.64] ;  /* 0x0000002414148981 */ /* 0x000ee2000c1e1900 */
[----:B------:R-:W1:Y:S01]  /*9dc0*/  S2UR UR5, SR_CgaCtaId ;  /* 0x00000000000579c3 */ /* 0x000e620000008800 */
[----:B------:R-:W-:Y:S02]  /*9dd0*/  UMOV UR4, 0x400 ;  /* 0x0000040000047882 */ /* 0x000fe40000000000 */
[----:B------:R-:W-:-:S04]  /*9de0*/  UIADD3 UR4, UPT, UPT, UR4, 0x20d4, URZ ;  /* 0x000020d404047890 */ /* 0x000fc8000fffe0ff */
[----:B-1----:R-:W-:-:S06]  /*9df0*/  ULEA UR4, UR5, UR4, 0x18 ;  /* 0x0000000405047291 */ /* 0x002fcc000f8ec0ff */
[C---:B------:R-:W-:Y:S01]  /*9e00*/  LEA R12, R37.reuse, UR4, 0x2 ;  /* 0x00000004250c7c11 */ /* 0x040fe2000f8e10ff */
[----:B------:R-:W-:-:S04]  /*9e10*/  VIADD R37, R37, UR43 ;  /* 0x0000002b25257c36 */ /* 0x000fc80008000000 */
[----:B------:R-:W2:Y:S02]  /*9e20*/  LDS R13, [R12] ;  /* 0x000000000c0d7984 */ /* 0x000ea40000000800 */
[----:B--2---:R-:W-:Y:S01]  /*9e30*/  LOP3.LUT R13, R13, R10, RZ, 0xc0, !PT ;  /* 0x0000000a0d0d7212 */ /* 0x004fe200078ec0ff */
[----:B------:R-:W-:-:S03]  /*9e40*/  IMAD.MOV.U32 R10, RZ, RZ, -0x1 ;  /* 0xffffffffff0a7424 */ /* 0x000fc600078e00ff */
[----:B------:R-:W-:Y:S02]  /*9e50*/  @!P0 ISETP.NE.AND P2, PT, R13, RZ, PT ;  /* 0x000000ff0d00820c */ /* 0x000fe40003f45270 */
[----:B---3--:R-:W-:Y:S02]  /*9e60*/  @!P0 ISETP.NE.AND P1, PT, R20, R43, PT ;  /* 0x0000002b1400820c */ /* 0x008fe40003f25270 */
[----:B------:R-:W-:-:S04]  /*9e70*/  @!P0 SEL R11, R43, 0xffffffff, P2 ;  /* 0xffffffff2b0b8807 */ /* 0x000fc80001000000 */
[----:B------:R-:W-:Y:S02]  /*9e80*/  @!P0 SEL R10, R11, 0xffffffff, !P1 ;  /* 0xffffffff0b0a8807 */ /* 0x000fe40004800000 */
[----:B------:R-:W-:-:S03]  /*9e90*/  ISETP.GE.U32.AND P0, PT, R37, R0, PT ;  /* 0x000000002500720c */ /* 0x000fc60003f06070 */
[----:B------:R1:W-:Y:S04]  /*9ea0*/  STS [R41], R10 ;  /* 0x0000000a29007388 */ /* 0x0003e80000000800 */
[----:B------:R1:W-:Y:S06]  /*9eb0*/  STS [R12], R13 ;  /* 0x0000000d0c007388 */ /* 0x0003ec0000000800 */
[----:B------:R-:W-:Y:S05]  /*9ec0*/  @!P0 BRA `(.L_x_163) ;  /* 0xfffffffc00348947 */ /* 0x000fea000383ffff */
.L_x_160:
[----:B------:R-:W-:Y:S05]  /*9ed0*/  BSYNC.RECONVERGENT B1 ;  /* 0x0000000000017941 */ /* 0x000fea0003800200 */
.L_x_159:
[----:B------:R-:W-:-:S13]  /*9ee0*/  ISETP.NE.AND P0, PT, R16, 0x20, PT ;  /* 0x000000201000780c */ /* 0x000fda0003f05270 */
[----:B------:R-:W-:Y:S05]  /*9ef0*/  @P0 BRA `(.L_x_42) ;  /* 0x0000005800500947 */ /* 0x000fea0003800000 */
[----:B------:R-:W3:Y:S01]  /*9f00*/  S2R R11, SR_CgaCtaId ;  /* 0x00000000000b7919 */ /* 0x000ee20000008800 */
[----:B-1----:R-:W-:Y:S02]  /*9f10*/  MOV R10, 0x400 ;  /* 0x00000400000a7802 */ /* 0x002fe40000000f00 */
[----:B------:R-:W-:-:S03]  /*9f20*/  ISETP.NE.AND P0, PT, R0, RZ, PT ;  /* 0x000000ff0000720c */ /* 0x000fc60003f05270 */
[----:B------:R-:W-:Y:S01]  /*9f30*/  VIADD R8, R10, 0x3d34 ;  /* 0x00003d340a087836 */ /* 0x000fe20000000000 */
[----:B---3--:R-:W-:-:S04]  /*9f40*/  LEA R5, R11, R10, 0x18 ;  /* 0x0000000a0b057211 */ /* 0x008fc800078ec0ff */
[----:B------:R-:W-:Y:S02]  /*9f50*/  LEA R8, R11, R8, 0x18 ;  /* 0x000000080b087211 */ /* 0x000fe400078ec0ff */
[----:B------:R-:W1:Y:S03]  /*9f60*/  LDS R5, [R5+0x4] ;  /* 0x0000040005057984 */ /* 0x000e660000000800 */
[----:B-1----:R-:W-:Y:S01]  /*9f70*/  IMAD R8, R5, 0x100, R8 ;  /* 0x0000010005087824 */ /* 0x002fe200078e0208 */
[----:B------:R-:W-:Y:S06]  /*9f80*/  @!P0 BRA `(.L_x_164) ;  /* 0x0000000c00588947 */ /* 0x000fec0003800000 */
[----:B------:R-:W-:Y:S01]  /*9f90*/  IMAD.IADD R6, R7, 0x1, -R6 ;  /* 0x0000000107067824 */ /* 0x000fe200078e0a06 */
[----:B------:R-:W-:Y:S01]  /*9fa0*/  LOP3.LUT R9, R4, 0x7, RZ, 0xc0, !PT ;  /* 0x0000000704097812 */ /* 0x000fe200078ec0ff */
[----:B------:R-:W-:-:S04]  /*9fb0*/  IMAD.WIDE R14, R5, 0x3a980, R14 ;  /* 0x0003a980050e7825 */ /* 0x000fc800078e020e */
[----:B------:R-:W-:Y:S02]  /*9fc0*/  IMAD R6, R3, 0x418, R6 ;  /* 0x0000041803067824 */ /* 0x000fe400078e0206 */
[----:B------:R-:W-:-:S03]  /*9fd0*/  IMAD.MOV.U32 R3, RZ, RZ, RZ ;  /* 0x000000ffff037224 */ /* 0x000fc600078e00ff */
[----:B------:R-:W-:Y:S01]  /*9fe0*/  ISETP.GT.U32.AND P0, PT, R6, -0x8, PT ;  /* 0xfffffff80600780c */ /* 0x000fe20003f04070 */
[----:B------:R-:W-:-:S12]  /*9ff0*/  IMAD.WIDE R6, R5, 0x3a980, R32 ;  /* 0x0003a98005067825 */ /* 0x000fd800078e0220 */
[----:B------:R-:W-:Y:S05]  /*a000*/  @P0 BRA `(.L_x_165) ;  /* 0x0000000400840947 */ /* 0x000fea0003800000 */
[----:B------:R-:W-:Y:S02]  /*a010*/  VIADD R10, R10, 0x20d4 ;  /* 0x000020d40a0a7836 */ /* 0x000fe40000000000 */
[----:B------:R-:W-:Y:S02]  /*a020*/  IMAD.IADD R3, R0, 0x1, -R9 ;  /* 0x0000000100037824 */ /* 0x000fe400078e0a09 */
[----:B------:R-:W-:Y:S01]  /*a030*/  IMAD.MOV.U32 R0, RZ, RZ, RZ ;  /* 0x000000ffff007224 */ /* 0x000fe200078e00ff */
[----:B------:R-:W-:-:S07]  /*a040*/  LEA R11, R11, R10, 0x18 ;  /* 0x0000000a0b0b7211 */ /* 0x000fce00078ec0ff */
.L_x_174:
[C---:B------:R-:W-:Y:S01]  /*a050*/  LEA R10, R0.reuse, UR41, 0x2 ;  /* 0x00000029000a7c11 */ /* 0x040fe2000f8e10ff */
[----:B------:R-:W-:-:S04]  /*a060*/  IMAD R12, R0, 0x4, R11 ;  /* 0x00000004000c7824 */ /* 0x000fc800078e020b */
[----:B---3--:R-:W1:Y:S02]  /*a070*/  LDS R41, [R10] ;  /* 0x000000000a297984 */ /* 0x008e640000000800 */
[----:B-1----:R-:W-:-:S13]  /*a080*/  ISETP.NE.AND P0, PT, R41, -0x1, PT ;  /* 0xffffffff2900780c */ /* 0x002fda0003f05270 */
[----:B------:R-:W-:Y:S05]  /*a090*/  @!P0 BRA `(.L_x_166) ;  /* 0x0000000000208947 */ /* 0x000fea0003800000 */
[----:B------:R-:W1:Y:S02]  /*a0a0*/  LDS R13, [R8] ;  /* 0x00000000080d7984 */ /* 0x000e640000000800 */
[----:B-1----:R-:W-:-:S04]  /*a0b0*/  VIADD R13, R13, 0x1 ;  /* 0x000000010d0d7836 */ /* 0x002fc80000000000 */
[C---:B------:R-:W-:Y:S01]  /*a0c0*/  IMAD.WIDE.U32 R20, R13.reuse, 0x4, R14 ;  /* 0x000000040d147825 */ /* 0x040fe200078e000e */
[----:B------:R-:W-:Y:S03]  /*a0d0*/  STS [R8], R13 ;  /* 0x0000000d08007388 */ /* 0x000fe60000000800 */
[----:B--2---:R-:W-:Y:S01]  /*a0e0*/  IMAD.WIDE.U32 R36, R13, 0x4, R6 ;  /* 0x000000040d247825 */ /* 0x004fe200078e0006 */
[----:B------:R-:W1:Y:S04]  /*a0f0*/  LDS R39, [R12] ;  /* 0x000000000c277984 */ /* 0x000e680000000800 */
[----:B------:R3:W-:Y:S04]  /*a100*/  STG.E desc[UR36][R20.64], R41 ;  /* 0x0000002914007986 */ /* 0x0007e8000c101924 */
[----:B-1----:R3:W-:Y:S02]  /*a110*/  STG.E desc[UR36][R36.64], R39 ;  /* 0x0000002724007986 */ /* 0x0027e4000c101924 */
.L_x_166:
[----:B---3--:R-:W1:Y:S02]  /*a120*/  LDS R41, [R10+0x4] ;  /* 0x000004000a297984 */ /* 0x008e640000000800 */
[----:B-1----:R-:W-:-:S13]  /*a130*/  ISETP.NE.AND P0, PT, R41, -0x1, PT ;  /* 0xffffffff2900780c */ /* 0x002fda0003f05270 */
[----:B------:R-:W-:Y:S05]  /*a140*/  @!P0 BRA `(.L_x_167) ;  /* 0x0000000000208947 */ /* 0x000fea0003800000 */
[----:B------:R-:W1:Y:S02]  /*a150*/  LDS R13, [R8] ;  /* 0x00000000080d7984 */ /* 0x000e640000000800 */
[----:B-1----:R-:W-:-:S04]  /*a160*/  VIADD R13, R13, 0x1 ;  /* 0x000000010d0d7836 */ /* 0x002fc80000000000 */
[C---:B------:R-:W-:Y:S01]  /*a170*/  IMAD.WIDE.U32 R20, R13.reuse, 0x4, R14 ;  /* 0x000000040d147825 */ /* 0x040fe200078e000e */
[----:B------:R-:W-:Y:S03]  /*a180*/  STS [R8], R13 ;  /* 0x0000000d08007388 */ /* 0x000fe60000000800 */
[----:B--2---:R-:W-:Y:S01]  /*a190*/  IMAD.WIDE.U32 R36, R13, 0x4, R6 ;  /* 0x000000040d247825 */ /* 0x004fe200078e0006 */
[----:B------:R-:W1:Y:S04]  /*a1a0*/  LDS R39, [R12+0x4] ;  /* 0x000004000c277984 */ /* 0x000e680000000800 */
[----:B------:R3:W-:Y:S04]  /*a1b0*/  STG.E desc[UR36][R20.64], R41 ;  /* 0x0000002914007986 */ /* 0x0007e8000c101924 */
[----:B-1----:R3:W-:Y:S02]  /*a1c0*/  STG.E desc[UR36][R36.64], R39 ;  /* 0x0000002724007986 */ /* 0x0027e4000c101924 */
.L_x_167:
        /* <DEDUP_REMOVED lines=11> */
.L_x_168:
        /* <DEDUP_REMOVED lines=11> */
.L_x_169:
        /* <DEDUP_REMOVED lines=11> */
.L_x_170:
        /* <DEDUP_REMOVED lines=11> */
.L_x_171:
        /* <DEDUP_REMOVED lines=11> */
.L_x_172:
[----:B---3--:R-:W1:Y:S01]  /*a540*/  LDS R41, [R10+0x1c] ;  /* 0x00001c000a297984 */ /* 0x008e620000000800 */
        /* <DEDUP_REMOVED lines=12> */
.L_x_173:
[----:B------:R-:W-:Y:S05]  /*a610*/  @P1 BRA `(.L_x_174) ;  /* 0xfffffff8008c1947 */ /* 0x000fea000383ffff */
.L_x_165:
[----:B------:R-:W-:-:S13]  /*a620*/  ISETP.NE.AND P0, PT, R9, RZ, PT ;  /* 0x000000ff0900720c */ /* 0x000fda0003f05270 */
[----:B------:R-:W-:Y:S05]  /*a630*/  @!P0 BRA `(.L_x_164) ;  /* 0x0000000400ac8947 */ /* 0x000fea0003800000 */
[----:B------:R-:W-:Y:S02]  /*a640*/  ISETP.GE.U32.AND P0, PT, R9, 0x4, PT ;  /* 0x000000040900780c */ /* 0x000fe40003f06070 */
[----:B--23--:R-:W-:-:S11]  /*a650*/  LOP3.LUT R36, R4, 0x3, RZ, 0xc0, !PT ;  /* 0x0000000304247812 */ /* 0x00cfd600078ec0ff */
[----:B------:R-:W-:Y:S05]  /*a660*/  @!P0 BRA `(.L_x_175) ;  /* 0x0000000000cc8947 */ /* 0x000fea0003800000 */
[----:B------:R-:W-:Y:S01]  /*a670*/  LEA R0, R3, UR41, 0x2 ;  /* 0x0000002903007c11 */ /* 0x000fe2000f8e10ff */
[----:B------:R-:W1:Y:S01]  /*a680*/  S2R R10, SR_CgaCtaId ;  /* 0x00000000000a7919 */ /* 0x000e620000008800 */
[----:B------:R-:W-:-:S03]  /*a690*/  MOV R9, 0x400 ;  /* 0x0000040000097802 */ /* 0x000fc60000000f00 */
[----:B------:R-:W2:Y:S02]  /*a6a0*/  LDS R37, [R0] ;  /* 0x0000000000257984 */ /* 0x000ea40000000800 */
[----:B------:R-:W-:-:S05]  /*a6b0*/  VIADD R9, R9, 0x20d4 ;  /* 0x000020d409097836 */ /* 0x000fca0000000000 */
[----:B-1----:R-:W-:-:S05]  /*a6c0*/  LEA R10, R10, R9, 0x18 ;  /* 0x000000090a0a7211 */ /* 0x002fca00078ec0ff */
[----:B------:R-:W-:Y:S01]  /*a6d0*/  IMAD R20, R3, 0x4, R10 ;  /* 0x0000000403147824 */ /* 0x000fe200078e020a */
[----:B--2---:R-:W-:-:S13]  /*a6e0*/  ISETP.NE.AND P0, PT, R37, -0x1, PT ;  /* 0xffffffff2500780c */ /* 0x004fda0003f05270 */
        /* <DEDUP_REMOVED lines=9> */
.L_x_176:
[----:B--2---:R-:W1:Y:S02]  /*a780*/  LDS R37, [R0+0x4] ;  /* 0x0000040000257984 */ /* 0x004e640000000800 */
        /* <DEDUP_REMOVED lines=10> */
.L_x_177:
        /* <DEDUP_REMOVED lines=11> */
.L_x_178:
        /* <DEDUP_REMOVED lines=11> */
.L_x_179:
[----:B------:R-:W-:-:S07]  /*a990*/  VIADD R3, R3, 0x4 ;  /* 0x0000000403037836 */ /* 0x000fce0000000000 */
.L_x_175:
[----:B------:R-:W-:-:S13]  /*a9a0*/  ISETP.NE.AND P0, PT, R36, RZ, PT ;  /* 0x000000ff2400720c */ /* 0x000fda0003f05270 */
[----:B------:R-:W-:Y:S05]  /*a9b0*/  @!P0 BRA `(.L_x_164) ;  /* 0x0000000000cc8947 */ /* 0x000fea0003800000 */
[----:B------:R-:W-:-:S13]  /*a9c0*/  ISETP.NE.AND P0, PT, R36, 0x1, PT ;  /* 0x000000012400780c */ /* 0x000fda0003f05270 */
[----:B------:R-:W-:Y:S05]  /*a9d0*/  @!P0 BRA `(.L_x_180) ;  /* 0x0000000000748947 */ /* 0x000fea0003800000 */
[----:B------:R-:W-:Y:S01]  /*a9e0*/  LEA R0, R3, UR41, 0x2 ;  /* 0x0000002903007c11 */ /* 0x000fe2000f8e10ff */
[----:B--2---:R-:W1:Y:S01]  /*a9f0*/  S2R R10, SR_CgaCtaId ;  /* 0x00000000000a7919 */ /* 0x004e620000008800 */
        /* <DEDUP_REMOVED lines=15> */
.L_x_181:
        /* <DEDUP_REMOVED lines=11> */
.L_x_182:
[----:B------:R-:W-:-:S07]  /*aba0*/  VIADD R3, R3, 0x2 ;  /* 0x0000000203037836 */ /* 0x000fce0000000000 */
.L_x_180:
[----:B------:R-:W-:-:S04]  /*abb0*/  LOP3.LUT R4, R4, 0x1, RZ, 0xc0, !PT ;  /* 0x0000000104047812 */ /* 0x000fc800078ec0ff */
[----:B------:R-:W-:-:S13]  /*abc0*/  ISETP.NE.U32.AND P0, PT, R4, 0x1, PT ;  /* 0x000000010400780c */ /* 0x000fda0003f05070 */
[----:B------:R-:W-:Y:S05]  /*abd0*/  @P0 BRA `(.L_x_164) ;  /* 0x0000000000440947 */ /* 0x000fea0003800000 */
[----:B------:R-:W-:-:S05]  /*abe0*/  LEA R0, R3, UR41, 0x2 ;  /* 0x0000002903007c11 */ /* 0x000fca000f8e10ff */
[----:B--2---:R-:W1:Y:S02]  /*abf0*/  LDS R11, [R0] ;  /* 0x00000000000b7984 */ /* 0x004e640000000800 */
[----:B-1----:R-:W-:-:S13]  /*ac00*/  ISETP.NE.AND P0, PT, R11, -0x1, PT ;  /* 0xffffffff0b00780c */ /* 0x002fda0003f05270 */
[----:B------:R-:W-:Y:S05]  /*ac10*/  @!P0 BRA `(.L_x_164) ;  /* 0x0000000000348947 */ /* 0x000fea0003800000 */
[----:B------:R-:W1:Y:S01]  /*ac20*/  LDS R9, [R8] ;  /* 0x0000000008097984 */ /* 0x000e620000000800 */
[----:B------:R-:W-:Y:S01]  /*ac30*/  MOV R0, 0x400 ;  /* 0x0000040000007802 */ /* 0x000fe20000000f00 */
[----:B------:R-:W2:Y:S04]  /*ac40*/  S2R R13, SR_CgaCtaId ;  /* 0x00000000000d7919 */ /* 0x000ea80000008800 */
[----:B------:R-:W-:-:S05]  /*ac50*/  VIADD R0, R0, 0x20d4 ;  /* 0x000020d400007836 */ /* 0x000fca0000000000 */
[----:B--2---:R-:W-:Y:S01]  /*ac60*/  LEA R0, R13, R0, 0x18 ;  /* 0x000000000d007211 */ /* 0x004fe200078ec0ff */
[----:B-1----:R-:W-:-:S04]  /*ac70*/  VIADD R9, R9, 0x1 ;  /* 0x0000000109097836 */ /* 0x002fc80000000000 */
[----:B------:R-:W-:Y:S02]  /*ac80*/  IMAD R3, R3, 0x4, R0 ;  /* 0x0000000403037824 */ /* 0x000fe400078e0200 */
[C---:B------:R-:W-:Y:S01]  /*ac90*/  IMAD.WIDE.U32 R14, R9.reuse, 0x4, R14 ;  /* 0x00000004090e7825 */ /* 0x040fe200078e000e */
[----:B------:R-:W-:Y:S03]  /*aca0*/  STS [R8], R9 ;  /* 0x0000000908007388 */ /* 0x000fe60000000800 */
[----:B------:R-:W-:Y:S01]  /*acb0*/  IMAD.WIDE.U32 R6, R9, 0x4, R6 ;  /* 0x0000000409067825 */ /* 0x000fe200078e0006 */
[----:B------:R-:W1:Y:S04]  /*acc0*/  LDS R3, [R3] ;  /* 0x0000000003037984 */ /* 0x000e680000000800 */
[----:B------:R4:W-:Y:S04]  /*acd0*/  STG.E desc[UR36][R14.64], R11 ;  /* 0x0000000b0e007986 */ /* 0x0009e8000c101924 */
[----:B-1----:R4:W-:Y:S02]  /*ace0*/  STG.E desc[UR36][R6.64], R3 ;  /* 0x0000000306007986 */ /* 0x0029e4000c101924 */
.L_x_164:
[----:B------:R-:W1:Y:S01]  /*acf0*/  LDS R8, [R8] ;  /* 0x0000000008087984 */ /* 0x000e620000000800 */
[----:B------:R-:W-:Y:S01]  /*ad00*/  IMAD.MOV.U32 R0, RZ, RZ, RZ ;  /* 0x000000ffff007224 */ /* 0x000fe200078e00ff */
[----:B-1----:R-:W-:-:S13]  /*ad10*/  ISETP.NE.AND P0, PT, R8, RZ, PT ;  /* 0x000000ff0800720c */ /* 0x002fda0003f05270 */
[----:B------:R-:W-:Y:S05]  /*ad20*/  @!P0 BRA `(.L_x_183) ;  /* 0x0000000c00b08947 */ /* 0x000fea0003800000 */
[C---:B------:R-:W-:Y:S01]  /*ad30*/  ISETP.GE.U32.AND P0, PT, R8.reuse, 0x8, PT ;  /* 0x000000080800780c */ /* 0x040fe20003f06070 */
[----:B----4-:R-:W-:Y:S01]  /*ad40*/  IMAD.MOV.U32 R3, RZ, RZ, RZ ;  /* 0x000000ffff037224 */ /* 0x010fe200078e00ff */
[----:B--23--:R-:W-:Y:S01]  /*ad50*/  LOP3.LUT R37, R8, 0x7, RZ, 0xc0, !PT ;  /* 0x0000000708257812 */ /* 0x00cfe200078ec0ff */
[----:B------:R-:W-:-:S03]  /*ad60*/  IMAD.MOV.U32 R0, RZ, RZ, RZ ;  /* 0x000000ffff007224 */ /* 0x000fc600078e00ff */
[----:B------:R-:W-:-:S07]  /*ad70*/  ISETP.NE.AND P1, PT, R37, RZ, PT ;  /* 0x000000ff2500720c */ /* 0x000fce0003f25270 */
[----:B------:R-:W-:Y:S06]  /*ad80*/  @!P0 BRA `(.L_x_184) ;  /* 0x0000000400d08947 */ /* 0x000fec0003800000 */
[----:B------:R-:W-:Y:S01]  /*ad90*/  LOP3.LUT R3, R8, 0xfffffff8, RZ, 0xc0, !PT ;  /* 0xfffffff808037812 */ /* 0x000fe200078ec0ff */
[----:B------:R-:W-:Y:S02]  /*ada0*/  IMAD.MOV.U32 R4, RZ, RZ, RZ ;  /* 0x000000ffff047224 */ /* 0x000fe400078e00ff */
[----:B------:R-:W-:-:S07]  /*adb0*/  IMAD.MOV.U32 R0, RZ, RZ, RZ ;  /* 0x000000ffff007224 */ /* 0x000fce00078e00ff */
.L_x_185:
[----:B------:R-:W-:-:S04]  /*adc0*/  IMAD.WIDE R12, R5, 0x3a980, R32 ;  /* 0x0003a980050c7825 */ /* 0x000fc800078e0220 */
[----:B------:R-:W-:-:S05]  /*add0*/  IMAD.WIDE.U32 R12, R4, 0x4, R12 ;  /* 0x00000004040c7825 */ /* 0x000fca00078e000c */
[----:B------:R-:W2:Y:S04]  /*ade0*/  LDG.E R11, desc[UR36][R12.64+0x4] ;  /* 0x000004240c0b7981 */ /* 0x000ea8000c1e1900 */
[----:B------:R-:W3:Y:S04]  /*adf0*/  LDG.E R15, desc[UR36][R12.64+0x8] ;  /* 0x000008240c0f7981 */ /* 0x000ee8000c1e1900 */
[----:B------:R-:W4:Y:S04]  /*ae00*/  LDG.E R21, desc[UR36][R12.64+0xc] ;  /* 0x00000c240c157981 */ /* 0x000f28000c1e1900 */
[----:B------:R-:W5:Y:S04]  /*ae10*/  LDG.E R38, desc[UR36][R12.64+0x10] ;  /* 0x000010240c267981 */ /* 0x000f68000c1e1900 */
[----:B------:R-:W5:Y:S04]  /*ae20*/  LDG.E R9, desc[UR36][R12.64+0x14] ;  /* 0x000014240c097981 */ /* 0x000f68000c1e1900 */
[----:B------:R-:W5:Y:S04]  /*ae30*/  LDG.E R6, desc[UR36][R12.64+0x18] ;  /* 0x000018240c067981 */ /* 0x000f68000c1e1900 */
[----:B------:R-:W5:Y:S04]  /*ae40*/  LDG.E R7, desc[UR36][R12.64+0x1c] ;  /* 0x00001c240c077981 */ /* 0x000f68000c1e1900 */
[----:B------:R1:W5:Y:S01]  /*ae50*/  LDG.E R10, desc[UR36][R12.64+0x20] ;  /* 0x000020240c0a7981 */ /* 0x000362000c1e1900 */
[----:B------:R-:W-:-:S05]  /*ae60*/  VIADD R4, R4, 0x8 ;  /* 0x0000000804047836 */ /* 0x000fca0000000000 */
[----:B------:R-:W-:Y:S02]  /*ae70*/  ISETP.NE.AND P0, PT, R4, R3, PT ;  /* 0x000000030400720c */ /* 0x000fe40003f05270 */
[----:B--2---:R-:W-:-:S04]  /*ae80*/  SHF.R.U32.HI R14, RZ, 0x1, R11 ;  /* 0x00000001ff0e7819 */ /* 0x004fc8000001160b */
[----:B------:R-:W-:Y:S02]  /*ae90*/  LOP3.LUT R14, R14, 0x55555555, RZ, 0xc0, !PT ;  /* 0x555555550e0e7812 */ /* 0x000fe400078ec0ff */
[----:B---3--:R-:W-:Y:S02]  /*aea0*/  SHF.R.U32.HI R20, RZ, 0x1, R15 ;  /* 0x00000001ff147819 */ /* 0x008fe4000001160f */
[----:B----4-:R-:W-:Y:S01]  /*aeb0*/  SHF.R.U32.HI R36, RZ, 0x1, R21 ;  /* 0x00000001ff247819 */ /* 0x010fe20000011615 */
[----:B------:R-:W-:Y:S01]  /*aec0*/  IMAD.IADD R14, R11, 0x1, -R14 ;  /* 0x000000010b0e7824 */ /* 0x000fe200078e0a0e */
[----:B------:R-:W-:Y:S02]  /*aed0*/  LOP3.LUT R20, R20, 0x55555555, RZ, 0xc0, !PT ;  /* 0x5555555514147812 */ /* 0x000fe400078ec0ff */
[----:B-----5:R-:W-:Y:S02]  /*aee0*/  SHF.R.U32.HI R39, RZ, 0x1, R38 ;  /* 0x00000001ff277819 */ /* 0x020fe40000011626 */
        /* <DEDUP_REMOVED lines=94> */
.L_x_184:
[----:B------:R-:W-:Y:S05]  /*b4d0*/  @!P1 BRA `(.L_x_183) ;  /* 0x0000000400c49947 */ /* 0x000fea0003800000 */
[----:B------:R-:W-:Y:S02]  /*b4e0*/  ISETP.GE.U32.AND P0, PT, R37, 0x4, PT ;  /* 0x000000042500780c */ /* 0x000fe40003f06070 */
[----:B------:R-:W-:-:S04]  /*b4f0*/  LOP3.LUT R14, R8, 0x3, RZ, 0xc0, !PT ;  /* 0x00000003080e7812 */ /* 0x000fc800078ec0ff */
[----:B------:R-:W-:-:S07]  /*b500*/  ISETP.NE.AND P1, PT, R14, RZ, PT ;  /* 0x000000ff0e00720c */ /* 0x000fce0003f25270 */
[----:B------:R-:W-:Y:S06]  /*b510*/  @!P0 BRA `(.L_x_186) ;  /* 0x0000000000e48947 */ /* 0x000fec0003800000 */
[----:B------:R-:W-:-:S04]  /*b520*/  IMAD.WIDE R6, R5, 0x3a980, R32 ;  /* 0x0003a98005067825 */ /* 0x000fc800078e0220 */
[----:B------:R-:W-:-:S05]  /*b530*/  IMAD.WIDE.U32 R6, R3, 0x4, R6 ;  /* 0x0000000403067825 */ /* 0x000fca00078e0006 */
[----:B------:R-:W2:Y:S04]  /*b540*/  LDG.E R4, desc[UR36][R6.64+0x4] ;  /* 0x0000042406047981 */ /* 0x000ea8000c1e1900 */
[----:B------:R-:W3:Y:S04]  /*b550*/  LDG.E R10, desc[UR36][R6.64+0x8] ;  /* 0x00000824060a7981 */ /* 0x000ee8000c1e1900 */
[----:B------:R-:W4:Y:S04]  /*b560*/  LDG.E R12, desc[UR36][R6.64+0xc] ;  /* 0x00000c24060c7981 */ /* 0x000f28000c1e1900 */
[----:B------:R-:W5:Y:S01]  /*b570*/  LDG.E R15, desc[UR36][R6.64+0x10] ;  /* 0x00001024060f7981 */ /* 0x000f62000c1e1900 */
[----:B------:R-:W-:Y:S01]  /*b580*/  VIADD R3, R3, 0x4 ;  /* 0x0000000403037836 */ /* 0x000fe20000000000 */
[----:B--2---:R-:W-:-:S02]  /*b590*/  SHF.R.U32.HI R9, RZ, 0x1, R4 ;  /* 0x00000001ff097819 */ /* 0x004fc40000011604 */
[----:B---3--:R-:W-:Y:S02]  /*b5a0*/  SHF.R.U32.HI R11, RZ, 0x1, R10 ;  /* 0x00000001ff0b7819 */ /* 0x008fe4000001160a */
[----:B------:R-:W-:Y:S02]  /*b5b0*/  LOP3.LUT R9, R9, 0x55555555, RZ, 0xc0, !PT ;  /* 0x5555555509097812 */ /* 0x000fe400078ec0ff */
[----:B----4-:R-:W-:Y:S02]  /*b5c0*/  SHF.R.U32.HI R13, RZ, 0x1, R12 ;  /* 0x00000001ff0d7819 */ /* 0x010fe4000001160c */
[----:B------:R-:W-:Y:S01]  /*b5d0*/  LOP3.LUT R11, R11, 0x55555555, RZ, 0xc0, !PT ;  /* 0x555555550b0b7812 */ /* 0x000fe200078ec0ff */
[----:B------:R-:W-:Y:S01]  /*b5e0*/  IMAD.IADD R9, R4, 0x1, -R9 ;  /* 0x0000000104097824 */ /* 0x000fe200078e0a09 */
[----:B-----5:R-:W-:Y:S02]  /*b5f0*/  SHF.R.U32.HI R20, RZ, 0x1, R15 ;  /* 0x00000001ff147819 */ /* 0x020fe4000001160f */
        /* <DEDUP_REMOVED lines=43> */
.L_x_186:
[----:B------:R-:W-:Y:S05]  /*b8b0*/  @!P1 BRA `(.L_x_183) ;  /* 0x0000000000cc9947 */ /* 0x000fea0003800000 */
[----:B------:R-:W-:Y:S02]  /*b8c0*/  ISETP.NE.AND P0, PT, R14, 0x1, PT ;  /* 0x000000010e00780c */ /* 0x000fe40003f05270 */
[----:B------:R-:W-:-:S04]  /*b8d0*/  LOP3.LUT R8, R8, 0x1, RZ, 0xc0, !PT ;  /* 0x0000000108087812 */ /* 0x000fc800078ec0ff */
[----:B------:R-:W-:-:S07]  /*b8e0*/  ISETP.NE.U32.AND P1, PT, R8, 0x1, PT ;  /* 0x000000010800780c */ /* 0x000fce0003f25070 */
[----:B------:R-:W-:Y:S06]  /*b8f0*/  @!P0 BRA `(.L_x_187) ;  /* 0x0000000000788947 */ /* 0x000fec0003800000 */
[----:B------:R-:W-:-:S04]  /*b900*/  IMAD.WIDE R6, R5, 0x3a980, R32 ;  /* 0x0003a98005067825 */ /* 0x000fc800078e0220 */
[----:B------:R-:W-:-:S05]  /*b910*/  IMAD.WIDE.U32 R6, R3, 0x4, R6 ;  /* 0x0000000403067825 */ /* 0x000fca00078e0006 */
[----:B------:R-:W2:Y:S04]  /*b920*/  LDG.E R4, desc[UR36][R6.64+0x4] ;  /* 0x0000042406047981 */ /* 0x000ea8000c1e1900 */
[----:B------:R-:W3:Y:S01]  /*b930*/  LDG.E R10, desc[UR36][R6.64+0x8] ;  /* 0x00000824060a7981 */ /* 0x000ee2000c1e1900 */
[----:B------:R-:W-:Y:S01]  /*b940*/  VIADD R3, R3, 0x2 ;  /* 0x0000000203037836 */ /* 0x000fe20000000000 */
[----:B--2---:R-:W-:Y:S02]  /*b950*/  SHF.R.U32.HI R8, RZ, 0x1, R4 ;  /* 0x00000001ff087819 */ /* 0x004fe40000011604 */
[----:B---3--:R-:W-:Y:S02]  /*b960*/  SHF.R.U32.HI R11, RZ, 0x1, R10 ;  /* 0x00000001ff0b7819 */ /* 0x008fe4000001160a */
        /* <DEDUP_REMOVED lines=23> */
.L_x_187:
[----:B------:R-:W-:Y:S05]  /*bae0*/  @P1 BRA `(.L_x_183) ;  /* 0x0000000000401947 */ /* 0x000fea0003800000 */
[----:B------:R-:W-:-:S04]  /*baf0*/  IMAD.WIDE R6, R5, 0x3a980, R32 ;  /* 0x0003a98005067825 */ /* 0x000fc800078e0220 */
[----:B------:R-:W-:-:S06]  /*bb00*/  IMAD.WIDE.U32 R6, R3, 0x4, R6 ;  /* 0x0000000403067825 */ /* 0x000fcc00078e0006 */
[----:B------:R-:W2:Y:S02]  /*bb10*/  LDG.E R6, desc[UR36][R6.64+0x4] ;  /* 0x0000042406067981 */ /* 0x000ea4000c1e1900 */
[----:B--2---:R-:W-:-:S04]  /*bb20*/  SHF.R.U32.HI R3, RZ, 0x1, R6 ;  /* 0x00000001ff037819 */ /* 0x004fc80000011606 */
        /* <DEDUP_REMOVED lines=12> */
.L_x_183:
[----:B------:R-:W1:Y:S01]  /*bbf0*/  S2R R4, SR_CgaCtaId ;  /* 0x0000000000047919 */ /* 0x000e620000008800 */
[----:B----4-:R-:W-:-:S05]  /*bc00*/  MOV R3, 0x400 ;  /* 0x0000040000037802 */ /* 0x010fca0000000f00 */
[----:B------:R-:W-:-:S05]  /*bc10*/  VIADD R3, R3, 0x4d34 ;  /* 0x00004d3403037836 */ /* 0x000fca0000000000 */
[----:B-1----:R-:W-:-:S05]  /*bc20*/  LEA R4, R4, R3, 0x18 ;  /* 0x0000000304047211 */ /* 0x002fca00078ec0ff */
[----:B------:R-:W-:-:S05]  /*bc30*/  IMAD R5, R5, 0x100, R4 ;  /* 0x0000010005057824 */ /* 0x000fca00078e0204 */
[----:B------:R4:W-:Y:S01]  /*bc40*/  STS [R5], R0 ;  /* 0x0000000005007388 */ /* 0x0009e20000000800 */
[----:B------:R-:W-:Y:S05]  /*bc50*/  BRA `(.L_x_42) ;  /* 0x0000003800f87947 */ /* 0x000fea0003800000 */
.L_x_127:
[----:B------:R-:W-:-:S13]  /*bc60*/  ISETP.NE.AND P0, PT, R16, 0x20, PT ;  /* 0x000000201000780c */ /* 0x000fda0003f05270 */
[----:B------:R-:W0:Y:S01]  /*bc70*/  @!P0 LDS R6, [R44+0x4] ;  /* 0x000004002c068984 */ /* 0x000e220000000800 */
        /* <DEDUP_REMOVED lines=10> */
[----:B------:R-:W-:Y:S02]  /*bd20*/  VIADD R20, R20, 0x3d34 ;  /* 0x00003d3414147836 */ /* 0x000fe40000000000 */
[----:B------:R-:W-:Y:S02]  /*bd30*/  VIADD R7, R4, 0xffffffff ;  /* 0xffffffff04077836 */ /* 0x000fe40000000000 */
[----:B------:R-:W-:Y:S01]  /*bd40*/  IMAD.MOV.U32 R56, RZ, RZ, RZ ;  /* 0x000000ffff387224 */ /* 0x000fe200078e00ff */
[----:B------:R-:W-:Y:S02]  /*bd50*/  LEA R36, R9, R20, 0x18 ;  /* 0x0000001409247211 */ /* 0x000fe400078ec0ff */
[----:B------:R-:W-:Y:S01]  /*bd60*/  VIMNMX.U32 R9, PT, PT, R6, 0x1, !PT ;  /* 0x0000000106097848 */ /* 0x000fe20007fe0000 */
[----:B0-----:R-:W-:-:S04]  /*bd70*/  IMAD.WIDE R20, R37, 0x3a980, R14 ;  /* 0x0003a98025147825 */ /* 0x001fc800078e020e */
[C---:B------:R-:W-:Y:S02]  /*bd80*/  IMAD R57, R37.reuse, 0x100, R36 ;  /* 0x0000010025397824 */ /* 0x040fe400078e0224 */
[----:B------:R-:W-:-:S07]  /*bd90*/  IMAD.WIDE R36, R37, 0x3a980, R32 ;  /* 0x0003a98025247825 */ /* 0x000fce00078e0220 */
.L_x_211:
        /* <DEDUP_REMOVED lines=43> */
.L_x_190:
[----:B------:R-:W-:Y:S05]  /*c050*/  BSYNC.RECONVERGENT B1 ;  /* 0x0000000000017941 */ /* 0x000fea0003800200 */
.L_x_189:
[----:B------:R-:W-:Y:S04]  /*c060*/  BSSY.RECONVERGENT B1, `(.L_x_191) ;  /* 0x000002a000017945 */ /* 0x000fe80003800200 */
[----:B------:R-:W-:Y:S05]  /*c070*/  @P3 BRA `(.L_x_192) ;  /* 0x0000000000a03947 */ /* 0x000fea0003800000 */
[----:B------:R-:W2:Y:S01]  /*c080*/  S2R R41, SR_CgaCtaId ;  /* 0x0000000000297919 */ /* 0x000ea20000008800 */
[----:B-1----:R-:W-:-:S05]  /*c090*/  MOV R40, 0x400 ;  /* 0x0000040000287802 */ /* 0x002fca0000000f00 */
[----:B------:R-:W-:-:S05]  /*c0a0*/  VIADD R40, R40, 0x20d4 ;  /* 0x000020d428287836 */ /* 0x000fca0000000000 */
[----:B--2---:R-:W-:-:S07]  /*c0b0*/  LEA R60, R41, R40, 0x18 ;  /* 0x00000028293c7211 */ /* 0x004fce00078ec0ff */
.L_x_193:
        /* <DEDUP_REMOVED lines=36> */
.L_x_192:
[----:B------:R-:W-:Y:S05]  /*c300*/  BSYNC.RECONVERGENT B1 ;  /* 0x0000000000017941 */ /* 0x000fea0003800200 */
.L_x_191:
        /* <DEDUP_REMOVED lines=10> */
.L_x_198:
[C---:B01----:R-:W-:Y:S01]  /*c3b0*/  LEA R46, R45.reuse, UR41, 0x2 ;  /* 0x000000292d2e7c11 */ /* 0x043fe2000f8e10ff */
[----:B------:R-:W-:Y:S02]  /*c3c0*/  IMAD.MOV.U32 R49, RZ, RZ, R45 ;  /* 0x000000ffff317224 */ /* 0x000fe400078e002d */
[----:B------:R-:W-:Y:S02]  /*c3d0*/  VIADD R45, R45, UR43 ;  /* 0x0000002b2d2d7c36 */ /* 0x000fe40008000000 */
[----:B------:R0:W1:Y:S01]  /*c3e0*/  LDS R47, [R46] ;  /* 0x000000002e2f7984 */ /* 0x0000620000000800 */
[----:B------:R-:W-:Y:S02]  /*c3f0*/  IMAD.MOV.U32 R41, RZ, RZ, RZ ;  /* 0x000000ffff297224 */ /* 0x000fe400078e00ff */
[----:B------:R-:W-:Y:S01]  /*c400*/  ISETP.GE.U32.AND P1, PT, R45, 0x418, PT ;  /* 0x000004182d00780c */ /* 0x000fe20003f26070 */
[----:B------:R-:W-:-:S12]  /*c410*/  IMAD.MOV.U32 R40, RZ, RZ, R4 ;  /* 0x000000ffff287224 */ /* 0x000fd800078e0004 */
.L_x_197:
        /* <DEDUP_REMOVED lines=40> */
.L_x_196:
[----:B------:R0:W5:Y:S01]  /*c6a0*/  LDG.E R45, desc[UR36][R42.64] ;  /* 0x000000242a2d7981 */ /* 0x000162000c1e1900 */
[----:B------:R-:W-:Y:S01]  /*c6b0*/  MOV R38, 0x400 ;  /* 0x0000040000267802 */ /* 0x000fe20000000f00 */
[----:B------:R-:W-:Y:S01]  /*c6c0*/  IMAD.MOV.U32 R46, RZ, RZ, R17 ;  /* 0x000000ffff2e7224 */ /* 0x000fe200078e0011 */
[----:B------:R-:W1:Y:S03]  /*c6d0*/  S2R R39, SR_CgaCtaId ;  /* 0x0000000000277919 */ /* 0x000e660000008800 */
[----:B------:R-:W-:-:S05]  /*c6e0*/  VIADD R38, R38, 0x20d4 ;  /* 0x000020d426267836 */ /* 0x000fca0000000000 */
[----:B01----:R-:W-:-:S07]  /*c6f0*/  LEA R51, R39, R38, 0x18 ;  /* 0x0000002627337211 */ /* 0x003fce00078ec0ff */
.L_x_199:
        /* <DEDUP_REMOVED lines=28> */
.L_x_195:
[----:B------:R-:W-:Y:S05]  /*c8c0*/  BSYNC.RECONVERGENT B1 ;  /* 0x0000000000017941 */ /* 0x000fea0003800200 */
.L_x_194:
        /* <DEDUP_REMOVED lines=8> */
.L_x_210:
        /* <DEDUP_REMOVED lines=13> */
.L_x_202:
        /* <DEDUP_REMOVED lines=11> */
.L_x_203:
        /* <DEDUP_REMOVED lines=11> */
.L_x_204:
        /* <DEDUP_REMOVED lines=11> */
.L_x_205:
        /* <DEDUP_REMOVED lines=11> */
.L_x_206:
        /* <DEDUP_REMOVED lines=11> */
.L_x_207:
        /* <DEDUP_REMOVED lines=11> */
.L_x_208:
        /* <DEDUP_REMOVED lines=13> */
.L_x_209:
[----:B------:R-:W-:Y:S05]  /*cf10*/  BRA.U UP0, `(.L_x_210) ;  /* 0xfffffff9008c7547 */ /* 0x000fea000b83ffff */
.L_x_201:
[----:B------:R-:W-:Y:S05]  /*cf20*/  BSYNC.RECONVERGENT B1 ;  /* 0x0000000000017941 */ /* 0x000fea0003800200 */
.L_x_200:
[----:B------:R-:W-:Y:S05]  /*cf30*/  @P0 BRA `(.L_x_211) ;  /* 0xffffffec00980947 */ /* 0x000fea000383ffff */
.L_x_188:
        /* <DEDUP_REMOVED lines=20> */
[----:B------:R-:W-:Y:S02]  /*d080*/  @P3 LEA R21, R7, UR41, 0x2 ;  /* 0x0000002907153c11 */ /* 0x000fe4000f8e10ff */
[----:B------:R-:W-:Y:S01]  /*d090*/  PLOP3.LUT P0, PT, P3, PT, PT, 0x8, 0x80 ;  /* 0x000000000080781c */ /* 0x000fe20001f0e170 */
[----:B------:R-:W-:-:S05]  /*d0a0*/  @P3 VIADD R9, R9, 0x20d4 ;  /* 0x000020d409093836 */ /* 0x000fca0000000000 */
[----:B---3--:R-:W-:-:S05]  /*d0b0*/  @P3 LEA R20, R20, R9, 0x18 ;  /* 0x0000000914143211 */ /* 0x008fca00078ec0ff */
        /* <DEDUP_REMOVED lines=14> */
.L_x_216:
        /* <DEDUP_REMOVED lines=10> */
[----:B------:R-:W3:Y:S02]  /*d240*/  LDG.E R44, desc[UR36][R44.64] ;  /* 0x000000242c2c7981 */ /* 0x000ee4000c1e1900 */
        /* <DEDUP_REMOVED lines=11> */
[C---:B------:R-:W-:Y:S01]  /*d300*/  LEA R9, R7.reuse, UR41, 0x2 ;  /* 0x0000002907097c11 */ /* 0x040fe2000f8e10ff */
        /* <DEDUP_REMOVED lines=12> */
.L_x_215:
[----:B------:R-:W-:Y:S05]  /*d3d0*/  BSYNC.RECONVERGENT B2 ;  /* 0x0000000000027941 */ /* 0x000fea0003800200 */
.L_x_214:
        /* <DEDUP_REMOVED lines=29> */
.L_x_218:
[----:B------:R-:W-:Y:S05]  /*d5b0*/  BSYNC.RECONVERGENT B2 ;  /* 0x0000000000027941 */ /* 0x000fea0003800200 */
.L_x_217:
        /* <DEDUP_REMOVED lines=17> */
.L_x_213:
[----:B------:R-:W-:Y:S05]  /*d6d0*/  BSYNC.RECONVERGENT B1 ;  /* 0x0000000000017941 */ /* 0x000fea0003800200 */
.L_x_212:
[----:B------:R-:W5:Y:S01]  /*d6e0*/  LDG.E R11, desc[UR36][R10.64] ;  /* 0x000000240a0b7981 */ /* 0x000f62000c1e1900 */
[----:B-1-34-:R-:W5:Y:S01]  /*d6f0*/  LDC.64 R12, c[0x0][0x398] ;  /* 0x0000e600ff0c7b82 */ /* 0x01af620000000a00 */
[----:B------:R-:W-:Y:S01]  /*d700*/  BSSY.RECONVERGENT B1, `(.L_x_219) ;  /* 0x000003c000017945 */ /* 0x000fe20003800200 */
[----:B-----5:R-:W-:-:S03]  /*d710*/  IMAD.WIDE.U32 R12, R11, 0x4, R12 ;  /* 0x000000040b0c7825 */ /* 0x020fc600078e000c */
[----:B------:R-:W-:Y:S05]  /*d720*/  @P2 BRA `(.L_x_220) ;  /* 0x0000000000e42947 */ /* 0x000fea0003800000 */
[----:B------:R-:W3:Y:S01]  /*d730*/  LDG.E R7, desc[UR36][R12.64] ;  /* 0x000000240c077981 */ /* 0x000ee2000c1e1900 */
[----:B------:R-:W3:Y:S01]  /*d740*/  LDCU.64 UR4, c[0x0][0x3a0] ;  /* 0x00007400ff0477ac */ /* 0x000ee20008000a00 */
[----:B--2---:R-:W-:Y:S02]  /*d750*/  VIADD R38, R4, 0xffffffff ;  /* 0xffffffff04267836 */ /* 0x004fe40000000000 */
[----:B------:R-:W-:Y:S01]  /*d760*/  IMAD.MOV.U32 R9, RZ, RZ, R17 ;  /* 0x000000ffff097224 */ /* 0x000fe200078e0011 */
[----:B---3--:R-:W-:-:S04]  /*d770*/  LEA R10, P0, R7, UR4, 0x2 ;  /* 0x00000004070a7c11 */ /* 0x008fc8000f8010ff */
[----:B------:R-:W-:-:S09]  /*d780*/  LEA.HI.X R11, R7, UR5, RZ, 0x2, P0 ;  /* 0x00000005070b7c11 */ /* 0x000fd200080f14ff */
.L_x_223:
[----:B-1----:R-:W-:Y:S01]  /*d790*/  LEA R41, R9, UR41, 0x2 ;  /* 0x0000002909297c11 */ /* 0x002fe2000f8e10ff */
[----:B------:R-:W-:Y:S01]  /*d7a0*/  IMAD.MOV.U32 R37, RZ, RZ, RZ ;  /* 0x000000ffff257224 */ /* 0x000fe200078e00ff */
[----:B------:R-:W-:-:S03]  /*d7b0*/  ISETP.GE.AND P0, PT, R4, 0x2, PT ;  /* 0x000000020400780c */ /* 0x000fc60003f06270 */
[----:B------:R1:W2:Y:S10]  /*d7c0*/  LDS R43, [R41] ;  /* 0x00000000292b7984 */ /* 0x0002b40000000800 */
[----:B-1----:R-:W-:Y:S05]  /*d7d0*/  @!P0 BRA `(.L_x_221) ;  /* 0x0000000000388947 */ /* 0x002fea0003800000 */
[----:B------:R-:W-:Y:S02]  /*d7e0*/  IMAD.MOV.U32 R37, RZ, RZ, RZ ;  /* 0x000000ffff257224 */ /* 0x000fe400078e00ff */
[----:B------:R-:W-:-:S07]  /*d7f0*/  IMAD.MOV.U32 R20, RZ, RZ, R4 ;  /* 0x000000ffff147224 */ /* 0x000fce00078e0004 */
.L_x_222:
        /* <DEDUP_REMOVED lines=12> */
.L_x_221:
        /* <DEDUP_REMOVED lines=32> */
.L_x_220:
[----:B------:R-:W-:Y:S05]  /*dac0*/  BSYNC.RECONVERGENT B1 ;  /* 0x0000000000017941 */ /* 0x000fea0003800200 */
.L_x_219:
[----:B------:R-:W-:-:S13]  /*dad0*/  ISETP.NE.AND P0, PT, R16, 0x20, PT ;  /* 0x000000201000780c */ /* 0x000fda0003f05270 */
[----:B------:R-:W-:Y:S05]  /*dae0*/  @P0 BRA `(.L_x_42) ;  /* 0x0000001c00540947 */ /* 0x000fea0003800000 */
[----:B------:R-:W3:Y:S01]  /*daf0*/  S2R R13, SR_CgaCtaId ;  /* 0x00000000000d7919 */ /* 0x000ee20000008800 */
[----:B------:R-:W-:Y:S02]  /*db00*/  MOV R10, 0x400 ;  /* 0x00000400000a7802 */ /* 0x000fe40000000f00 */
[----:B------:R-:W-:-:S03]  /*db10*/  ISETP.NE.AND P0, PT, R8, RZ, PT ;  /* 0x000000ff0800720c */ /* 0x000fc60003f05270 */
[----:B------:R-:W-:Y:S01]  /*db20*/  VIADD R4, R10, 0x3d34 ;  /* 0x00003d340a047836 */ /* 0x000fe20000000000 */
[----:B---3--:R-:W-:-:S04]  /*db30*/  LEA R9, R13, R10, 0x18 ;  /* 0x0000000a0d097211 */ /* 0x008fc800078ec0ff */
[----:B------:R-:W-:Y:S02]  /*db40*/  LEA R4, R13, R4, 0x18 ;  /* 0x000000040d047211 */ /* 0x000fe400078ec0ff */
[----:B------:R-:W3:Y:S03]  /*db50*/  LDS R9, [R9+0x4] ;  /* 0x0000040009097984 */ /* 0x000ee60000000800 */
[----:B---3--:R-:W-:Y:S01]  /*db60*/  IMAD R4, R9, 0x100, R4 ;  /* 0x0000010009047824 */ /* 0x008fe200078e0204 */
[----:B------:R-:W-:Y:S06]  /*db70*/  @!P0 BRA `(.L_x_224) ;  /* 0x0000000c00588947 */ /* 0x000fec0003800000 */
[----:B------:R-:W-:Y:S02]  /*db80*/  IMAD.IADD R3, R0, 0x1, -R3 ;  /* 0x0000000100037824 */ /* 0x000fe400078e0a03 */
[----:B------:R-:W-:-:S04]  /*db90*/  IMAD.WIDE R14, R9, 0x3a980, R14 ;  /* 0x0003a980090e7825 */ /* 0x000fc800078e020e */
[----:B------:R-:W-:Y:S02]  /*dba0*/  IMAD R3, R6, 0x418, R3 ;  /* 0x0000041806037824 */ /* 0x000fe400078e0203 */
[----:B------:R-:W-:Y:S02]  /*dbb0*/  IMAD.MOV.U32 R0, RZ, RZ, RZ ;  /* 0x000000ffff007224 */ /* 0x000fe400078e00ff */
[----:B------:R-:W-:Y:S01]  /*dbc0*/  IMAD.WIDE R6, R9, 0x3a980, R32 ;  /* 0x0003a98009067825 */ /* 0x000fe200078e0220 */
[----:B------:R-:W-:Y:S02]  /*dbd0*/  ISETP.GT.U32.AND P0, PT, R3, -0x8, PT ;  /* 0xfffffff80300780c */ /* 0x000fe40003f04070 */
[----:B------:R-:W-:-:S11]  /*dbe0*/  LOP3.LUT R3, R5, 0x7, RZ, 0xc0, !PT ;  /* 0x0000000705037812 */ /* 0x000fd600078ec0ff */
[----:B------:R-:W-:Y:S05]  /*dbf0*/  @P0 BRA `(.L_x_225) ;  /* 0x0000000400840947 */ /* 0x000fea0003800000 */
[----:B------:R-:W-:Y:S02]  /*dc00*/  VIADD R10, R10, 0x20d4 ;  /* 0x000020d40a0a7836 */ /* 0x000fe40000000000 */
[----:B------:R-:W-:Y:S02]  /*dc10*/  IMAD.IADD R0, R8, 0x1, -R3 ;  /* 0x0000000108007824 */ /* 0x000fe400078e0a03 */
[----:B------:R-:W-:Y:S01]  /*dc20*/  IMAD.MOV.U32 R11, RZ, RZ, RZ ;  /* 0x000000ffff0b7224 */ /* 0x000fe200078e00ff */
[----:B------:R-:W-:-:S07]  /*dc30*/  LEA R8, R13, R10, 0x18 ;  /* 0x0000000a0d087211 */ /* 0x000fce00078ec0ff */
.L_x_234:
[C---:B------:R-:W-:Y:S01]  /*dc40*/  LEA R10, R11.reuse, UR41, 0x2 ;  /* 0x000000290b0a7c11 */ /* 0x040fe2000f8e10ff */
[----:B-1----:R-:W-:-:S04]  /*dc50*/  IMAD R12, R11, 0x4, R8 ;  /* 0x000000040b0c7824 */ /* 0x002fc800078e0208 */
[----:B--2---:R-:W1:Y:S02]  /*dc60*/  LDS R41, [R10] ;  /* 0x000000000a297984 */ /* 0x004e640000000800 */
        /* <DEDUP_REMOVED lines=10> */
.L_x_226:
        /* <DEDUP_REMOVED lines=11> */
.L_x_227:
        /* <DEDUP_REMOVED lines=11> */
.L_x_228:
        /* <DEDUP_REMOVED lines=11> */
.L_x_229:
        /* <DEDUP_REMOVED lines=11> */
.L_x_230:
        /* <DEDUP_REMOVED lines=11> */
.L_x_231:
        /* <DEDUP_REMOVED lines=11> */
.L_x_232:
[----:B--2---:R-:W1:Y:S01]  /*e130*/  LDS R41, [R10+0x1c] ;  /* 0x00001c000a297984 */ /* 0x004e620000000800 */
        /* <DEDUP_REMOVED lines=12> */
.L_x_233:
[----:B------:R-:W-:Y:S05]  /*e200*/  @P1 BRA `(.L_x_234) ;  /* 0xfffffff8008c1947 */ /* 0x000fea000383ffff */
.L_x_225:
[----:B------:R-:W-:-:S13]  /*e210*/  ISETP.NE.AND P0, PT, R3, RZ, PT ;  /* 0x000000ff0300720c */ /* 0x000fda0003f05270 */
[----:B------:R-:W-:Y:S05]  /*e220*/  @!P0 BRA `(.L_x_224) ;  /* 0x0000000400ac8947 */ /* 0x000fea0003800000 */
[----:B------:R-:W-:Y:S02]  /*e230*/  ISETP.GE.U32.AND P0, PT, R3, 0x4, PT ;  /* 0x000000040300780c */ /* 0x000fe40003f06070 */
[----:B--2---:R-:W-:-:S11]  /*e240*/  LOP3.LUT R36, R5, 0x3, RZ, 0xc0, !PT ;  /* 0x0000000305247812 */ /* 0x004fd600078ec0ff */
[----:B------:R-:W-:Y:S05]  /*e250*/  @!P0 BRA `(.L_x_235) ;  /* 0x0000000000cc8947 */ /* 0x000fea0003800000 */
[----:B------:R-:W-:Y:S01]  /*e260*/  LEA R8, R0, UR41, 0x2 ;  /* 0x0000002900087c11 */ /* 0x000fe2000f8e10ff */
[----:B------:R-:W2:Y:S01]  /*e270*/  S2R R10, SR_CgaCtaId ;  /* 0x00000000000a7919 */ /* 0x000ea20000008800 */
[----:B------:R-:W-:-:S03]  /*e280*/  MOV R3, 0x400 ;  /* 0x0000040000037802 */ /* 0x000fc60000000f00 */
[----:B------:R-:W3:Y:S02]  /*e290*/  LDS R37, [R8] ;  /* 0x0000000008257984 */ /* 0x000ee40000000800 */
[----:B------:R-:W-:-:S05]  /*e2a0*/  VIADD R3, R3, 0x20d4 ;  /* 0x000020d403037836 */ /* 0x000fca0000000000 */
[----:B--2---:R-:W-:-:S05]  /*e2b0*/  LEA R3, R10, R3, 0x18 ;  /* 0x000000030a037211 */ /* 0x004fca00078ec0ff */
[----:B-1----:R-:W-:Y:S01]  /*e2c0*/  IMAD R20, R0, 0x4, R3 ;  /* 0x0000000400147824 */ /* 0x002fe200078e0203 */
[----:B---3--:R-:W-:-:S13]  /*e2d0*/  ISETP.NE.AND P0, PT, R37, -0x1, PT ;  /* 0xffffffff2500780c */ /* 0x008fda0003f05270 */
        /* <DEDUP_REMOVED lines=9> */
.L_x_236:
        /* <DEDUP_REMOVED lines=11> */
.L_x_237:
        /* <DEDUP_REMOVED lines=11> */
.L_x_238:
        /* <DEDUP_REMOVED lines=11> */
.L_x_239:
[----:B------:R-:W-:-:S07]  /*e580*/  VIADD R0, R0, 0x4 ;  /* 0x0000000400007836 */ /* 0x000fce0000000000 */
.L_x_235:
[----:B------:R-:W-:-:S13]  /*e590*/  ISETP.NE.AND P0, PT, R36, RZ, PT ;  /* 0x000000ff2400720c */ /* 0x000fda0003f05270 */
[----:B------:R-:W-:Y:S05]  /*e5a0*/  @!P0 BRA `(.L_x_224) ;  /* 0x0000000000cc8947 */ /* 0x000fea0003800000 */
[----:B------:R-:W-:-:S13]  /*e5b0*/  ISETP.NE.AND P0, PT, R36, 0x1, PT ;  /* 0x000000012400780c */ /* 0x000fda0003f05270 */
[----:B------:R-:W-:Y:S05]  /*e5c0*/  @!P0 BRA `(.L_x_240) ;  /* 0x0000000000748947 */ /* 0x000fea0003800000 */
[----:B------:R-:W-:Y:S01]  /*e5d0*/  LEA R8, R0, UR41, 0x2 ;  /* 0x0000002900087c11 */ /* 0x000fe2000f8e10ff */
[----:B--2---:R-:W2:Y:S01]  /*e5e0*/  S2R R10, SR_CgaCtaId ;  /* 0x00000000000a7919 */ /* 0x004ea20000008800 */
        /* <DEDUP_REMOVED lines=15> */
.L_x_241:
        /* <DEDUP_REMOVED lines=11> */
.L_x_242:
[----:B------:R-:W-:-:S07]  /*e790*/  VIADD R0, R0, 0x2 ;  /* 0x0000000200007836 */ /* 0x000fce0000000000 */
.L_x_240:
[----:B------:R-:W-:-:S04]  /*e7a0*/  LOP3.LUT R5, R5, 0x1, RZ, 0xc0, !PT ;  /* 0x0000000105057812 */ /* 0x000fc800078ec0ff */
[----:B------:R-:W-:-:S13]  /*e7b0*/  ISETP.NE.U32.AND P0, PT, R5, 0x1, PT ;  /* 0x000000010500780c */ /* 0x000fda0003f05070 */
[----:B------:R-:W-:Y:S05]  /*e7c0*/  @P0 BRA `(.L_x_224) ;  /* 0x0000000000440947 */ /* 0x000fea0003800000 */
[----:B------:R-:W-:-:S05]  /*e7d0*/  LEA R3, R0, UR41, 0x2 ;  /* 0x0000002900037c11 */ /* 0x000fca000f8e10ff */
[----:B--2---:R-:W2:Y:S02]  /*e7e0*/  LDS R11, [R3] ;  /* 0x00000000030b7984 */ /* 0x004ea40000000800 */
[----:B--2---:R-:W-:-:S13]  /*e7f0*/  ISETP.NE.AND P0, PT, R11, -0x1, PT ;  /* 0xffffffff0b00780c */ /* 0x004fda0003f05270 */
[----:B------:R-:W-:Y:S05]  /*e800*/  @!P0 BRA `(.L_x_224) ;  /* 0x0000000000348947 */ /* 0x000fea0003800000 */
[----:B------:R-:W2:Y:S01]  /*e810*/  LDS R3, [R4] ;  /* 0x0000000004037984 */ /* 0x000ea20000000800 */
[----:B------:R-:W-:Y:S01]  /*e820*/  MOV R5, 0x400 ;  /* 0x0000040000057802 */ /* 0x000fe20000000f00 */
[----:B------:R-:W3:Y:S04]  /*e830*/  S2R R8, SR_CgaCtaId ;  /* 0x0000000000087919 */ /* 0x000ee80000008800 */
[----:B------:R-:W-:-:S05]  /*e840*/  VIADD R5, R5, 0x20d4 ;  /* 0x000020d405057836 */ /* 0x000fca0000000000 */
[----:B---3--:R-:W-:Y:S01]  /*e850*/  LEA R5, R8, R5, 0x18 ;  /* 0x0000000508057211 */ /* 0x008fe200078ec0ff */
[----:B--2---:R-:W-:-:S04]  /*e860*/  VIADD R3, R3, 0x1 ;  /* 0x0000000103037836 */ /* 0x004fc80000000000 */
[----:B------:R-:W-:Y:S02]  /*e870*/  IMAD R0, R0, 0x4, R5 ;  /* 0x0000000400007824 */ /* 0x000fe400078e0205 */
[C---:B------:R-:W-:Y:S01]  /*e880*/  IMAD.WIDE.U32 R14, R3.reuse, 0x4, R14 ;  /* 0x00000004030e7825 */ /* 0x040fe200078e000e */
[----:B------:R-:W-:Y:S03]  /*e890*/  STS [R4], R3 ;  /* 0x0000000304007388 */ /* 0x000fe60000000800 */
[----:B------:R-:W-:Y:S01]  /*e8a0*/  IMAD.WIDE.U32 R6, R3, 0x4, R6 ;  /* 0x0000000403067825 */ /* 0x000fe200078e0006 */
[----:B------:R-:W2:Y:S04]  /*e8b0*/  LDS R5, [R0] ;  /* 0x0000000000057984 */ /* 0x000ea80000000800 */
[----:B------:R3:W-:Y:S04]  /*e8c0*/  STG.E desc[UR36][R14.64], R11 ;  /* 0x0000000b0e007986 */ /* 0x0007e8000c101924 */
[----:B--2---:R3:W-:Y:S02]  /*e8d0*/  STG.E desc[UR36][R6.64], R5 ;  /* 0x0000000506007986 */ /* 0x0047e4000c101924 */
.L_x_224:
[----:B------:R-:W4:Y:S01]  /*e8e0*/  LDS R4, [R4] ;  /* 0x0000000004047984 */ /* 0x000f220000000800 */
[----:B------:R-:W-:Y:S01]  /*e8f0*/  IMAD.MOV.U32 R0, RZ, RZ, RZ ;  /* 0x000000ffff007224 */ /* 0x000fe200078e00ff */
[----:B----4-:R-:W-:-:S13]  /*e900*/  ISETP.NE.AND P0, PT, R4, RZ, PT ;  /* 0x000000ff0400720c */ /* 0x010fda0003f05270 */
[----:B------:R-:W-:Y:S05]  /*e910*/  @!P0 BRA `(.L_x_243) ;  /* 0x0000000c00b08947 */ /* 0x000fea0003800000 */
[C---:B------:R-:W-:Y:S01]  /*e920*/  ISETP.GE.U32.AND P0, PT, R4.reuse, 0x8, PT ;  /* 0x000000080400780c */ /* 0x040fe20003f06070 */
[----:B------:R-:W-:Y:S01]  /*e930*/  IMAD.MOV.U32 R3, RZ, RZ, RZ ;  /* 0x000000ffff037224 */ /* 0x000fe200078e00ff */
[----:B--2---:R-:W-:Y:S01]  /*e940*/  LOP3.LUT R37, R4, 0x7, RZ, 0xc0, !PT ;  /* 0x0000000704257812 */ /* 0x004fe200078ec0ff */
[----:B------:R-:W-:-:S03]  /*e950*/  IMAD.MOV.U32 R0, RZ, RZ, RZ ;  /* 0x000000ffff007224 */ /* 0x000fc600078e00ff */
[----:B------:R-:W-:-:S07]  /*e960*/  ISETP.NE.AND P1, PT, R37, RZ, PT ;  /* 0x000000ff2500720c */ /* 0x000fce0003f25270 */
[----:B------:R-:W-:Y:S06]  /*e970*/  @!P0 BRA `(.L_x_244) ;  /* 0x0000000400d08947 */ /* 0x000fec0003800000 */
[----:B------:R-:W-:Y:S01]  /*e980*/  LOP3.LUT R3, R4, 0xfffffff8, RZ, 0xc0, !PT ;  /* 0xfffffff804037812 */ /* 0x000fe200078ec0ff */
[----:B---3--:R-:W-:Y:S02]  /*e990*/  IMAD.MOV.U32 R6, RZ, RZ, RZ ;  /* 0x000000ffff067224 */ /* 0x008fe400078e00ff */
[----:B------:R-:W-:-:S07]  /*e9a0*/  IMAD.MOV.U32 R0, RZ, RZ, RZ ;  /* 0x000000ffff007224 */ /* 0x000fce00078e00ff */
.L_x_245:
[----:B-1----:R-:W-:-:S04]  /*e9b0*/  IMAD.WIDE R12, R9, 0x3a980, R32 ;  /* 0x0003a980090c7825 */ /* 0x002fc800078e0220 */
        /* <DEDUP_REMOVED lines=112> */
.L_x_244:
[----:B------:R-:W-:Y:S05]  /*f0c0*/  @!P1 BRA `(.L_x_243) ;  /* 0x0000000400c49947 */ /* 0x000fea0003800000 */
[----:B------:R-:W-:Y:S02]  /*f0d0*/  ISETP.GE.U32.AND P0, PT, R37, 0x4, PT ;  /* 0x000000042500780c */ /* 0x000fe40003f06070 */
[----:B---3--:R-:W-:-:S04]  /*f0e0*/  LOP3.LUT R14, R4, 0x3, RZ, 0xc0, !PT ;  /* 0x00000003040e7812 */ /* 0x008fc800078ec0ff */
[----:B------:R-:W-:-:S07]  /*f0f0*/  ISETP.NE.AND P1, PT, R14, RZ, PT ;  /* 0x000000ff0e00720c */ /* 0x000fce0003f25270 */
[----:B------:R-:W-:Y:S06]  /*f100*/  @!P0 BRA `(.L_x_246) ;  /* 0x0000000000e48947 */ /* 0x000fec0003800000 */
[----:B------:R-:W-:-:S04]  /*f110*/  IMAD.WIDE R6, R9, 0x3a980, R32 ;  /* 0x0003a98009067825 */ /* 0x000fc800078e0220 */
[----:B------:R-:W-:-:S05]  /*f120*/  IMAD.WIDE.U32 R6, R3, 0x4, R6 ;  /* 0x0000000403067825 */ /* 0x000fca00078e0006 */
[----:B------:R-:W2:Y:S04]  /*f130*/  LDG.E R5, desc[UR36][R6.64+0x4] ;  /* 0x0000042406057981 */ /* 0x000ea8000c1e1900 */
[----:B------:R-:W3:Y:S04]  /*f140*/  LDG.E R10, desc[UR36][R6.64+0x8] ;  /* 0x00000824060a7981 */ /* 0x000ee8000c1e1900 */
[----:B-1----:R-:W4:Y:S04]  /*f150*/  LDG.E R12, desc[UR36][R6.64+0xc] ;  /* 0x00000c24060c7981 */ /* 0x002f28000c1e1900 */
        /* <DEDUP_REMOVED lines=52> */
.L_x_246:
        /* <DEDUP_REMOVED lines=35> */
.L_x_247:
        /* <DEDUP_REMOVED lines=17> */
.L_x_243:
[----:B------:R-:W4:Y:S01]  /*f7e0*/  S2R R4, SR_CgaCtaId ;  /* 0x0000000000047919 */ /* 0x000f220000008800 */
[----:B------:R-:W-:-:S05]  /*f7f0*/  MOV R3, 0x400 ;  /* 0x0000040000037802 */ /* 0x000fca0000000f00 */
[----:B------:R-:W-:-:S05]  /*f800*/  VIADD R3, R3, 0x4d34 ;  /* 0x00004d3403037836 */ /* 0x000fca0000000000 */
[----:B----4-:R-:W-:-:S05]  /*f810*/  LEA R4, R4, R3, 0x18 ;  /* 0x0000000304047211 */ /* 0x010fca00078ec0ff */
[----:B------:R-:W-:-:S05]  /*f820*/  IMAD R9, R9, 0x100, R4 ;  /* 0x0000010009097824 */ /* 0x000fca00078e0204 */
[----:B------:R4:W-:Y:S02]  /*f830*/  STS [R9], R0 ;  /* 0x0000000009007388 */ /* 0x0009e40000000800 */
.L_x_42:
[----:B------:R-:W-:Y:S05]  /*f840*/  BSYNC.RECONVERGENT B0 ;  /* 0x0000000000007941 */ /* 0x000fea0003800200 */
.L_x_3:
[----:B---34-:R-:W3:Y:S08]  /*f850*/  LDC.64 R4, c[0x0][0x3c0] ;  /* 0x0000f000ff047b82 */ /* 0x018ef00000000a00 */
[----:B------:R-:W-:Y:S06]  /*f860*/  BAR.SYNC.DEFER_BLOCKING 0x0 ;  /* 0x0000000000007b1d */ /* 0x000fec0000010000 */
[----:B---3--:R-:W3:Y:S02]  /*f870*/  LDG.E R4, desc[UR36][R4.64] ;  /* 0x0000002404047981 */ /* 0x008ee4000c1e1900 */
[----:B------:R-:W4:Y:S01]  /*f880*/  S2UR UR7, SR_CgaCtaId ;  /* 0x00000000000779c3 */ /* 0x000f220000008800 */
[----:B------:R-:W-:-:S02]  /*f890*/  UMOV UR4, 0x400 ;  /* 0x0000040000047882 */ /* 0x000fc40000000000 */
[----:B------:R-:W-:Y:S02]  /*f8a0*/  UIADD3 UR5, UPT, UPT, UR4, 0x4534, URZ ;  /* 0x0000453404057890 */ /* 0x000fe4000fffe0ff */
[----:B----4-:R-:W-:Y:S02]  /*f8b0*/  ULEA UR6, UR7, UR4, 0x18 ;  /* 0x0000000407067291 */ /* 0x010fe4000f8ec0ff */
[----:B------:R-:W-:-:S07]  /*f8c0*/  ULEA UR5, UR7, UR5, 0x18 ;  /* 0x0000000507057291 */ /* 0x000fce000f8ec0ff */
[----:B0-----:R-:W0:Y:S02]  /*f8d0*/  LDS R0, [UR6+0x4] ;  /* 0x00000406ff007984 */ /* 0x001e240008000800 */
[----:B0-----:R-:W-:-:S06]  /*f8e0*/  LEA R3, R0, UR5, 0x8 ;  /* 0x0000000500037c11 */ /* 0x001fcc000f8e40ff */
[----:B------:R-:W3:Y:S02]  /*f8f0*/  LDS R3, [R3] ;  /* 0x0000000003037984 */ /* 0x000ee40000000800 */
[----:B---3--:R-:W-:-:S13]  /*f900*/  ISETP.GE.U32.AND P0, PT, R3, R4, PT ;  /* 0x000000040300720c */ /* 0x008fda0003f06070 */
[----:B------:R-:W-:Y:S05]  /*f910*/  @!P0 BRA `(.L_x_248) ;  /* 0x0000000000488947 */ /* 0x000fea0003800000 */
[----:B------:R-:W0:Y:S02]  /*f920*/  LDC.64 R4, c[0x0][0x3b8] ;  /* 0x0000ee00ff047b82 */ /* 0x000e240000000a00 */
[----:B0-----:R-:W3:Y:S01]  /*f930*/  LDG.E R5, desc[UR36][R4.64] ;  /* 0x0000002404057981 */ /* 0x001ee2000c1e1900 */
[----:B------:R-:W-:-:S04]  /*f940*/  UIADD3 UR5, UPT, UPT, UR4, 0x4d34, URZ ;  /* 0x00004d3404057890 */ /* 0x000fc8000fffe0ff */
[----:B------:R-:W-:-:S06]  /*f950*/  ULEA UR5, UR7, UR5, 0x18 ;  /* 0x0000000507057291 */ /* 0x000fcc000f8ec0ff */
[----:B------:R-:W-:-:S06]  /*f960*/  LEA R3, R0, UR5, 0x8 ;  /* 0x0000000500037c11 */ /* 0x000fcc000f8e40ff */
[----:B------:R-:W0:Y:S01]  /*f970*/  LDS R3, [R3] ;  /* 0x0000000003037984 */ /* 0x000e220000000800 */
[----:B---3--:R-:W-:-:S04]  /*f980*/  IADD3 R0, PT, PT, R5, -0x2, -R0 ;  /* 0xfffffffe05007810 */ /* 0x008fc80007ffe800 */
[----:B0-----:R-:W-:-:S13]  /*f990*/  ISETP.GE.U32.AND P0, PT, R3, R0, PT ;  /* 0x000000000300720c */ /* 0x001fda0003f06070 */
[----:B------:R-:W-:Y:S05]  /*f9a0*/  @!P0 BRA `(.L_x_248) ;  /* 0x0000000000248947 */ /* 0x000fea0003800000 */
[----:B------:R-:W-:Y:S01]  /*f9b0*/  BAR.SYNC.DEFER_BLOCKING 0x0 ;  /* 0x0000000000007b1d */ /* 0x000fe20000010000 */
[----:B------:R-:W-:-:S13]  /*f9c0*/  ISETP.NE.AND P0, PT, R16, RZ, PT ;  /* 0x000000ff1000720c */ /* 0x000fda0003f05270 */
[----:B------:R-:W0:Y:S04]  /*f9d0*/  @!P0 LDS R0, [UR6+0x4] ;  /* 0x00000406ff008984 */ /* 0x000e280008000800 */
[----:B------:R-:W3:Y:S01]  /*f9e0*/  @!P0 LDS R3, [UR6] ;  /* 0x00000006ff038984 */ /* 0x000ee20008000800 */
[----:B0-----:R-:W-:Y:S02]  /*f9f0*/  @!P0 VIADD R0, R0, 0x1 ;  /* 0x0000000100008836 */ /* 0x001fe40000000000 */
[----:B---3--:R-:W-:-:S03]  /*fa00*/  @!P0 VIADD R3, R3, 0x1 ;  /* 0x0000000103038836 */ /* 0x008fc60000000000 */
[----:B------:R0:W-:Y:S04]  /*fa10*/  @!P0 STS [UR6+0x4], R0 ;  /* 0x00000400ff008988 */ /* 0x0001e80008000806 */
[----:B------:R0:W-:Y:S01]  /*fa20*/  @!P0 STS [UR6], R3 ;  /* 0x00000003ff008988 */ /* 0x0001e20008000806 */
[----:B------:R-:W-:Y:S06]  /*fa30*/  BAR.SYNC.DEFER_BLOCKING 0x0 ;  /* 0x0000000000007b1d */ /* 0x000fec0000010000 */
.L_x_248:
[----:B------:R-:W-:Y:S05]  /*fa40*/  BSYNC B6 ;  /* 0x0000000000067941 */ /* 0x000fea0003800000 */
.L_x_1:
[----:B------:R-:W-:Y:S06]  /*fa50*/  BAR.SYNC.DEFER_BLOCKING 0x0 ;  /* 0x0000000000007b1d */ /* 0x000fec0000010000 */
[----:B0-----:R-:W0:Y:S02]  /*fa60*/  LDS R0, [UR6] ;  /* 0x00000006ff007984 */ /* 0x001e240008000800 */
[----:B0-----:R-:W-:-:S13]  /*fa70*/  ISETP.NE.AND P0, PT, R0, RZ, PT ;  /* 0x000000ff0000720c */ /* 0x001fda0003f05270 */
[----:B------:R-:W-:Y:S05]  /*fa80*/  @!P0 BRA `(.L_x_249) ;  /* 0x0000018000dc8947 */ /* 0x000fea0003800000 */
.L_x_655:
[----:B012---:R-:W0:Y:S08]  /*fa90*/  LDC.64 R12, c[0x4][0x20] ;  /* 0x01000800ff0c7b82 */ /* 0x007e300000000a00 */
[----:B------:R-:W-:Y:S01]  /*faa0*/  BAR.SYNC.DEFER_BLOCKING 0x0 ;  /* 0x0000000000007b1d */ /* 0x000fe20000010000 */
[----:B------:R-:W-:-:S05]  /*fab0*/  ISETP.NE.AND P0, PT, R16, RZ, PT ;  /* 0x000000ff1000720c */ /* 0x000fca0003f05270 */
[----:B------:R-:W-:Y:S02]  /*fac0*/  BSSY.RECONVERGENT B0, `(.L_x_250) ;  /* 0x0000073000007945 */ /* 0x000fe40003800200 */
[----:B------:R-:W1:Y:S08]  /*fad0*/  LDC.64 R10, c[0x4][0x18] ;  /* 0x01000600ff0a7b82 */ /* 0x000e700000000a00 */
[----:B------:R-:W2:Y:S01]  /*fae0*/  LDC.64 R4, c[0x4][0x48] ;  /* 0x01001200ff047b82 */ /* 0x000ea20000000a00 */
[----:B0-----:R-:W-:-:S04]  /*faf0*/  IMAD.WIDE.U32 R12, R2, 0x1d4c00, R12 ;  /* 0x001d4c00020c7825 */ /* 0x001fc800078e000c */
[----:B-1----:R-:W-:-:S04]  /*fb00*/  IMAD.WIDE.U32 R10, R2, 0x1d4c00, R10 ;  /* 0x001d4c00020a7825 */ /* 0x002fc800078e000a */
[----:B--2---:R-:W-:Y:S01]  /*fb10*/  IMAD.WIDE.U32 R4, R2, 0x60, R4 ;  /* 0x0000006002047825 */ /* 0x004fe200078e0004 */
[----:B------:R-:W-:Y:S06]  /*fb20*/  @P0 BRA `(.L_x_251) ;  /* 0x0000000400b00947 */ /* 0x000fec0003800000 */
[----:B------:R-:W0:Y:S01]  /*fb30*/  S2R R7, SR_CgaCtaId ;  /* 0x0000000000077919 */ /* 0x000e220000008800 */
[----:B------:R-:W-:Y:S01]  /*fb40*/  MOV R6, 0x400 ;  /* 0x0000040000067802 */ /* 0x000fe20000000f00 */
[----:B------:R-:W1:Y:S03]  /*fb50*/  LDC.64 R14, c[0x4][0x10] ;  /* 0x01000400ff0e7b82 */ /* 0x000e660000000a00 */
[----:B0-----:R-:W-:-:S05]  /*fb60*/  LEA R42, R7, R6, 0x18 ;  /* 0x00000006072a7211 */ /* 0x001fca00078ec0ff */
[----:B------:R-:W0:Y:S04]  /*fb70*/  LDS R41, [R42+0x4] ;  /* 0x000004002a297984 */ /* 0x000e280000000800 */
[----:B------:R-:W2:Y:S01]  /*fb80*/  LDS R40, [R42+0x8] ;  /* 0x000008002a287984 */ /* 0x000ea20000000800 */
[----:B0-----:R-:W-:-:S05]  /*fb90*/  IMAD.WIDE R20, R41, 0xc, R4 ;  /* 0x0000000c29147825 */ /* 0x001fca00078e0204 */
[----:B------:R-:W3:Y:S02]  /*fba0*/  LDG.E R0, desc[UR36][R20.64] ;  /* 0x0000002414007981 */ /* 0x000ee4000c1e1900 */
[----:B---3--:R-:W-:-:S13]  /*fbb0*/  ISETP.NE.AND P0, PT, R0, RZ, PT ;  /* 0x000000ff0000720c */ /* 0x008fda0003f05270 */
[----:B------:R-:W3:Y:S01]  /*fbc0*/  @P0 LDG.E R43, desc[UR36][R20.64+0x4] ;  /* 0x00000424142b0981 */ /* 0x000ee2000c1e1900 */
[C---:B------:R-:W-:Y:S02]  /*fbd0*/  @!P0 VIADD R8, R6.reuse, 0x4d34 ;  /* 0x00004d3406088836 */ /* 0x040fe40000000000 */
[----:B------:R-:W-:Y:S02]  /*fbe0*/  @!P0 VIADD R6, R6, 0x3d34 ;  /* 0x00003d3406068836 */ /* 0x000fe40000000000 */
[----:B------:R-:W-:Y:S01]  /*fbf0*/  @!P0 IMAD.WIDE R36, R41, 0x3a980, R34 ;  /* 0x0003a98029248825 */ /* 0x000fe200078e0222 */
[C---:B------:R-:W-:Y:S02]  /*fc00*/  @!P0 LEA R8, R7.reuse, R8, 0x18 ;  /* 0x0000000807088211 */ /* 0x040fe400078ec0ff */
[----:B------:R-:W-:Y:S01]  /*fc10*/  @!P0 LEA R6, R7, R6, 0x18 ;  /* 0x0000000607068211 */ /* 0x000fe200078ec0ff */
[----:B------:R-:W-:-:S04]  /*fc20*/  @!P0 IMAD.WIDE R38, R41, 0x3a980, R12 ;  /* 0x0003a98029268825 */ /* 0x000fc800078e020c */
[C---:B------:R-:W-:Y:S02]  /*fc30*/  @!P0 IMAD R3, R41.reuse, 0x100, R8 ;  /* 0x0000010029038824 */ /* 0x040fe400078e0208 */
[C---:B------:R-:W-:Y:S02]  /*fc40*/  @!P0 IMAD R6, R41.reuse, 0x100, R6 ;  /* 0x0000010029068824 */ /* 0x040fe400078e0206 */
[C---:B--2---:R-:W-:Y:S02]  /*fc50*/  @!P0 IMAD R3, R40.reuse, 0x4, R3 ;  /* 0x0000000428038824 */ /* 0x044fe400078e0203 */
[----:B------:R-:W-:Y:S02]  /*fc60*/  @!P0 IMAD R40, R40, 0x4, R6 ;  /* 0x0000000428288824 */ /* 0x000fe400078e0206 */
[----:B------:R-:W-:Y:S01]  /*fc70*/  IMAD.WIDE R8, R41, 0x3a980, R10 ;  /* 0x0003a98029087825 */ /* 0x000fe200078e020a */
[----:B------:R-:W0:Y:S04]  /*fc80*/  @!P0 LDS R45, [R3+-0x100] ;  /* 0xffff0000032d8984 */ /* 0x000e280000000800 */
[----:B------:R-:W2:Y:S01]  /*fc90*/  @!P0 LDS R47, [R40+-0x100] ;  /* 0xffff0000282f8984 */ /* 0x000ea20000000800 */
[----:B-1----:R-:W-:Y:S01]  /*fca0*/  IMAD.WIDE.U32 R14, R2, 0x40, R14 ;  /* 0x00000040020e7825 */ /* 0x002fe200078e000e */
[----:B0-----:R-:W-:-:S02]  /*fcb0*/  @!P0 SHF.R.S32.HI R6, RZ, 0x1f, R45 ;  /* 0x0000001fff068819 */ /* 0x001fc4000001142d */
[----:B------:R0:W-:Y:S02]  /*fcc0*/  @!P0 STG.E desc[UR36][R36.64], R45 ;  /* 0x0000002d24008986 */ /* 0x0001e4000c101924 */
[----:B------:R-:W-:Y:S01]  /*fcd0*/  @!P0 LEA.HI R6, R6, R45, RZ, 0x6 ;  /* 0x0000002d06068211 */ /* 0x000fe200078f30ff */
[----:B------:R-:W-:-:S03]  /*fce0*/  IMAD.WIDE R14, R41, 0x8, R14 ;  /* 0x00000008290e7825 */ /* 0x000fc600078e020e */
[----:B------:R-:W-:Y:S01]  /*fcf0*/  @!P0 SHF.R.S32.HI R43, RZ, 0x6, R6 ;  /* 0x00000006ff2b8819 */ /* 0x000fe20000011406 */
[----:B------:R-:W-:-:S03]  /*fd00*/  IMAD.WIDE R6, R41, 0x3a980, R32 ;  /* 0x0003a98029067825 */ /* 0x000fc600078e0220 */
[----:B---3--:R-:W-:Y:S02]  /*fd10*/  ISETP.GE.U32.AND P1, PT, R0, R43, PT ;  /* 0x0000002b0000720c */ /* 0x008fe40003f26070 */
[----:B------:R0:W-:Y:S04]  /*fd20*/  @!P0 STG.E desc[UR36][R6.64], R45 ;  /* 0x0000002d06008986 */ /* 0x0001e8000c101924 */
[----:B--2---:R0:W-:Y:S04]  /*fd30*/  @!P0 STG.E desc[UR36][R38.64], R47 ;  /* 0x0000002f26008986 */ /* 0x0041e8000c101924 */
[----:B------:R0:W-:Y:S04]  /*fd40*/  @!P0 STG.E desc[UR36][R8.64], R47 ;  /* 0x0000002f08008986 */ /* 0x0001e8000c101924 */
[----:B------:R0:W-:Y:S04]  /*fd50*/  @!P0 STG.E desc[UR36][R20.64+0x4], R43 ;  /* 0x0000042b14008986 */ /* 0x0001e8000c101924 */
[----:B------:R-:W2:Y:S04]  /*fd60*/  @P1 LDG.E R40, desc[UR36][R6.64] ;  /* 0x0000002406281981 */ /* 0x000ea8000c1e1900 */
[----:B------:R-:W3:Y:S04]  /*fd70*/  LDG.E R0, desc[UR36][R8.64] ;  /* 0x0000002408007981 */ /* 0x000ee8000c1e1900 */
[----:B------:R-:W3:Y:S01]  /*fd80*/  LDG.E R49, desc[UR36][R14.64] ;  /* 0x000000240e317981 */ /* 0x000ee2000c1e1900 */
[----:B------:R-:W-:-:S02]  /*fd90*/  IMAD.MOV.U32 R3, RZ, RZ, 0x40 ;  /* 0x00000040ff037424 */ /* 0x000fc400078e00ff */
[----:B--2---:R-:W-:-:S05]  /*fda0*/  @P1 IMAD R3, R43, -0x40, R40 ;  /* 0xffffffc02b031824 */ /* 0x004fca00078e0228 */
[----:B------:R0:W-:Y:S01]  /*fdb0*/  STS [R42+0x10], R3 ;  /* 0x000010032a007388 */ /* 0x0001e20000000800 */
[----:B---3--:R-:W-:-:S13]  /*fdc0*/  ISETP.GE.U32.AND P0, PT, R49, R0, PT ;  /* 0x000000003100720c */ /* 0x008fda0003f06070 */
[----:B0-----:R-:W-:Y:S05]  /*fdd0*/  @P0 BRA `(.L_x_251) ;  /* 0x0000000400040947 */ /* 0x001fea0003800000 */
[----:B------:R-:W2:Y:S01]  /*fde0*/  LDG.E R21, desc[UR36][R20.64+-0x4] ;  /* 0xfffffc2414157981 */ /* 0x000ea2000c1e1900 */
[----:B------:R-:W0:Y:S03]  /*fdf0*/  LDC.64 R36, c[0x4][0x38] ;  /* 0x01000e00ff247b82 */ /* 0x000e260000000a00 */
[----:B------:R1:W5:Y:S01]  /*fe00*/  LDG.E R43, desc[UR36][R14.64+0x4] ;  /* 0x000004240e2b7981 */ /* 0x000362000c1e1900 */
[----:B0-----:R-:W-:-:S04]  /*fe10*/  IMAD.WIDE.U32 R36, R2, 0x1d4c00, R36 ;  /* 0x001d4c0002247825 */ /* 0x001fc800078e0024 */
[----:B------:R-:W-:-:S04]  /*fe20*/  IMAD.WIDE R36, R41, 0x3a980, R36 ;  /* 0x0003a98029247825 */ /* 0x000fc800078e0224 */
[----:B--2---:R-:W-:-:S06]  /*fe30*/  IMAD.WIDE.U32 R36, R21, 0x4, R36 ;  /* 0x0000000415247825 */ /* 0x004fcc00078e0024 */
[----:B------:R-:W2:Y:S01]  /*fe40*/  LDG.E R36, desc[UR36][R36.64+-0x3a980] ;  /* 0xfc56802424247981 */ /* 0x000ea2000c1e1900 */
[----:B------:R-:W-:Y:S01]  /*fe50*/  UMOV UR4, URZ ;  /* 0x000000ff00047c82 */ /* 0x000fe20008000000 */
[----:B-12---:R-:W-:-:S07]  /*fe60*/  VIADD R42, R36, 0x1 ;  /* 0x00000001242a7836 */ /* 0x006fce0000000000 */
.L_x_256:
[----:B-----5:R-:W-:-:S13]  /*fe70*/  ISETP.GT.AND P0, PT, R43, 0x1f, PT ;  /* 0x0000001f2b00780c */ /* 0x020fda0003f04270 */
[----:B0-----:R-:W-:Y:S05]  /*fe80*/  @P0 BRA `(.L_x_252) ;  /* 0x0000000000b40947 */ /* 0x001fea0003800000 */
[----:B------:R-:W-:-:S04]  /*fe90*/  IMAD.IADD R37, R42, 0x1, R49 ;  /* 0x000000012a257824 */ /* 0x000fc800078e0231 */
[----:B------:R-:W-:-:S04]  /*fea0*/  IMAD.WIDE.U32 R20, R37, 0x4, R6 ;  /* 0x0000000425147825 */ /* 0x000fc800078e0006 */
[----:B------:R-:W-:Y:S01]  /*feb0*/  IMAD.WIDE.U32 R36, R37, 0x4, R8 ;  /* 0x0000000425247825 */ /* 0x000fe200078e0008 */
[----:B------:R0:W5:Y:S04]  /*fec0*/  LDG.E R44, desc[UR36][R20.64+-0x3a980] ;  /* 0xfc568024142c7981 */ /* 0x000168000c1e1900 */
[----:B------:R0:W5:Y:S02]  /*fed0*/  LDG.E R46, desc[UR36][R36.64+-0x3a980] ;  /* 0xfc568024242e7981 */ /* 0x000164000c1e1900 */
.L_x_255:
[----:B0----5:R-:W-:-:S04]  /*fee0*/  SHF.R.U32.HI R20, RZ, R43, R44 ;  /* 0x0000002bff147219 */ /* 0x021fc8000001162c */
[----:B------:R-:W-:-:S04]  /*fef0*/  LOP3.LUT R20, R20, 0x1, RZ, 0xc0, !PT ;  /* 0x0000000114147812 */ /* 0x000fc800078ec0ff */
[----:B------:R-:W-:-:S13]  /*ff00*/  ISETP.NE.U32.AND P0, PT, R20, 0x1, PT ;  /* 0x000000011400780c */ /* 0x000fda0003f05070 */
[----:B------:R-:W-:Y:S05]  /*ff10*/  @P0 BRA `(.L_x_253) ;  /* 0x0000000000840947 */ /* 0x000fea0003800000 */
[----:B------:R-:W0:Y:S01]  /*ff20*/  LDC.64 R38, c[0x0][0x380] ;  /* 0x0000e000ff267b82 */ /* 0x000e220000000a00 */
[----:B------:R-:W-:-:S04]  /*ff30*/  IMAD R45, R46, 0x20, R43 ;  /* 0x000000202e2d7824 */ /* 0x000fc800078e022b */
[----:B------:R-:W-:-:S03]  /*ff40*/  VIADD R41, R45, 0x1 ;  /* 0x000000012d297836 */ /* 0x000fc60000000000 */
[----:B------:R-:W1:Y:S01]  /*ff50*/  LDC.64 R36, c[0x0][0x398] ;  /* 0x0000e600ff247b82 */ /* 0x000e620000000a00 */
[----:B0-----:R-:W-:-:S04]  /*ff60*/  IMAD.WIDE.U32 R20, R41, 0x4, R38 ;  /* 0x0000000429147825 */ /* 0x001fc800078e0026 */
[----:B------:R-:W-:Y:S02]  /*ff70*/  IMAD.WIDE.U32 R38, R45, 0x4, R38 ;  /* 0x000000042d267825 */ /* 0x000fe400078e0026 */
[----:B------:R-:W2:Y:S02]  /*ff80*/  LDG.E R20, desc[UR36][R20.64] ;  /* 0x0000002414147981 */ /* 0x000ea4000c1e1900 */
[--C-:B-1----:R-:W-:Y:S02]  /*ff90*/  IMAD.WIDE.U32 R40, R41, 0x4, R36.reuse ;  /* 0x0000000429287825 */ /* 0x102fe400078e0024 */
[----:B------:R-:W3:Y:S02]  /*ffa0*/  LDG.E R38, desc[UR36][R38.64] ;  /* 0x0000002426267981 */ /* 0x000ee4000c1e1900 */
[----:B------:R-:W-:Y:S02]  /*ffb0*/  IMAD.WIDE.U32 R36, R45, 0x4, R36 ;  /* 0x000000042d247825 */ /* 0x000fe400078e0024 */
[----:B------:R-:W4:Y:S04]  /*ffc0*/  LDG.E R40, desc[UR36][R40.64] ;  /* 0x0000002428287981 */ /* 0x000f28000c1e1900 */
[----:B------:R-:W5:Y:S01]  /*ffd0*/  LDG.E R36, desc[UR36][R36.64] ;  /* 0x0000002424247981 */ /* 0x000f62000c1e1900 */
[----:B------:R-:W0:Y:S01]  /*ffe0*/  S2UR UR9, SR_CgaCtaId ;  /* 0x00000000000979c3 */ /* 0x000e220000008800 */
[----:B------:R-:W-:-:S02]  /*fff0*/  UMOV UR8, 0x400 ;  /* 0x0000040000087882 */ /* 0x000fc40000000000 */
[----:B------:R-:W-:Y:S02]  /*10000*/  UIADD3 UR5, UPT, UPT, UR8, 0x3234, URZ ;  /* 0x0000323408057890 */ /* 0x000fe4000fffe0ff */
[----:B------:R-:W-:Y:S02]  /*10010*/  UIADD3 UR6, UPT, UPT, UR8, 0x3134, URZ ;  /* 0x0000313408067890 */ /* 0x000fe4000fffe0ff */
[----:B------:R-:W-:Y:S02]  /*10020*/  UIADD3 UR7, UPT, UPT, UR8, 0x3434, URZ ;  /* 0x0000343408077890 */ /* 0x000fe4000fffe0ff */
[----:B------:R-:W-:Y:S02]  /*10030*/  UIADD3 UR8, UPT, UPT, UR8, 0x3334, URZ ;  /* 0x0000333408087890 */ /* 0x000fe4000fffe0ff */
[----:B0-----:R-:W-:Y:S02]  /*10040*/  ULEA UR5, UR9, UR5, 0x18 ;  /* 0x0000000509057291 */ /* 0x001fe4000f8ec0ff */
[----:B------:R-:W-:-:S02]  /*10050*/  ULEA UR6, UR9, UR6, 0x18 ;  /* 0x0000000609067291 */ /* 0x000fc4000f8ec0ff */
[----:B------:R-:W-:Y:S02]  /*10060*/  ULEA UR7, UR9, UR7, 0x18 ;  /* 0x0000000709077291 */ /* 0x000fe4000f8ec0ff */
[----:B------:R-:W-:Y:S02]  /*10070*/  ULEA UR8, UR9, UR8, 0x18 ;  /* 0x0000000809087291 */ /* 0x000fe4000f8ec0ff */
[----:B------:R-:W-:Y:S02]  /*10080*/  ULEA UR5, UR4, UR5, 0x2 ;  /* 0x0000000504057291 */ /* 0x000fe4000f8e10ff */
[----:B------:R-:W-:Y:S02]  /*10090*/  ULEA UR6, UR4, UR6, 0x2 ;  /* 0x0000000604067291 */ /* 0x000fe4000f8e10ff */
[----:B------:R-:W-:Y:S02]  /*100a0*/  ULEA UR7, UR4, UR7, 0x2 ;  /* 0x0000000704077291 */ /* 0x000fe4000f8e10ff */
[----:B------:R-:W-:-:S02]  /*100b0*/  ULEA UR8, UR4, UR8, 0x2 ;  /* 0x0000000804087291 */ /* 0x000fc4000f8e10ff */
[----:B------:R-:W-:-:S06]  /*100c0*/  UIADD3 UR4, UPT, UPT, UR4, 0x1, URZ ;  /* 0x0000000104047890 */ /* 0x000fcc000fffe0ff */
[----:B------:R-:W-:Y:S01]  /*100d0*/  ISETP.NE.AND P0, PT, R3, UR4, PT ;  /* 0x0000000403007c0c */ /* 0x000fe2000bf05270 */
[----:B--2---:R0:W-:Y:S04]  /*100e0*/  STS [UR5], R20 ;  /* 0x00000014ff007988 */ /* 0x0041e80008000805 */
[----:B---3--:R0:W-:Y:S04]  /*100f0*/  STS [UR6], R38 ;  /* 0x00000026ff007988 */ /* 0x0081e80008000806 */
[----:B----4-:R0:W-:Y:S04]  /*10100*/  STS [UR7], R40 ;  /* 0x00000028ff007988 */ /* 0x0101e80008000807 */
[----:B-----5:R0:W-:Y:S01]  /*10110*/  STS [UR8], R36 ;  /* 0x00000024ff007988 */ /* 0x0201e20008000808 */
[----:B------:R-:W-:Y:S05]  /*10120*/  @!P0 BRA `(.L_x_254) ;  /* 0x0000000000248947 */ /* 0x000fea0003800000 */
.L_x_253:
[----:B------:R-:W-:-:S05]  /*10130*/  VIADD R43, R43, 0x1 ;  /* 0x000000012b2b7836 */ /* 0x000fca0000000000 */
[----:B------:R-:W-:-:S13]  /*10140*/  ISETP.NE.AND P0, PT, R43, 0x20, PT ;  /* 0x000000202b00780c */ /* 0x000fda0003f05270 */
[----:B------:R-:W-:Y:S05]  /*10150*/  @P0 BRA `(.L_x_255) ;  /* 0xfffffffc00600947 */ /* 0x000fea000383ffff */
.L_x_252:
[----:B------:R1:W-:Y:S01]  /*10160*/  STG.E desc[UR36][R14.64+0x4], RZ ;  /* 0x000004ff0e007986 */ /* 0x0003e2000c101924 */
[----:B------:R-:W-:Y:S02]  /*10170*/  VIADD R49, R49, 0x1 ;  /* 0x0000000131317836 */ /* 0x000fe40000000000 */
[----:B------:R-:W-:-:S03]  /*10180*/  IMAD.MOV.U32 R43, RZ, RZ, RZ ;  /* 0x000000ffff2b7224 */ /* 0x000fc600078e00ff */
[----:B------:R-:W-:-:S13]  /*10190*/  ISETP.GE.U32.AND P0, PT, R49, R0, PT ;  /* 0x000000003100720c */ /* 0x000fda0003f06070 */
[----:B-1----:R-:W-:Y:S05]  /*101a0*/  @!P0 BRA `(.L_x_256) ;  /* 0xfffffffc00308947 */ /* 0x002fea000383ffff */
[----:B------:R-:W-:Y:S05]  /*101b0*/  BRA `(.L_x_251) ;  /* 0x00000000000c7947 */ /* 0x000fea0003800000 */
.L_x_254:
[----:B------:R-:W-:Y:S01]  /*101c0*/  VIADD R43, R43, 0x1 ;  /* 0x000000012b2b7836 */ /* 0x000fe20000000000 */
[----:B------:R1:W-:Y:S04]  /*101d0*/  STG.E desc[UR36][R14.64], R49 ;  /* 0x000000310e007986 */ /* 0x0003e8000c101924 */
[----:B------:R1:W-:Y:S02]  /*101e0*/  STG.E desc[UR36][R14.64+0x4], R43 ;  /* 0x0000042b0e007986 */ /* 0x0003e4000c101924 */
.L_x_251:
[----:B------:R-:W-:Y:S05]  /*101f0*/  BSYNC.RECONVERGENT B0 ;  /* 0x0000000000007941 */ /* 0x000fea0003800200 */
.L_x_250:
[----:B------:R-:W-:Y:S01]  /*10200*/  BAR.SYNC.DEFER_BLOCKING 0x0 ;  /* 0x0000000000007b1d */ /* 0x000fe20000010000 */
[----:B------:R-:W-:-:S05]  /*10210*/  ISETP.GT.U32.AND P0, PT, R16, 0x1f, PT ;  /* 0x0000001f1000780c */ /* 0x000fca0003f04070 */
[----:B------:R-:W-:Y:S08]  /*10220*/  BSSY.RECONVERGENT B0, `(.L_x_257) ;  /* 0x0001611000007945 */ /* 0x000ff00003800200 */
[----:B------:R-:W-:Y:S05]  /*10230*/  @P0 BRA `(.L_x_258) ;  /* 0x000000b0006c0947 */ /* 0x000fea0003800000 */
[----:B------:R-:W1:Y:S01]  /*10240*/  S2R R8, SR_CgaCtaId ;  /* 0x0000000000087919 */ /* 0x000e620000008800 */
[----:B------:R-:W-:Y:S01]  /*10250*/  MOV R9, 0x400 ;  /* 0x0000040000097802 */ /* 0x000fe20000000f00 */
[----:B------:R-:W2:Y:S03]  /*10260*/  LDC.64 R6, c[0x4][0x40] ;  /* 0x01001000ff067b82 */ /* 0x000ea60000000a00 */
[----:B-1----:R-:W-:-:S05]  /*10270*/  LEA R15, R8, R9, 0x18 ;  /* 0x00000009080f7211 */ /* 0x002fca00078ec0ff */
[----:B------:R-:W1:Y:S01]  /*10280*/  LDS R45, [R15+0x4] ;  /* 0x000004000f2d7984 */ /* 0x000e620000000800 */
[----:B--2---:R-:W-:-:S03]  /*10290*/  IMAD.WIDE.U32 R6, R2, 0x1d4c00, R6 ;  /* 0x001d4c0002067825 */ /* 0x004fc600078e0006 */
[----:B------:R-:W2:Y:S01]  /*102a0*/  LDS R3, [R15+0x10] ;  /* 0x000010000f037984 */ /* 0x000ea20000000800 */
[----:B-1----:R-:W-:-:S06]  /*102b0*/  IMAD.WIDE R4, R45, 0xc, R4 ;  /* 0x0000000c2d047825 */ /* 0x002fcc00078e0204 */
[----:B------:R-:W3:Y:S01]  /*102c0*/  LDG.E R5, desc[UR36][R4.64+-0x4] ;  /* 0xfffffc2404057981 */ /* 0x000ee2000c1e1900 */
[----:B------:R-:W-:-:S04]  /*102d0*/  IMAD.WIDE R6, R45, 0x3a980, R6 ;  /* 0x0003a9802d067825 */ /* 0x000fc800078e0206 */
[----:B------:R-:W-:-:S05]  /*102e0*/  VIADD R21, R9, 0x3534 ;  /* 0x0000353409157836 */ /* 0x000fca0000000000 */
[----:B------:R-:W-:-:S05]  /*102f0*/  LEA R0, R8, R21, 0x18 ;  /* 0x0000001508007211 */ /* 0x000fca00078ec0ff */
[----:B------:R-:W-:Y:S02]  /*10300*/  IMAD R0, R45, 0x100, R0 ;  /* 0x000001002d007824 */ /* 0x000fe400078e0200 */
[----:B---3--:R-:W-:-:S06]  /*10310*/  IMAD.WIDE.U32 R10, R5, 0x4, R6 ;  /* 0x00000004050a7825 */ /* 0x008fcc00078e0006 */
[----:B------:R-:W3:Y:S01]  /*10320*/  LDG.E R10, desc[UR36][R10.64+-0x3a980] ;  /* 0xfc5680240a0a7981 */ /* 0x000ee2000c1e1900 */
[----:B------:R-:W-:Y:S01]  /*10330*/  IMAD R14, R5, 0x4, R0 ;  /* 0x00000004050e7824 */ /* 0x000fe200078e0200 */
[----:B--2---:R-:W-:Y:S01]  /*10340*/  ISETP.GE.U32.AND P0, PT, R16, R3, PT ;  /* 0x000000031000720c */ /* 0x004fe20003f06070 */
[----:B------:R-:W-:Y:S01]  /*10350*/  BSSY.RECONVERGENT B1, `(.L_x_259) ;  /* 0x0000045000017945 */ /* 0x000fe20003800200 */
[----:B------:R-:W-:Y:S01]  /*10360*/  IMAD.WIDE R12, R45, 0x3a980, R12 ;  /* 0x0003a9802d0c7825 */ /* 0x000fe200078e020c */
[----:B------:R-:W-:Y:S01]  /*10370*/  SHF.R.S32.HI R44, RZ, 0x1f, R45 ;  /* 0x0000001fff2c7819 */ /* 0x000fe2000001142d */
[----:B------:R1:W2:Y:S02]  /*10380*/  LDS R5, [R14+-0x100] ;  /* 0xffff00000e057984 */ /* 0x0002a40000000800 */
[----:B---3--:R-:W-:-:S07]  /*10390*/  VIADD R4, R10, 0x1 ;  /* 0x000000010a047836 */ /* 0x008fce0000000000 */
[----:B-12---:R-:W-:Y:S05]  /*103a0*/  @P0 BRA `(.L_x_260) ;  /* 0x0000000000fc0947 */ /* 0x006fea0003800000 */
[----:B------:R-:W-:Y:S01]  /*103b0*/  VIMNMX.U32 R10, PT, PT, R18, R3, !PT ;  /* 0x00000003120a7248 */ /* 0x000fe20007fe0000 */
[----:B------:R-:W-:Y:S01]  /*103c0*/  BSSY.RECONVERGENT B2, `(.L_x_261) ;  /* 0x0000021000027945 */ /* 0x000fe20003800200 */
[----:B------:R-:W-:Y:S01]  /*103d0*/  LOP3.LUT R11, RZ, R16, RZ, 0x33, !PT ;  /* 0x00000010ff0b7212 */ /* 0x000fe200078e33ff */
[----:B0-----:R-:W-:-:S04]  /*103e0*/  IMAD.MOV.U32 R20, RZ, RZ, R16 ;  /* 0x000000ffff147224 */ /* 0x001fc800078e0010 */
[----:B------:R-:W-:-:S05]  /*103f0*/  IMAD.IADD R14, R10, 0x1, R11 ;  /* 0x000000010a0e7824 */ /* 0x000fca00078e020b */
[C---:B------:R-:W-:Y:S02]  /*10400*/  ISETP.GE.U32.AND P0, PT, R14.reuse, 0xe0, PT ;  /* 0x000000e00e00780c */ /* 0x040fe40003f06070 */
[----:B------:R-:W-:-:S04]  /*10410*/  LEA.HI R15, R14, 0x1, RZ, 0x1b ;  /* 0x000000010e0f7811 */ /* 0x000fc800078fd8ff */
[----:B------:R-:W-:-:S04]  /*10420*/  LOP3.LUT R46, R15, 0x7, RZ, 0xc0, !PT ;  /* 0x000000070f2e7812 */ /* 0x000fc800078ec0ff */
[----:B------:R-:W-:-:S03]  /*10430*/  ISETP.NE.AND P1, PT, R46, RZ, PT ;  /* 0x000000ff2e00720c */ /* 0x000fc60003f25270 */
[----:B------:R-:W-:Y:S10]  /*10440*/  @!P0 BRA `(.L_x_262) ;  /* 0x0000000000608947 */ /* 0x000ff40003800000 */
[----:B------:R-:W-:Y:S01]  /*10450*/  LOP3.LUT R21, R15, 0xffffff8, RZ, 0xc0, !PT ;  /* 0x0ffffff80f157812 */ /* 0x000fe200078ec0ff */
[----:B------:R-:W-:Y:S02]  /*10460*/  IMAD.MOV.U32 R36, RZ, RZ, RZ ;  /* 0x000000ffff247224 */ /* 0x000fe400078e00ff */
[----:B------:R-:W-:-:S07]  /*10470*/  IMAD.MOV.U32 R20, RZ, RZ, R16 ;  /* 0x000000ffff147224 */ /* 0x000fce00078e0010 */
.L_x_263:
[----:B0-----:R-:W-:Y:S02]  /*10480*/  IMAD R38, R5, R20, RZ ;  /* 0x0000001405267224 */ /* 0x001fe400078e02ff */
[----:B------:R-:W-:-:S04]  /*10490*/  IMAD.WIDE.U32 R10, R20, 0x4, R6 ;  /* 0x00000004140a7825 */ /* 0x000fc800078e0006 */
[C-C-:B------:R-:W-:Y:S01]  /*104a0*/  IMAD R40, R5.reuse, 0x80, R38.reuse ;  /* 0x0000008005287824 */ /* 0x140fe200078e0226 */
[----:B------:R0:W-:Y:S01]  /*104b0*/  STG.E desc[UR36][R10.64], R38 ;  /* 0x000000260a007986 */ /* 0x0001e2000c101924 */
[C---:B------:R-:W-:Y:S02]  /*104c0*/  IMAD R39, R5.reuse, 0x40, R38 ;  /* 0x0000004005277824 */ /* 0x040fe400078e0226 */
[C---:B------:R-:W-:Y:S01]  /*104d0*/  IMAD R42, R5.reuse, 0x40, R40 ;  /* 0x00000040052a7824 */ /* 0x040fe200078e0228 */
[----:B------:R0:W-:Y:S01]  /*104e0*/  STG.E desc[UR36][R10.64+0x200], R40 ;  /* 0x000200280a007986 */ /* 0x0001e2000c101924 */
[C---:B------:R-:W-:Y:S02]  /*104f0*/  IMAD R37, R5.reuse, 0x20, R38 ;  /* 0x0000002005257824 */ /* 0x040fe400078e0226 */
[C---:B------:R-:W-:Y:S01]  /*10500*/  IMAD R41, R5.reuse, 0x20, R39 ;  /* 0x0000002005297824 */ /* 0x040fe200078e0227 */
[----:B------:R0:W-:Y:S01]  /*10510*/  STG.E desc[UR36][R10.64+0x100], R39 ;  /* 0x000100270a007986 */ /* 0x0001e2000c101924 */
[----:B------:R-:W-:-:S02]  /*10520*/  IMAD R43, R5, 0x20, R40 ;  /* 0x00000020052b7824 */ /* 0x000fc400078e0228 */
[----:B------:R-:W-:Y:S01]  /*10530*/  IMAD R47, R5, 0x20, R42 ;  /* 0x00000020052f7824 */ /* 0x000fe200078e022a */
[----:B------:R0:W-:Y:S01]  /*10540*/  STG.E desc[UR36][R10.64+0x80], R37 ;  /* 0x000080250a007986 */ /* 0x0001e2000c101924 */
[----:B------:R-:W-:Y:S02]  /*10550*/  VIADD R36, R36, 0x8 ;  /* 0x0000000824247836 */ /* 0x000fe40000000000 */
[----:B------:R-:W-:Y:S01]  /*10560*/  VIADD R20, R20, 0x100 ;  /* 0x0000010014147836 */ /* 0x000fe20000000000 */
[----:B------:R0:W-:Y:S02]  /*10570*/  STG.E desc[UR36][R10.64+0x180], R41 ;  /* 0x000180290a007986 */ /* 0x0001e4000c101924 */
[----:B------:R-:W-:Y:S02]  /*10580*/  ISETP.NE.AND P0, PT, R36, R21, PT ;  /* 0x000000152400720c */ /* 0x000fe40003f05270 */
[----:B------:R0:W-:Y:S04]  /*10590*/  STG.E desc[UR36][R10.64+0x280], R43 ;  /* 0x0002802b0a007986 */ /* 0x0001e8000c101924 */
[----:B------:R0:W-:Y:S04]  /*105a0*/  STG.E desc[UR36][R10.64+0x300], R42 ;  /* 0x0003002a0a007986 */ /* 0x0001e8000c101924 */
[----:B------:R0:W-:Y:S03]  /*105b0*/  STG.E desc[UR36][R10.64+0x380], R47 ;  /* 0x0003802f0a007986 */ /* 0x0001e6000c101924 */
[----:B------:R-:W-:Y:S05]  /*105c0*/  @P0 BRA `(.L_x_263) ;  /* 0xfffffffc00ac0947 */ /* 0x000fea000383ffff */
.L_x_262:
[----:B------:R-:W-:Y:S05]  /*105d0*/  BSYNC.RECONVERGENT B2 ;  /* 0x0000000000027941 */ /* 0x000fea0003800200 */
.L_x_261:
[----:B------:R-:W-:Y:S05]  /*105e0*/  @!P1 BRA `(.L_x_260) ;  /* 0x00000000006c9947 */ /* 0x000fea0003800000 */
[----:B------:R-:W-:Y:S01]  /*105f0*/  ISETP.GE.U32.AND P0, PT, R46, 0x4, PT ;  /* 0x000000042e00780c */ /* 0x000fe20003f06070 */
[----:B------:R-:W-:Y:S01]  /*10600*/  BSSY.RECONVERGENT B2, `(.L_x_264) ;  /* 0x000000d000027945 */ /* 0x000fe20003800200 */
[----:B0-----:R-:W-:-:S11]  /*10610*/  LOP3.LUT P1, R38, R15, 0x3, RZ, 0xc0, !PT ;  /* 0x000000030f267812 */ /* 0x001fd6000782c0ff */
[----:B------:R-:W-:Y:S05]  /*10620*/  @!P0 BRA `(.L_x_265) ;  /* 0x0000000000288947 */ /* 0x000fea0003800000 */
[----:B------:R-:W-:Y:S02]  /*10630*/  IMAD R36, R5, R20, RZ ;  /* 0x0000001405247224 */ /* 0x000fe400078e02ff */
[----:B------:R-:W-:-:S04]  /*10640*/  IMAD.WIDE.U32 R10, R20, 0x4, R6 ;  /* 0x00000004140a7825 */ /* 0x000fc800078e0006 */
[C-C-:B------:R-:W-:Y:S01]  /*10650*/  IMAD R21, R5.reuse, 0x40, R36.reuse ;  /* 0x0000004005157824 */ /* 0x140fe200078e0224 */
[----:B------:R0:W-:Y:S01]  /*10660*/  STG.E desc[UR36][R10.64], R36 ;  /* 0x000000240a007986 */ /* 0x0001e2000c101924 */
[C---:B------:R-:W-:Y:S02]  /*10670*/  IMAD R15, R5.reuse, 0x20, R36 ;  /* 0x00000020050f7824 */ /* 0x040fe400078e0224 */
[----:B------:R-:W-:Y:S01]  /*10680*/  IMAD R37, R5, 0x20, R21 ;  /* 0x0000002005257824 */ /* 0x000fe200078e0215 */
[----:B------:R0:W-:Y:S01]  /*10690*/  STG.E desc[UR36][R10.64+0x100], R21 ;  /* 0x000100150a007986 */ /* 0x0001e2000c101924 */
[----:B------:R-:W-:-:S03]  /*106a0*/  VIADD R20, R20, 0x80 ;  /* 0x0000008014147836 */ /* 0x000fc60000000000 */
[----:B------:R0:W-:Y:S04]  /*106b0*/  STG.E desc[UR36][R10.64+0x80], R15 ;  /* 0x0000800f0a007986 */ /* 0x0001e8000c101924 */
[----:B------:R0:W-:Y:S02]  /*106c0*/  STG.E desc[UR36][R10.64+0x180], R37 ;  /* 0x000180250a007986 */ /* 0x0001e4000c101924 */
.L_x_265:
[----:B------:R-:W-:Y:S05]  /*106d0*/  BSYNC.RECONVERGENT B2 ;  /* 0x0000000000027941 */ /* 0x000fea0003800200 */
.L_x_264:
[----:B------:R-:W-:Y:S05]  /*106e0*/  @!P1 BRA `(.L_x_260) ;  /* 0x00000000002c9947 */ /* 0x000fea0003800000 */
[----:B------:R-:W-:Y:S02]  /*106f0*/  ISETP.NE.AND P1, PT, R38, 0x1, PT ;  /* 0x000000012600780c */ /* 0x000fe40003f25270 */
[----:B------:R-:W-:-:S11]  /*10700*/  LOP3.LUT P0, RZ, R14, 0x20, RZ, 0xc0, !PT ;  /* 0x000000200eff7812 */ /* 0x000fd6000780c0ff */
[----:B------:R-:W-:Y:S02]  /*10710*/  @P1 IMAD R14, R5, R20, RZ ;  /* 0x00000014050e1224 */ /* 0x000fe400078e02ff */
[----:B0-----:R-:W-:-:S04]  /*10720*/  @P1 IMAD.WIDE.U32 R10, R20, 0x4, R6 ;  /* 0x00000004140a1825 */ /* 0x001fc800078e0006 */
[----:B------:R-:W-:Y:S01]  /*10730*/  @P1 VIADD R20, R20, 0x40 ;  /* 0x0000004014141836 */ /* 0x000fe20000000000 */
[----:B------:R1:W-:Y:S01]  /*10740*/  @P1 STG.E desc[UR36][R10.64], R14 ;  /* 0x0000000e0a001986 */ /* 0x0003e2000c101924 */
[----:B------:R-:W-:Y:S02]  /*10750*/  @P1 IMAD R21, R5, 0x20, R14 ;  /* 0x0000002005151824 */ /* 0x000fe400078e020e */
[----:B------:R-:W-:-:S03]  /*10760*/  @!P0 IMAD.WIDE.U32 R6, R20, 0x4, R6 ;  /* 0x0000000414068825 */ /* 0x000fc600078e0006 */
[----:B------:R1:W-:Y:S01]  /*10770*/  @P1 STG.E desc[UR36][R10.64+0x80], R21 ;  /* 0x000080150a001986 */ /* 0x0003e2000c101924 */
[----:B------:R-:W-:-:S05]  /*10780*/  @!P0 IMAD R15, R5, R20, RZ ;  /* 0x00000014050f8224 */ /* 0x000fca00078e02ff */
[----:B------:R1:W-:Y:S02]  /*10790*/  @!P0 STG.E desc[UR36][R6.64], R15 ;  /* 0x0000000f06008986 */ /* 0x0003e4000c101924 */
.L_x_260:
[----:B------:R-:W-:Y:S05]  /*107a0*/  BSYNC.RECONVERGENT B1 ;  /* 0x0000000000017941 */ /* 0x000fea0003800200 */
.L_x_259:
[----:B------:R-:W-:Y:S01]  /*107b0*/  IMAD R53, R5, R3, RZ ;  /* 0x0000000305357224 */ /* 0x000fe200078e02ff */
[----:B-1----:R-:W-:Y:S01]  /*107c0*/  SHF.R.U32.HI R7, RZ, 0x1e, R4 ;  /* 0x0000001eff077819 */ /* 0x002fe20000011604 */
[----:B0-----:R-:W-:Y:S01]  /*107d0*/  IMAD.WIDE.U32 R14, R45, 0x3a980, R34 ;  /* 0x0003a9802d0e7825 */ /* 0x001fe200078e0022 */
[----:B------:R-:W-:Y:S02]  /*107e0*/  BSSY.RECONVERGENT B2, `(.L_x_266) ;  /* 0x0000abf000027945 */ /* 0x000fe40003800200 */
[----:B------:R-:W-:Y:S01]  /*107f0*/  ISETP.GE.U32.AND P0, PT, R53, 0x830, PT ;  /* 0x000008303500780c */ /* 0x000fe20003f06070 */
[----:B------:R-:W-:Y:S02]  /*10800*/  IMAD.SHL.U32 R39, R4, 0x4, RZ ;  /* 0x0000000404277824 */ /* 0x000fe400078e00ff */
[----:B------:R-:W-:Y:S02]  /*10810*/  IMAD R21, R44, 0x3a980, RZ ;  /* 0x0003a9802c157824 */ /* 0x000fe400078e02ff */
[----:B------:R-:W-:Y:S01]  /*10820*/  IMAD.MOV.U32 R20, RZ, RZ, R14 ;  /* 0x000000ffff147224 */ /* 0x000fe200078e000e */
[----:B------:R-:W-:Y:S01]  /*10830*/  IADD3 R36, P1, PT, R12, R39, RZ ;  /* 0x000000270c247210 */ /* 0x000fe20007f3e0ff */
[----:B------:R-:W-:Y:S01]  /*10840*/  IMAD.IADD R21, R15, 0x1, R21 ;  /* 0x000000010f157824 */ /* 0x000fe200078e0215 */
[----:B------:R-:W-:-:S03]  /*10850*/  IADD3 R38, P2, PT, R39, R14, RZ ;  /* 0x0000000e27267210 */ /* 0x000fc60007f5e0ff */
[----:B------:R-:W-:Y:S02]  /*10860*/  IMAD.X R37, R13, 0x1, R7, P1 ;  /* 0x000000010d257824 */ /* 0x000fe400008e0607 */
[----:B------:R-:W-:Y:S01]  /*10870*/  IMAD.X R39, R7, 0x1, R21, P2 ;  /* 0x0000000107277824 */ /* 0x000fe200010e0615 */
[----:B------:R-:W-:Y:S07]  /*10880*/  @!P0 BRA `(.L_x_267) ;  /* 0x00000084000c8947 */ /* 0x000fee0003800000 */
[----:B------:R-:W-:-:S13]  /*10890*/  ISETP.NE.AND P0, PT, R3, RZ, PT ;  /* 0x000000ff0300720c */ /* 0x000fda0003f05270 */
[----:B------:R-:W-:Y:S05]  /*108a0*/  @!P0 BRA `(.L_x_268) ;  /* 0x000000a800c88947 */ /* 0x000fea0003800000 */
[C---:B------:R-:W-:Y:S01]  /*108b0*/  IMAD.HI.U32 R4, R5.reuse, -0x5dcd30d, RZ ;  /* 0xfa232cf305047827 */ /* 0x040fe200078e00ff */
[----:B------:R-:W-:-:S03]  /*108c0*/  LOP3.LUT R6, R5, 0x3, RZ, 0xc0, !PT ;  /* 0x0000000305067812 */ /* 0x000fc600078ec0ff */
[----:B------:R-:W-:Y:S01]  /*108d0*/  VIADD R9, R9, 0x4534 ;  /* 0x0000453409097836 */ /* 0x000fe20000000000 */
[----:B------:R-:W-:Y:S01]  /*108e0*/  SHF.R.U32.HI R4, RZ, 0xb, R4 ;  /* 0x0000000bff047819 */ /* 0x000fe20000011604 */
[----:B------:R-:W-:-:S03]  /*108f0*/  IMAD.MOV.U32 R10, RZ, RZ, RZ ;  /* 0x000000ffff0a7224 */ /* 0x000fc600078e00ff */
[----:B------:R-:W-:Y:S01]  /*10900*/  LEA R8, R8, R9, 0x18 ;  /* 0x0000000908087211 */ /* 0x000fe200078ec0ff */
[----:B------:R-:W-:Y:S02]  /*10910*/  IMAD R7, R4, -0x830, R5 ;  /* 0xfffff7d004077824 */ /* 0x000fe400078e0205 */
[----:B------:R-:W-:Y:S02]  /*10920*/  VIADD R9, R5, 0xffffffff ;  /* 0xffffffff05097836 */ /* 0x000fe40000000000 */
[----:B------:R-:W-:Y:S02]  /*10930*/  IMAD R8, R45, 0x100, R8 ;  /* 0x000001002d087824 */ /* 0x000fe400078e0208 */
[----:B------:R-:W-:-:S07]  /*10940*/  IMAD.IADD R11, R7, 0x1, -R6 ;  /* 0x00000001070b7824 */ /* 0x000fce00078e0a06 */
.L_x_407:
[----:B0-----:R-:W0:Y:S01]  /*10950*/  S2UR UR6, SR_CgaCtaId ;  /* 0x00000000000679c3 */ /* 0x001e220000008800 */
[----:B------:R-:W-:Y:S01]  /*10960*/  UMOV UR4, 0x400 ;  /* 0x0000040000047882 */ /* 0x000fe20000000000 */
[----:B------:R-:W-:Y:S01]  /*10970*/  BSSY.RECONVERGENT B1, `(.L_x_269) ;  /* 0x0000830000017945 */ /* 0x000fe20003800200 */
[----:B------:R-:W-:Y:S02]  /*10980*/  UIADD3 UR5, UPT, UPT, UR4, 0x3234, URZ ;  /* 0x0000323404057890 */ /* 0x000fe4000fffe0ff */
[----:B------:R-:W-:Y:S02]  /*10990*/  UIADD3 UR4, UPT, UPT, UR4, 0x3134, URZ ;  /* 0x0000313404047890 */ /* 0x000fe4000fffe0ff */
[----:B0-----:R-:W-:Y:S02]  /*109a0*/  ULEA UR5, UR6, UR5, 0x18 ;  /* 0x0000000506057291 */ /* 0x001fe4000f8ec0ff */
[----:B------:R-:W-:-:S04]  /*109b0*/  ULEA UR4, UR6, UR4, 0x18 ;  /* 0x0000000406047291 */ /* 0x000fc8000f8ec0ff */
[C---:B---3--:R-:W-:Y:S02]  /*109c0*/  LEA R44, R10.reuse, UR5, 0x2 ;  /* 0x000000050a2c7c11 */ /* 0x048fe4000f8e10ff */
[----:B------:R-:W-:-:S04]  /*109d0*/  LEA R45, R10, UR4, 0x2 ;  /* 0x000000040a2d7c11 */ /* 0x000fc8000f8e10ff */
[----:B------:R-:W-:Y:S04]  /*109e0*/  LDS R44, [R44] ;  /* 0x000000002c2c7984 */ /* 0x000fe80000000800 */
[----:B------:R-:W0:Y:S02]  /*109f0*/  LDS R45, [R45] ;  /* 0x000000002d2d7984 */ /* 0x000e240000000800 */
[----:B0---4-:R-:W-:-:S05]  /*10a00*/  IMAD.IADD R46, R44, 0x1, -R45 ;  /* 0x000000012c2e7824 */ /* 0x011fca00078e0a2d */
[----:B------:R-:W-:-:S13]  /*10a10*/  ISETP.GE.U32.AND P0, PT, R5, R46, PT ;  /* 0x0000002e0500720c */ /* 0x000fda0003f06070 */
[----:B-12---:R-:W-:Y:S05]  /*10a20*/  @P0 BRA `(.L_x_270) ;  /* 0x00000048002c0947 */ /* 0x006fea0003800000 */
[----:B------:R-:W-:Y:S01]  /*10a30*/  ISETP.NE.AND P0, PT, R16, RZ, PT ;  /* 0x000000ff1000720c */ /* 0x000fe20003f05270 */
[----:B------:R-:W-:-:S12]  /*10a40*/  IMAD R44, R10, 0x4, R0 ;  /* 0x000000040a2c7824 */ /* 0x000fd800078e0200 */
[----:B------:R0:W-:Y:S01]  /*10a50*/  @!P0 STS [R44], RZ ;  /* 0x000000ff2c008388 */ /* 0x0001e20000000800 */
[----:B------:R-:W-:-:S13]  /*10a60*/  ISETP.GE.U32.AND P0, PT, R5, 0x830, PT ;  /* 0x000008300500780c */ /* 0x000fda0003f06070 */
[----:B0-----:R-:W-:Y:S05]  /*10a70*/  @!P0 BRA `(.L_x_271) ;  /* 0x0000000c00f88947 */ /* 0x001fea0003800000 */
[----:B------:R-:W0:Y:S01]  /*10a80*/  LDCU.64 UR4, c[0x0][0x388] ;  /* 0x00007100ff0477ac */ /* 0x000e220008000a00 */
[----:B------:R-:W-:Y:S02]  /*10a90*/  VIADD R47, R46, 0xffffffff ;  /* 0xffffffff2e2f7836 */ /* 0x000fe40000000000 */
[----:B------:R-:W-:Y:S02]  /*10aa0*/  IMAD R50, R5, R10, RZ ;  /* 0x0000000a05327224 */ /* 0x000fe400078e02ff */
[----:B------:R-:W-:Y:S01]  /*10ab0*/  IMAD.MOV.U32 R51, RZ, RZ, RZ ;  /* 0x000000ffff337224 */ /* 0x000fe200078e00ff */
[----:B0-----:R-:W-:-:S04]  /*10ac0*/  LEA R40, P0, R45, UR4, 0x2 ;  /* 0x000000042d287c11 */ /* 0x001fc8000f8010ff */
[----:B------:R-:W-:-:S09]  /*10ad0*/  LEA.HI.X R41, R45, UR5, RZ, 0x2, P0 ;  /* 0x000000052d297c11 */ /* 0x000fd200080f14ff */
.L_x_294:
[----:B012---:R-:W0:Y:S01]  /*10ae0*/  S2R R59, SR_CgaCtaId ;  /* 0x00000000003b7919 */ /* 0x007e220000008800 */
[----:B------:R-:W-:Y:S01]  /*10af0*/  ISETP.NE.AND P1, PT, R28, RZ, PT ;  /* 0x000000ff1c00720c */ /* 0x000fe20003f25270 */
[----:B------:R-:W-:Y:S01]  /*10b00*/  IMAD.MOV.U32 R55, RZ, RZ, R51 ;  /* 0x000000ffff377224 */ /* 0x000fe200078e0033 */
[----:B------:R-:W-:Y:S01]  /*10b10*/  MOV R42, 0x400 ;  /* 0x00000400002a7802 */ /* 0x000fe20000000f00 */
[----:B------:R-:W-:Y:S01]  /*10b20*/  VIADD R51, R51, 0x1 ;  /* 0x0000000133337836 */ /* 0x000fe20000000000 */
[----:B------:R-:W-:Y:S01]  /*10b30*/  BSSY.RECONVERGENT B3, `(.L_x_272) ;  /* 0x000001b000037945 */ /* 0x000fe20003800200 */
[----:B------:R-:W-:Y:S02]  /*10b40*/  IMAD.MOV.U32 R54, RZ, RZ, R16 ;  /* 0x000000ffff367224 */ /* 0x000fe400078e0010 */
[C---:B------:R-:W-:Y:S01]  /*10b50*/  VIADD R58, R42.reuse, 0x5534 ;  /* 0x000055342a3a7836 */ /* 0x040fe20000000000 */
[----:B------:R-:W-:Y:S01]  /*10b60*/  ISETP.NE.AND P0, PT, R51, R4, PT ;  /* 0x000000043300720c */ /* 0x000fe20003f05270 */
[----:B------:R-:W-:-:S04]  /*10b70*/  VIADD R60, R42, 0x14 ;  /* 0x000000142a3c7836 */ /* 0x000fc80000000000 */
[----:B------:R-:W-:Y:S08]  /*10b80*/  @!P1 BRA `(.L_x_273) ;  /* 0x0000000000549947 */ /* 0x000ff00003800000 */
[----:B------:R-:W-:-:S04]  /*10b90*/  IMAD R43, R55, 0x830, R16 ;  /* 0x00000830372b7824 */ /* 0x000fc800078e0210 */
[----:B------:R-:W-:-:S04]  /*10ba0*/  IMAD.WIDE.U32 R48, R43, 0x4, R36 ;  /* 0x000000042b307825 */ /* 0x000fc800078e0024 */
[----:B------:R-:W-:Y:S01]  /*10bb0*/  IMAD.WIDE.U32 R42, R43, 0x4, R38 ;  /* 0x000000042b2a7825 */ /* 0x000fe200078e0026 */
[----:B------:R-:W2:Y:S04]  /*10bc0*/  LDG.E R52, desc[UR36][R48.64+-0x3a980] ;  /* 0xfc56802430347981 */ /* 0x000ea8000c1e1900 */
[----:B------:R-:W3:Y:S01]  /*10bd0*/  LDG.E R53, desc[UR36][R42.64+-0x3a980] ;  /* 0xfc5680242a357981 */ /* 0x000ee2000c1e1900 */
[----:B------:R-:W-:Y:S01]  /*10be0*/  ISETP.NE.AND P1, PT, R28, 0x1, PT ;  /* 0x000000011c00780c */ /* 0x000fe20003f25270 */
[----:B------:R-:W-:Y:S02]  /*10bf0*/  IMAD.MOV.U32 R54, RZ, RZ, R18 ;  /* 0x000000ffff367224 */ /* 0x000fe400078e0012 */
[----:B--2---:R1:W-:Y:S04]  /*10c00*/  STS [R25], R52 ;  /* 0x0000003419007388 */ /* 0x0043e80000000800 */
[----:B---3--:R1:W-:Y:S06]  /*10c10*/  STS [R26], R53 ;  /* 0x000000351a007388 */ /* 0x0083ec0000000800 */
[----:B------:R-:W-:Y:S05]  /*10c20*/  @!P1 BRA `(.L_x_273) ;  /* 0x00000000002c9947 */ /* 0x000fea0003800000 */
[----:B------:R-:W-:Y:S01]  /*10c30*/  ISETP.NE.AND P1, PT, R28, 0x2, PT ;  /* 0x000000021c00780c */ /* 0x000fe20003f25270 */
[----:B-1----:R-:W2:Y:S04]  /*10c40*/  LDG.E R52, desc[UR36][R48.64+-0x3a900] ;  /* 0xfc57002430347981 */ /* 0x002ea8000c1e1900 */
[----:B------:R-:W3:Y:S08]  /*10c50*/  LDG.E R53, desc[UR36][R42.64+-0x3a900] ;  /* 0xfc5700242a357981 */ /* 0x000ef0000c1e1900 */
[----:B------:R-:W4:Y:S04]  /*10c60*/  @P1 LDG.E R56, desc[UR36][R48.64+-0x3a880] ;  /* 0xfc57802430381981 */ /* 0x000f28000c1e1900 */
[----:B------:R-:W5:Y:S01]  /*10c70*/  @P1 LDG.E R57, desc[UR36][R42.64+-0x3a880] ;  /* 0xfc5780242a391981 */ /* 0x000f62000c1e1900 */
[----:B------:R-:W-:-:S02]  /*10c80*/  IMAD.MOV.U32 R54, RZ, RZ, R19 ;  /* 0x000000ffff367224 */ /* 0x000fc400078e0013 */
[----:B------:R-:W-:Y:S01]  /*10c90*/  @P1 IMAD.MOV.U32 R54, RZ, RZ, R22 ;  /* 0x000000ffff361224 */ /* 0x000fe200078e0016 */
[----:B--2---:R2:W-:Y:S04]  /*10ca0*/  STS [R25+0x80], R52 ;  /* 0x0000803419007388 */ /* 0x0045e80000000800 */
[----:B---3--:R2:W-:Y:S04]  /*10cb0*/  STS [R26+0x80], R53 ;  /* 0x000080351a007388 */ /* 0x0085e80000000800 */
[----:B----4-:R2:W-:Y:S04]  /*10cc0*/  @P1 STS [R25+0x100], R56 ;  /* 0x0001003819001388 */ /* 0x0105e80000000800 */
[----:B-----5:R2:W-:Y:S02]  /*10cd0*/  @P1 STS [R26+0x100], R57 ;  /* 0x000100391a001388 */ /* 0x0205e40000000800 */
.L_x_273:
[----:B------:R-:W-:Y:S05]  /*10ce0*/  BSYNC.RECONVERGENT B3 ;  /* 0x0000000000037941 */ /* 0x000fea0003800200 */
.L_x_272:
[----:B------:R-:W-:Y:S01]  /*10cf0*/  BSSY.RECONVERGENT B3, `(.L_x_274) ;  /* 0x000001b000037945 */ /* 0x000fe20003800200 */
[C---:B012---:R-:W-:Y:S02]  /*10d00*/  LEA R52, R59.reuse, R58, 0x18 ;  /* 0x0000003a3b347211 */ /* 0x047fe400078ec0ff */
[----:B------:R-:W-:-:S07]  /*10d10*/  LEA R53, R59, R60, 0x18 ;  /* 0x0000003c3b357211 */ /* 0x000fce00078ec0ff */
.L_x_275:
[----:B------:R-:W-:-:S04]  /*10d20*/  IMAD R43, R55, 0x830, R54 ;  /* 0x00000830372b7824 */ /* 0x000fc800078e0236 */
[----:B------:R-:W-:-:S04]  /*10d30*/  IMAD.WIDE.U32 R48, R43, 0x4, R36 ;  /* 0x000000042b307825 */ /* 0x000fc800078e0024 */
[----:B------:R-:W-:Y:S01]  /*10d40*/  IMAD.WIDE.U32 R42, R43, 0x4, R38 ;  /* 0x000000042b2a7825 */ /* 0x000fe200078e0026 */
[----:B0-----:R-:W2:Y:S04]  /*10d50*/  LDG.E R56, desc[UR36][R48.64+-0x3a980] ;  /* 0xfc56802430387981 */ /* 0x001ea8000c1e1900 */
[----:B------:R-:W3:Y:S04]  /*10d60*/  LDG.E R58, desc[UR36][R42.64+-0x3a980] ;  /* 0xfc5680242a3a7981 */ /* 0x000ee8000c1e1900 */
[----:B------:R-:W4:Y:S04]  /*10d70*/  LDG.E R60, desc[UR36][R48.64+-0x3a900] ;  /* 0xfc570024303c7981 */ /* 0x000f28000c1e1900 */
[----:B------:R-:W5:Y:S04]  /*10d80*/  LDG.E R62, desc[UR36][R42.64+-0x3a900] ;  /* 0xfc5700242a3e7981 */ /* 0x000f68000c1e1900 */
[----:B------:R-:W5:Y:S04]  /*10d90*/  LDG.E R64, desc[UR36][R48.64+-0x3a880] ;  /* 0xfc57802430407981 */ /* 0x000f68000c1e1900 */
[----:B------:R-:W5:Y:S04]  /*10da0*/  LDG.E R66, desc[UR36][R42.64+-0x3a880] ;  /* 0xfc5780242a427981 */ /* 0x000f68000c1e1900 */
[----:B------:R-:W5:Y:S04]  /*10db0*/  LDG.E R68, desc[UR36][R48.64+-0x3a800] ;  /* 0xfc58002430447981 */ /* 0x000f68000c1e1900 */
[----:B------:R-:W5:Y:S01]  /*10dc0*/  LDG.E R61, desc[UR36][R42.64+-0x3a800] ;  /* 0xfc5800242a3d7981 */ /* 0x000f62000c1e1900 */
[----:B------:R-:W-:-:S02]  /*10dd0*/  IMAD R57, R54, 0x4, R52 ;  /* 0x0000000436397824 */ /* 0x000fc400078e0234 */
[C---:B------:R-:W-:Y:S01]  /*10de0*/  IMAD R59, R54.reuse, 0x4, R53 ;  /* 0x00000004363b7824 */ /* 0x040fe200078e0235 */
[C---:B------:R-:W-:Y:S01]  /*10df0*/  ISETP.GE.U32.AND P1, PT, R54.reuse, 0x7b0, PT ;  /* 0x000007b03600780c */ /* 0x040fe20003f26070 */
[----:B------:R-:W-:Y:S01]  /*10e00*/  VIADD R54, R54, 0x80 ;  /* 0x0000008036367836 */ /* 0x000fe20000000000 */
[----:B--2---:R0:W-:Y:S04]  /*10e10*/  STS [R57], R56 ;  /* 0x0000003839007388 */ /* 0x0041e80000000800 */
[----:B---3--:R0:W-:Y:S04]  /*10e20*/  STS [R59], R58 ;  /* 0x0000003a3b007388 */ /* 0x0081e80000000800 */
[----:B----4-:R0:W-:Y:S04]  /*10e30*/  STS [R57+0x80], R60 ;  /* 0x0000803c39007388 */ /* 0x0101e80000000800 */
[----:B-----5:R0:W-:Y:S04]  /*10e40*/  STS [R59+0x80], R62 ;  /* 0x0000803e3b007388 */ /* 0x0201e80000000800 */
[----:B------:R0:W-:Y:S04]  /*10e50*/  STS [R57+0x100], R64 ;  /* 0x0001004039007388 */ /* 0x0001e80000000800 */
[----:B------:R0:W-:Y:S04]  /*10e60*/  STS [R59+0x100], R66 ;  /* 0x000100423b007388 */ /* 0x0001e80000000800 */
[----:B------:R0:W-:Y:S04]  /*10e70*/  STS [R57+0x180], R68 ;  /* 0x0001804439007388 */ /* 0x0001e80000000800 */
[----:B------:R0:W-:Y:S01]  /*10e80*/  STS [R59+0x180], R61 ;  /* 0x0001803d3b007388 */ /* 0x0001e20000000800 */
[----:B------:R-:W-:Y:S05]  /*10e90*/  @!P1 BRA `(.L_x_275) ;  /* 0xfffffffc00a09947 */ /* 0x000fea000383ffff */
[----:B------:R-:W-:Y:S05]  /*10ea0*/  BSYNC.RECONVERGENT B3 ;  /* 0x0000000000037941 */ /* 0x000fea0003800200 */
.L_x_274:
[----:B------:R-:W-:Y:S01]  /*10eb0*/  ISETP.GE.AND P1, PT, R46, 0x2, PT ;  /* 0x000000022e00780c */ /* 0x000fe20003f26270 */
[----:B------:R-:W-:-:S12]  /*10ec0*/  BSSY.RECONVERGENT B3, `(.L_x_276) ;  /* 0x000004e000037945 */ /* 0x000fd80003800200 */
[----:B------:R-:W-:Y:S05]  /*10ed0*/  @!P1 BRA `(.L_x_277) ;  /* 0x0000000000b89947 */ /* 0x000fea0003800000 */
[----:B------:R-:W-:Y:S01]  /*10ee0*/  BSSY.RECONVERGENT B4, `(.L_x_278) ;  /* 0x000002c000047945 */ /* 0x000fe20003800200 */
[----:B------:R-:W-:-:S07]  /*10ef0*/  IMAD.MOV.U32 R55, RZ, RZ, R16 ;  /* 0x000000ffff377224 */ /* 0x000fce00078e0010 */
.L_x_280:
[C---:B01----:R-:W-:Y:S02]  /*10f00*/  IMAD R57, R55.reuse, 0x4, R52 ;  /* 0x0000000437397824 */ /* 0x043fe400078e0234 */
[----:B------:R-:W-:Y:S02]  /*10f10*/  IMAD.MOV.U32 R56, RZ, RZ, R55 ;  /* 0x000000ffff387224 */ /* 0x000fe400078e0037 */
[----:B------:R-:W-:Y:S01]  /*10f20*/  VIADD R55, R55, UR43 ;  /* 0x0000002b37377c36 */ /* 0x000fe20008000000 */
[----:B------:R0:W1:Y:S01]  /*10f30*/  LDS R54, [R57] ;  /* 0x0000000039367984 */ /* 0x0000620000000800 */
[----:B------:R-:W-:Y:S02]  /*10f40*/  IMAD.MOV.U32 R49, RZ, RZ, RZ ;  /* 0x000000ffff317224 */ /* 0x000fe400078e00ff */
[----:B------:R-:W-:Y:S01]  /*10f50*/  IMAD.MOV.U32 R48, RZ, RZ, R46 ;  /* 0x000000ffff307224 */ /* 0x000fe200078e002e */
[----:B------:R-:W-:-:S13]  /*10f60*/  ISETP.GE.U32.AND P1, PT, R55, 0x830, PT ;  /* 0x000008303700780c */ /* 0x000fda0003f26070 */
.L_x_279:
        /* <DEDUP_REMOVED lines=24> */
[----:B------:R-:W-:Y:S02]  /*110f0*/  IMAD R58, R56, 0x4, R53 ;  /* 0x00000004383a7824 */ /* 0x000fe400078e0235 */
[----:B------:R-:W-:-:S03]  /*11100*/  IMAD.MOV.U32 R56, RZ, RZ, -0x1 ;  /* 0xffffffffff387424 */ /* 0x000fc600078e00ff */
        /* <DEDUP_REMOVED lines=10> */
.L_x_278:
[----:B------:R-:W-:Y:S05]  /*111b0*/  BRA `(.L_x_281) ;  /* 0x0000000000787947 */ /* 0x000fea0003800000 */
.L_x_277:
[----:B0-----:R0:W5:Y:S01]  /*111c0*/  LDG.E R57, desc[UR36][R40.64] ;  /* 0x0000002428397981 */ /* 0x001162000c1e1900 */
[----:B------:R-:W-:-:S07]  /*111d0*/  IMAD.MOV.U32 R54, RZ, RZ, R16 ;  /* 0x000000ffff367224 */ /* 0x000fce00078e0010 */
.L_x_282:
        /* <DEDUP_REMOVED lines=28> */
.L_x_281:
[----:B------:R-:W-:Y:S05]  /*113a0*/  BSYNC.RECONVERGENT B3 ;  /* 0x0000000000037941 */ /* 0x000fea0003800200 */
.L_x_276:
[----:B------:R-:W-:Y:S01]  /*113b0*/  ISETP.NE.AND P1, PT, R16, RZ, PT ;  /* 0x000000ff1000720c */ /* 0x000fe20003f25270 */
[----:B------:R-:W-:-:S12]  /*113c0*/  BSSY.RECONVERGENT B3, `(.L_x_283) ;  /* 0x0000068000037945 */ /* 0x000fd80003800200 */
[----:B------:R-:W-:Y:S05]  /*113d0*/  @P1 BRA `(.L_x_284) ;  /* 0x0000000400981947 */ /* 0x000fea0003800000 */
[----:B------:R-:W-:-:S07]  /*113e0*/  IMAD.MOV.U32 R54, RZ, RZ, RZ ;  /* 0x000000ffff367224 */ /* 0x000fce00078e00ff */
.L_x_293:
[C---:B--2---:R-:W-:Y:S02]  /*113f0*/  IMAD R55, R54.reuse, 0x4, R52 ;  /* 0x0000000436377824 */ /* 0x044fe400078e0234 */
[----:B-1----:R-:W-:-:S03]  /*11400*/  IMAD R56, R54, 0x4, R53 ;  /* 0x0000000436387824 */ /* 0x002fc600078e0235 */
[----:B------:R-:W1:Y:S02]  /*11410*/  LDS R61, [R55] ;  /* 0x00000000373d7984 */ /* 0x000e640000000800 */
[----:B-1----:R-:W-:-:S13]  /*11420*/  ISETP.NE.AND P1, PT, R61, -0x1, PT ;  /* 0xffffffff3d00780c */ /* 0x002fda0003f25270 */
[----:B------:R-:W-:Y:S05]  /*11430*/  @!P1 BRA `(.L_x_285) ;  /* 0x0000000000249947 */ /* 0x000fea0003800000 */
[----:B------:R-:W0:Y:S02]  /*11440*/  LDS R42, [R44] ;  /* 0x000000002c2a7984 */ /* 0x000e240000000800 */
[----:B0-----:R-:W-:-:S04]  /*11450*/  VIADD R57, R42, 0x1 ;  /* 0x000000012a397836 */ /* 0x001fc80000000000 */
[----:B------:R-:W-:Y:S01]  /*11460*/  IMAD.IADD R43, R50, 0x1, R57 ;  /* 0x00000001322b7824 */ /* 0x000fe200078e0239 */
[----:B------:R-:W-:Y:S03]  /*11470*/  STS [R44], R57 ;  /* 0x000000392c007388 */ /* 0x000fe60000000800 */
[C---:B------:R-:W-:Y:S01]  /*11480*/  IMAD.WIDE.U32 R48, R43.reuse, 0x4, R12 ;  /* 0x000000042b307825 */ /* 0x040fe200078e000c */
[----:B------:R-:W0:Y:S03]  /*11490*/  LDS R59, [R56] ;  /* 0x00000000383b7984 */ /* 0x000e260000000800 */
[----:B------:R-:W-:Y:S01]  /*114a0*/  IMAD.WIDE.U32 R42, R43, 0x4, R20 ;  /* 0x000000042b2a7825 */ /* 0x000fe200078e0014 */
[----:B------:R1:W-:Y:S04]  /*114b0*/  STG.E desc[UR36][R48.64], R61 ;  /* 0x0000003d30007986 */ /* 0x0003e8000c101924 */
[----:B0-----:R1:W-:Y:S02]  /*114c0*/  STG.E desc[UR36][R42.64], R59 ;  /* 0x0000003b2a007986 */ /* 0x0013e4000c101924 */
.L_x_285:
[----:B-1----:R-:W1:Y:S02]  /*114d0*/  LDS R61, [R55+0x4] ;  /* 0x00000400373d7984 */ /* 0x002e640000000800 */
[----:B-1----:R-:W-:-:S13]  /*114e0*/  ISETP.NE.AND P1, PT, R61, -0x1, PT ;  /* 0xffffffff3d00780c */ /* 0x002fda0003f25270 */
[----:B------:R-:W-:Y:S05]  /*114f0*/  @!P1 BRA `(.L_x_286) ;  /* 0x0000000000249947 */ /* 0x000fea0003800000 */
[----:B0-----:R-:W0:Y:S02]  /*11500*/  LDS R57, [R44] ;  /* 0x000000002c397984 */ /* 0x001e240000000800 */
[----:B0-----:R-:W-:-:S04]  /*11510*/  VIADD R57, R57, 0x1 ;  /* 0x0000000139397836 */ /* 0x001fc80000000000 */
[----:B------:R-:W-:Y:S01]  /*11520*/  IMAD.IADD R43, R50, 0x1, R57 ;  /* 0x00000001322b7824 */ /* 0x000fe200078e0239 */
[----:B------:R-:W-:Y:S03]  /*11530*/  STS [R44], R57 ;  /* 0x000000392c007388 */ /* 0x000fe60000000800 */
[C---:B------:R-:W-:Y:S01]  /*11540*/  IMAD.WIDE.U32 R48, R43.reuse, 0x4, R12 ;  /* 0x000000042b307825 */ /* 0x040fe200078e000c */
[----:B------:R-:W0:Y:S03]  /*11550*/  LDS R59, [R56+0x4] ;  /* 0x00000400383b7984 */ /* 0x000e260000000800 */
[----:B------:R-:W-:Y:S01]  /*11560*/  IMAD.WIDE.U32 R42, R43, 0x4, R20 ;  /* 0x000000042b2a7825 */ /* 0x000fe200078e0014 */
[----:B------:R1:W-:Y:S04]  /*11570*/  STG.E desc[UR36][R48.64], R61 ;  /* 0x0000003d30007986 */ /* 0x0003e8000c101924 */
[----:B0-----:R1:W-:Y:S02]  /*11580*/  STG.E desc[UR36][R42.64], R59 ;  /* 0x0000003b2a007986 */ /* 0x0013e4000c101924 */
.L_x_286:
        /* <DEDUP_REMOVED lines=12> */
.L_x_287:
        /* <DEDUP_REMOVED lines=12> */
.L_x_288:
        /* <DEDUP_REMOVED lines=12> */
.L_x_289:
        /* <DEDUP_REMOVED lines=12> */
.L_x_290:
        /* <DEDUP_REMOVED lines=12> */
.L_x_291:
[----:B-1----:R-:W1:Y:S01]  /*11950*/  LDS R59, [R55+0x1c] ;  /* 0x00001c00373b7984 */ /* 0x002e620000000800 */
[----:B------:R-:W-:-:S05]  /*11960*/  VIADD R54, R54, 0x8 ;  /* 0x0000000836367836 */ /* 0x000fca0000000000 */
[----:B------:R-:W-:Y:S02]  /*11970*/  ISETP.NE.AND P2, PT, R54, 0x830, PT ;  /* 0x000008303600780c */ /* 0x000fe40003f45270 */
[----:B-1----:R-:W-:-:S13]  /*11980*/  ISETP.NE.AND P1, PT, R59, -0x1, PT ;  /* 0xffffffff3b00780c */ /* 0x002fda0003f25270 */
[----:B------:R-:W-:Y:S05]  /*11990*/  @!P1 BRA `(.L_x_292) ;  /* 0x0000000000249947 */ /* 0x000fea0003800000 */
[----:B------:R-:W1:Y:S02]  /*119a0*/  LDS R55, [R44] ;  /* 0x000000002c377984 */ /* 0x000e640000000800 */
[----:B-1----:R-:W-:-:S04]  /*119b0*/  VIADD R55, R55, 0x1 ;  /* 0x0000000137377836 */ /* 0x002fc80000000000 */
[----:B------:R-:W-:Y:S01]  /*119c0*/  IMAD.IADD R43, R50, 0x1, R55 ;  /* 0x00000001322b7824 */ /* 0x000fe200078e0237 */
[----:B------:R-:W-:Y:S03]  /*119d0*/  STS [R44], R55 ;  /* 0x000000372c007388 */ /* 0x000fe60000000800 */
[C---:B------:R-:W-:Y:S01]  /*119e0*/  IMAD.WIDE.U32 R48, R43.reuse, 0x4, R12 ;  /* 0x000000042b307825 */ /* 0x040fe200078e000c */
[----:B0-----:R-:W0:Y:S03]  /*119f0*/  LDS R57, [R56+0x1c] ;  /* 0x00001c0038397984 */ /* 0x001e260000000800 */
[----:B------:R-:W-:Y:S01]  /*11a00*/  IMAD.WIDE.U32 R42, R43, 0x4, R20 ;  /* 0x000000042b2a7825 */ /* 0x000fe200078e0014 */
[----:B------:R1:W-:Y:S04]  /*11a10*/  STG.E desc[UR36][R48.64], R59 ;  /* 0x0000003b30007986 */ /* 0x0003e8000c101924 */
[----:B0-----:R1:W-:Y:S02]  /*11a20*/  STG.E desc[UR36][R42.64], R57 ;  /* 0x000000392a007986 */ /* 0x0013e4000c101924 */
.L_x_292:
[----:B------:R-:W-:Y:S05]  /*11a30*/  @P2 BRA `(.L_x_293) ;  /* 0xfffffff8006c2947 */ /* 0x000fea000383ffff */
.L_x_284:
[----:B------:R-:W-:Y:S05]  /*11a40*/  BSYNC.RECONVERGENT B3 ;  /* 0x0000000000037941 */ /* 0x000fea0003800200 */
.L_x_283:
[----:B------:R-:W-:Y:S05]  /*11a50*/  @P0 BRA `(.L_x_294) ;  /* 0xfffffff000200947 */ /* 0x000fea000383ffff */
.L_x_271:
[----:B------:R-:W-:Y:S01]  /*11a60*/  ISETP.GE.U32.AND P0, PT, R16, R7, PT ;  /* 0x000000071000720c */ /* 0x000fe20003f06070 */
[----:B------:R-:W-:-:S12]  /*11a70*/  BSSY.RECONVERGENT B3, `(.L_x_295) ;  /* 0x00000af000037945 */ /* 0x000fd80003800200 */
[----:B------:R-:W-:Y:S05]  /*11a80*/  @P0 BRA `(.L_x_296) ;  /* 0x0000000800b40947 */ /* 0x000fea0003800000 */
[----:B--2---:R-:W-:-:S05]  /*11a90*/  IMAD.MOV.U32 R60, RZ, RZ, R16 ;  /* 0x000000ffff3c7224 */ /* 0x004fca00078e0010 */
[----:B------:R-:W-:-:S13]  /*11aa0*/  ISETP.GE.U32.AND P2, PT, R60, R7, PT ;  /* 0x000000073c00720c */ /* 0x000fda0003f46070 */
[----:B0-----:R-:W-:-:S04]  /*11ab0*/  @P2 IMAD R41, R4, 0x830, R60 ;  /* 0x0000083004292824 */ /* 0x001fc800078e023c */
[----:B-1----:R-:W-:-:S04]  /*11ac0*/  @P2 IMAD.WIDE.U32 R42, R41, 0x4, R36 ;  /* 0x00000004292a2825 */ /* 0x002fc800078e0024 */
[----:B------:R-:W-:Y:S02]  /*11ad0*/  @P2 IMAD.WIDE.U32 R40, R41, 0x4, R38 ;  /* 0x0000000429282825 */ /* 0x000fe400078e0026 */
[----:B------:R-:W2:Y:S04]  /*11ae0*/  @P2 LDG.E R42, desc[UR36][R42.64+-0x3a980] ;  /* 0xfc5680242a2a2981 */ /* 0x000ea8000c1e1900 */
[----:B------:R0:W3:Y:S01]  /*11af0*/  @P2 LDG.E R40, desc[UR36][R40.64+-0x3a980] ;  /* 0xfc56802428282981 */ /* 0x0000e2000c1e1900 */
        /* <DEDUP_REMOVED lines=14> */
[----:B--2---:R0:W-:Y:S04]  /*11be0*/  @P2 STS [R47], R42 ;  /* 0x0000002a2f002388 */ /* 0x0041e80000000800 */
[----:B---3--:R0:W-:Y:S08]  /*11bf0*/  @P2 STS [R49], R40 ;  /* 0x0000002831002388 */ /* 0x0081f00000000800 */
[----:B------:R-:W-:Y:S05]  /*11c00*/  @P1 BRA `(.L_x_298) ;  /* 0x0000000000a41947 */ /* 0x000fea0003800000 */
[----:B0-----:R-:W0:Y:S01]  /*11c10*/  S2R R42, SR_CgaCtaId ;  /* 0x00000000002a7919 */ /* 0x001e220000008800 */
[----:B------:R-:W-:Y:S01]  /*11c20*/  MOV R40, 0x400 ;  /* 0x0000040000287802 */ /* 0x000fe20000000f00 */
[----:B------:R-:W-:Y:S01]  /*11c30*/  VIADD R63, R7, 0xffffffa0 ;  /* 0xffffffa0073f7836 */ /* 0x000fe20000000000 */
[----:B------:R-:W-:-:S03]  /*11c40*/  PLOP3.LUT P0, PT, PT, PT, PT, 0x8, 0x80 ;  /* 0x000000000080781c */ /* 0x000fc60003f0e170 */
[C---:B------:R-:W-:Y:S02]  /*11c50*/  VIADD R47, R40.reuse, 0x5534 ;  /* 0x00005534282f7836 */ /* 0x040fe40000000000 */
[----:B------:R-:W-:-:S03]  /*11c60*/  VIADD R61, R40, 0x14 ;  /* 0x00000014283d7836 */ /* 0x000fc60000000000 */
[C---:B0-----:R-:W-:Y:S02]  /*11c70*/  LEA R47, R42.reuse, R47, 0x18 ;  /* 0x0000002f2a2f7211 */ /* 0x041fe400078ec0ff */
[----:B------:R-:W-:-:S07]  /*11c80*/  LEA R61, R42, R61, 0x18 ;  /* 0x0000003d2a3d7211 */ /* 0x000fce00078ec0ff */
.L_x_299:
[----:B------:R-:W-:-:S04]  /*11c90*/  IMAD R41, R4, 0x830, R60 ;  /* 0x0000083004297824 */ /* 0x000fc800078e023c */
[C---:B------:R-:W-:Y:S02]  /*11ca0*/  VIADD R53, R41.reuse, 0x20 ;  /* 0x0000002029357836 */ /* 0x040fe40000000000 */
[----:B-1----:R-:W-:-:S04]  /*11cb0*/  IMAD.WIDE.U32 R58, R41, 0x4, R36 ;  /* 0x00000004293a7825 */ /* 0x002fc800078e0024 */
[C---:B------:R-:W-:Y:S02]  /*11cc0*/  VIADD R49, R41.reuse, 0x40 ;  /* 0x0000004029317836 */ /* 0x040fe40000000000 */
[----:B------:R-:W-:Y:S01]  /*11cd0*/  IMAD.WIDE.U32 R56, R41, 0x4, R38 ;  /* 0x0000000429387825 */ /* 0x000fe200078e0026 */
[----:B------:R-:W2:Y:S03]  /*11ce0*/  LDG.E R58, desc[UR36][R58.64+-0x3a980] ;  /* 0xfc5680243a3a7981 */ /* 0x000ea6000c1e1900 */
[----:B------:R-:W-:Y:S02]  /*11cf0*/  IMAD.WIDE.U32 R54, R53, 0x4, R36 ;  /* 0x0000000435367825 */ /* 0x000fe400078e0024 */
[----:B------:R-:W3:Y:S02]  /*11d00*/  LDG.E R56, desc[UR36][R56.64+-0x3a980] ;  /* 0xfc56802438387981 */ /* 0x000ee4000c1e1900 */
[----:B------:R-:W-:-:S02]  /*11d10*/  VIADD R41, R41, 0x60 ;  /* 0x0000006029297836 */ /* 0x000fc40000000000 */
[----:B------:R-:W-:Y:S01]  /*11d20*/  IMAD.WIDE.U32 R52, R53, 0x4, R38 ;  /* 0x0000000435347825 */ /* 0x000fe200078e0026 */
[----:B------:R0:W4:Y:S03]  /*11d30*/  LDG.E R54, desc[UR36][R54.64+-0x3a980] ;  /* 0xfc56802436367981 */ /* 0x000126000c1e1900 */
[C---:B------:R-:W-:Y:S02]  /*11d40*/  IMAD.WIDE.U32 R50, R49.reuse, 0x4, R36 ;  /* 0x0000000431327825 */ /* 0x040fe400078e0024 */
[----:B------:R-:W5:Y:S02]  /*11d50*/  LDG.E R52, desc[UR36][R52.64+-0x3a980] ;  /* 0xfc56802434347981 */ /* 0x000f64000c1e1900 */
[----:B------:R-:W-:Y:S02]  /*11d60*/  IMAD.WIDE.U32 R48, R49, 0x4, R38 ;  /* 0x0000000431307825 */ /* 0x000fe400078e0026 */
[----:B------:R-:W5:Y:S02]  /*11d70*/  LDG.E R50, desc[UR36][R50.64+-0x3a980] ;  /* 0xfc56802432327981 */ /* 0x000f64000c1e1900 */
[----:B------:R-:W-:-:S02]  /*11d80*/  IMAD.WIDE.U32 R42, R41, 0x4, R36 ;  /* 0x00000004292a7825 */ /* 0x000fc400078e0024 */
[----:B------:R-:W5:Y:S02]  /*11d90*/  LDG.E R48, desc[UR36][R48.64+-0x3a980] ;  /* 0xfc56802430307981 */ /* 0x000f64000c1e1900 */
[----:B------:R-:W-:Y:S02]  /*11da0*/  IMAD.WIDE.U32 R40, R41, 0x4, R38 ;  /* 0x0000000429287825 */ /* 0x000fe400078e0026 */
[----:B------:R-:W5:Y:S04]  /*11db0*/  LDG.E R42, desc[UR36][R42.64+-0x3a980] ;  /* 0xfc5680242a2a7981 */ /* 0x000f68000c1e1900 */
[----:B------:R-:W5:Y:S01]  /*11dc0*/  LDG.E R40, desc[UR36][R40.64+-0x3a980] ;  /* 0xfc56802428287981 */ /* 0x000f62000c1e1900 */
[C---:B0-----:R-:W-:Y:S02]  /*11dd0*/  IMAD R55, R60.reuse, 0x4, R47 ;  /* 0x000000043c377824 */ /* 0x041fe400078e022f */
[----:B------:R-:W-:-:S02]  /*11de0*/  IMAD R57, R60, 0x4, R61 ;  /* 0x000000043c397824 */ /* 0x000fc400078e023d */
[----:B------:R-:W-:-:S05]  /*11df0*/  VIADD R60, R60, 0x80 ;  /* 0x000000803c3c7836 */ /* 0x000fca0000000000 */
[----:B------:R-:W-:Y:S01]  /*11e00*/  ISETP.GE.U32.AND P1, PT, R60, R63, PT ;  /* 0x0000003f3c00720c */ /* 0x000fe20003f26070 */
        /* <DEDUP_REMOVED lines=9> */
.L_x_298:
[----:B------:R-:W-:Y:S05]  /*11ea0*/  BSYNC.RECONVERGENT B4 ;  /* 0x0000000000047941 */ /* 0x000fea0003800200 */
.L_x_297:
[C---:B01----:R-:W-:Y:S01]  /*11eb0*/  IMAD.IADD R40, R7.reuse, 0x1, -R60 ;  /* 0x0000000107287824 */ /* 0x043fe200078e0a3c */
[----:B------:R-:W-:Y:S01]  /*11ec0*/  ISETP.GT.U32.AND P1, PT, R7, R60, PT ;  /* 0x0000003c0700720c */ /* 0x000fe20003f24070 */
[----:B------:R-:W-:Y:S03]  /*11ed0*/  BSSY.RECONVERGENT B4, `(.L_x_300) ;  /* 0x000001b000047945 */ /* 0x000fe60003800200 */
[----:B------:R-:W-:-:S13]  /*11ee0*/  ISETP.LE.U32.OR P1, PT, R40, 0x20, !P1 ;  /* 0x000000202800780c */ /* 0x000fda0004f23470 */
[----:B------:R-:W-:Y:S05]  /*11ef0*/  @P1 BRA `(.L_x_301) ;  /* 0x0000000000601947 */ /* 0x000fea0003800000 */
[----:B------:R-:W-:-:S04]  /*11f00*/  IMAD R41, R4, 0x830, R60 ;  /* 0x0000083004297824 */ /* 0x000fc800078e023c */
[C---:B------:R-:W-:Y:S02]  /*11f10*/  VIADD R49, R41.reuse, 0x20 ;  /* 0x0000002029317836 */ /* 0x040fe40000000000 */
[----:B------:R-:W-:-:S04]  /*11f20*/  IMAD.WIDE.U32 R42, R41, 0x4, R36 ;  /* 0x00000004292a7825 */ /* 0x000fc800078e0024 */
[----:B------:R-:W-:Y:S02]  /*11f30*/  IMAD.WIDE.U32 R40, R41, 0x4, R38 ;  /* 0x0000000429287825 */ /* 0x000fe400078e0026 */
[----:B------:R0:W2:Y:S02]  /*11f40*/  LDG.E R42, desc[UR36][R42.64+-0x3a980] ;  /* 0xfc5680242a2a7981 */ /* 0x0000a4000c1e1900 */
[C---:B------:R-:W-:Y:S02]  /*11f50*/  IMAD.WIDE.U32 R50, R49.reuse, 0x4, R36 ;  /* 0x0000000431327825 */ /* 0x040fe400078e0024 */
[----:B------:R-:W3:Y:S02]  /*11f60*/  LDG.E R40, desc[UR36][R40.64+-0x3a980] ;  /* 0xfc56802428287981 */ /* 0x000ee4000c1e1900 */
[----:B------:R-:W-:Y:S02]  /*11f70*/  IMAD.WIDE.U32 R48, R49, 0x4, R38 ;  /* 0x0000000431307825 */ /* 0x000fe400078e0026 */
[----:B------:R-:W4:Y:S04]  /*11f80*/  LDG.E R50, desc[UR36][R50.64+-0x3a980] ;  /* 0xfc56802432327981 */ /* 0x000f28000c1e1900 */
[----:B------:R-:W5:Y:S01]  /*11f90*/  LDG.E R48, desc[UR36][R48.64+-0x3a980] ;  /* 0xfc56802430307981 */ /* 0x000f62000c1e1900 */
        /* <DEDUP_REMOVED lines=10> */
[----:B--2---:R0:W-:Y:S04]  /*12040*/  STS [R47], R42 ;  /* 0x0000002a2f007388 */ /* 0x0041e80000000800 */
[----:B---3--:R0:W-:Y:S04]  /*12050*/  STS [R43], R40 ;  /* 0x000000282b007388 */ /* 0x0081e80000000800 */
[----:B----4-:R0:W-:Y:S04]  /*12060*/  STS [R47+0x80], R50 ;  /* 0x000080322f007388 */ /* 0x0101e80000000800 */
[----:B-----5:R0:W-:Y:S02]  /*12070*/  STS [R43+0x80], R48 ;  /* 0x000080302b007388 */ /* 0x0201e40000000800 */
.L_x_301:
[----:B------:R-:W-:Y:S05]  /*12080*/  BSYNC.RECONVERGENT B4 ;  /* 0x0000000000047941 */ /* 0x000fea0003800200 */
.L_x_300:
[----:B------:R-:W-:Y:S01]  /*12090*/  ISETP.LT.U32.OR P0, PT, R60, R7, P0 ;  /* 0x000000073c00720c */ /* 0x000fe20000701470 */
[----:B------:R-:W-:-:S12]  /*120a0*/  BSSY.RECONVERGENT B4, `(.L_x_302) ;  /* 0x0000011000047945 */ /* 0x000fd80003800200 */
[----:B------:R-:W-:Y:S05]  /*120b0*/  @!P0 BRA `(.L_x_303) ;  /* 0x00000000003c8947 */ /* 0x000fea0003800000 */
[----:B------:R-:W-:-:S04]  /*120c0*/  IMAD R41, R4, 0x830, R60 ;  /* 0x0000083004297824 */ /* 0x000fc800078e023c */
[----:B0-----:R-:W-:-:S04]  /*120d0*/  IMAD.WIDE.U32 R42, R41, 0x4, R36 ;  /* 0x00000004292a7825 */ /* 0x001fc800078e0024 */
[----:B------:R-:W-:Y:S02]  /*120e0*/  IMAD.WIDE.U32 R40, R41, 0x4, R38 ;  /* 0x0000000429287825 */ /* 0x000fe400078e0026 */
[----:B------:R-:W2:Y:S04]  /*120f0*/  LDG.E R42, desc[UR36][R42.64+-0x3a980] ;  /* 0xfc5680242a2a7981 */ /* 0x000ea8000c1e1900 */
[----:B------:R-:W3:Y:S01]  /*12100*/  LDG.E R40, desc[UR36][R40.64+-0x3a980] ;  /* 0xfc56802428287981 */ /* 0x000ee2000c1e1900 */
[----:B------:R-:W0:Y:S01]  /*12110*/  S2UR UR6, SR_CgaCtaId ;  /* 0x00000000000679c3 */ /* 0x000e220000008800 */
[----:B------:R-:W-:Y:S02]  /*12120*/  UMOV UR4, 0x400 ;  /* 0x0000040000047882 */ /* 0x000fe40000000000 */
[----:B------:R-:W-:-:S02]  /*12130*/  UIADD3 UR5, UPT, UPT, UR4, 0x5534, URZ ;  /* 0x0000553404057890 */ /* 0x000fc4000fffe0ff */
[----:B------:R-:W-:Y:S02]  /*12140*/  UIADD3 UR4, UPT, UPT, UR4, 0x14, URZ ;  /* 0x0000001404047890 */ /* 0x000fe4000fffe0ff */
[----:B0-----:R-:W-:Y:S02]  /*12150*/  ULEA UR5, UR6, UR5, 0x18 ;  /* 0x0000000506057291 */ /* 0x001fe4000f8ec0ff */
[----:B------:R-:W-:-:S04]  /*12160*/  ULEA UR4, UR6, UR4, 0x18 ;  /* 0x0000000406047291 */ /* 0x000fc8000f8ec0ff */
[C---:B------:R-:W-:Y:S02]  /*12170*/  LEA R47, R60.reuse, UR5, 0x2 ;  /* 0x000000053c2f7c11 */ /* 0x040fe4000f8e10ff */
[----:B------:R-:W-:-:S03]  /*12180*/  LEA R49, R60, UR4, 0x2 ;  /* 0x000000043c317c11 */ /* 0x000fc6000f8e10ff */
[----:B--2---:R1:W-:Y:S04]  /*12190*/  STS [R47], R42 ;  /* 0x0000002a2f007388 */ /* 0x0043e80000000800 */
[----:B---3--:R1:W-:Y:S02]  /*121a0*/  STS [R49], R40 ;  /* 0x0000002831007388 */ /* 0x0083e40000000800 */
.L_x_303:
[----:B------:R-:W-:Y:S05]  /*121b0*/  BSYNC.RECONVERGENT B4 ;  /* 0x0000000000047941 */ /* 0x000fea0003800200 */
.L_x_302:
[----:B------:R-:W2:Y:S01]  /*121c0*/  LDCU.64 UR4, c[0x0][0x388] ;  /* 0x00007100ff0477ac */ /* 0x000ea20008000a00 */
[----:B01----:R-:W-:Y:S02]  /*121d0*/  VIADD R47, R46, 0xffffffff ;  /* 0xffffffff2e2f7836 */ /* 0x003fe40000000000 */
[----:B------:R-:W-:Y:S01]  /*121e0*/  IMAD.MOV.U32 R52, RZ, RZ, R16 ;  /* 0x000000ffff347224 */ /* 0x000fe200078e0010 */
[----:B--2---:R-:W-:-:S04]  /*121f0*/  LEA R40, P0, R45, UR4, 0x2 ;  /* 0x000000042d287c11 */ /* 0x004fc8000f8010ff */
[----:B------:R-:W-:-:S09]  /*12200*/  LEA.HI.X R41, R45, UR5, RZ, 0x2, P0 ;  /* 0x000000052d297c11 */ /* 0x000fd200080f14ff */
.L_x_306:
[----:B0--3--:R-:W0:Y:S01]  /*12210*/  S2R R55, SR_CgaCtaId ;  /* 0x0000000000377919 */ /* 0x009e220000008800 */
[----:B------:R-:W-:Y:S01]  /*12220*/  MOV R56, 0x400 ;  /* 0x0000040000387802 */ /* 0x000fe20000000f00 */
        /* <DEDUP_REMOVED lines=9> */
.L_x_305:
[----:B------:R-:W-:Y:S01]  /*122c0*/  SHF.R.U32.HI R50, RZ, 0x1, R48 ;  /* 0x00000001ff327819 */ /* 0x000fe20000011630 */
[----:B------:R-:W-:Y:S02]  /*122d0*/  IMAD.MOV.U32 R42, RZ, RZ, R40 ;  /* 0x000000ffff2a7224 */ /* 0x000fe400078e0028 */
[----:B------:R-:W-:Y:S02]  /*122e0*/  IMAD.MOV.U32 R43, RZ, RZ, R41 ;  /* 0x000000ffff2b7224 */ /* 0x000fe400078e0029 */
        /* <DEDUP_REMOVED lines=9> */
.L_x_304:
[C---:B------:R-:W-:Y:S01]  /*12380*/  IMAD.WIDE.U32 R50, R49.reuse, 0x4, R40 ;  /* 0x0000000431327825 */ /* 0x040fe200078e0028 */
[----:B------:R-:W2:Y:S05]  /*12390*/  LDCU.64 UR4, c[0x0][0x390] ;  /* 0x00007200ff0477ac */ /* 0x000eaa0008000a00 */
[----:B------:R-:W1:Y:S01]  /*123a0*/  LDG.E R50, desc[UR36][R50.64] ;  /* 0x0000002432327981 */ /* 0x000e62000c1e1900 */
[----:B------:R-:W-:Y:S02]  /*123b0*/  VIADD R43, R49, 0x1 ;  /* 0x00000001312b7836 */ /* 0x000fe40000000000 */
[----:B------:R-:W-:-:S05]  /*123c0*/  VIADD R56, R56, 0x14 ;  /* 0x0000001438387836 */ /* 0x000fca0000000000 */
[----:B------:R-:W-:Y:S02]  /*123d0*/  LEA R55, R55, R56, 0x18 ;  /* 0x0000003837377211 */ /* 0x000fe400078ec0ff */
[----:B-1----:R-:W-:-:S13]  /*123e0*/  ISETP.GE.U32.AND P0, PT, R50, R53, PT ;  /* 0x000000353200720c */ /* 0x002fda0003f06070 */
[----:B------:R-:W-:-:S05]  /*123f0*/  @P0 IMAD.MOV R43, RZ, RZ, R49 ;  /* 0x000000ffff2b0224 */ /* 0x000fca00078e0231 */
[----:B------:R-:W-:Y:S02]  /*12400*/  ISETP.GT.U32.AND P0, PT, R43, R47, PT ;  /* 0x0000002f2b00720c */ /* 0x000fe40003f04070 */
[----:B------:R-:W-:-:S05]  /*12410*/  IADD3 R42, P1, PT, R45, R43, RZ ;  /* 0x0000002b2d2a7210 */ /* 0x000fca0007f3e0ff */
[----:B------:R-:W-:Y:S01]  /*12420*/  IMAD.X R49, RZ, RZ, RZ, P1 ;  /* 0x000000ffff317224 */ /* 0x000fe200008e06ff */
[----:B--2---:R-:W-:-:S04]  /*12430*/  LEA R48, P1, R42, UR4, 0x2 ;  /* 0x000000042a307c11 */ /* 0x004fc8000f8210ff */
[----:B------:R-:W-:Y:S02]  /*12440*/  LEA.HI.X R49, R42, UR5, R49, 0x2, P1 ;  /* 0x000000052a317c11 */ /* 0x000fe400088f1431 */
[----:B------:R-:W-:-:S03]  /*12450*/  @!P0 LEA R42, P1, R43, R40, 0x2 ;  /* 0x000000282b2a8211 */ /* 0x000fc600078210ff */
[----:B------:R-:W2:Y:S01]  /*12460*/  LDG.E R48, desc[UR36][R48.64] ;  /* 0x0000002430307981 */ /* 0x000ea2000c1e1900 */
[----:B------:R-:W-:-:S05]  /*12470*/  @!P0 LEA.HI.X R43, R43, R41, RZ, 0x2, P1 ;  /* 0x000000292b2b8211 */ /* 0x000fca00008f14ff */
        /* <DEDUP_REMOVED lines=14> */
.L_x_296:
[----:B------:R-:W-:Y:S05]  /*12560*/  BSYNC.RECONVERGENT B3 ;  /* 0x0000000000037941 */ /* 0x000fea0003800200 */
.L_x_295:
[----:B------:R-:W-:-:S13]  /*12570*/  ISETP.NE.AND P0, PT, R16, RZ, PT ;  /* 0x000000ff1000720c */ /* 0x000fda0003f05270 */
[----:B------:R-:W-:Y:S05]  /*12580*/  @P0 BRA `(.L_x_307) ;  /* 0x0000006400b80947 */ /* 0x000fea0003800000 */
[----:B------:R-:W-:Y:S01]  /*12590*/  ISETP.NE.AND P0, PT, R7, RZ, PT ;  /* 0x000000ff0700720c */ /* 0x000fe20003f05270 */
[----:B------:R-:W-:-:S12]  /*125a0*/  IMAD R45, R5, R10, RZ ;  /* 0x0000000a052d7224 */ /* 0x000fd800078e02ff */
[----:B------:R-:W-:Y:S05]  /*125b0*/  @!P0 BRA `(.L_x_308) ;  /* 0x0000001c00248947 */ /* 0x000fea0003800000 */
[----:B0-----:R-:W-:-:S05]  /*125c0*/  IMAD R40, R4, 0x830, -R5 ;  /* 0x0000083004287824 */ /* 0x001fca00078e0a05 */
[----:B------:R-:W-:Y:S01]  /*125d0*/  ISETP.GT.U32.AND P0, PT, R40, -0x4, PT ;  /* 0xfffffffc2800780c */ /* 0x000fe20003f04070 */
[----:B------:R-:W-:-:S12]  /*125e0*/  IMAD.MOV.U32 R40, RZ, RZ, RZ ;  /* 0x000000ffff287224 */ /* 0x000fd800078e00ff */
[----:B------:R-:W-:Y:S05]  /*125f0*/  @P0 BRA `(.L_x_309) ;  /* 0x00000018004c0947 */ /* 0x000fea0003800000 */
[----:B------:R-:W-:Y:S01]  /*12600*/  ISETP.GT.AND P0, PT, R11, RZ, PT ;  /* 0x000000ff0b00720c */ /* 0x000fe20003f04270 */
[----:B------:R-:W-:-:S12]  /*12610*/  UMOV UR4, URZ ;  /* 0x000000ff00047c82 */ /* 0x000fd80008000000 */
[----:B------:R-:W-:Y:S05]  /*12620*/  @!P0 BRA `(.L_x_310) ;  /* 0x0000001400508947 */ /* 0x000fea0003800000 */
[----:B------:R-:W-:Y:S01]  /*12630*/  VIADD R41, R11, -UR4 ;  /* 0x800000040b297c36 */ /* 0x000fe20008000000 */
[----:B------:R-:W-:-:S04]  /*12640*/  PLOP3.LUT P0, PT, PT, PT, PT, 0x80, 0x8 ;  /* 0x000000000008781c */ /* 0x000fc80003f0f070 */
[----:B------:R-:W-:-:S13]  /*12650*/  ISETP.GT.AND P1, PT, R41, 0xc, PT ;  /* 0x0000000c2900780c */ /* 0x000fda0003f24270 */
[----:B------:R-:W-:Y:S05]  /*12660*/  @!P1 BRA `(.L_x_311) ;  /* 0x0000000c00749947 */ /* 0x000fea0003800000 */
[----:B------:R-:W0:Y:S01]  /*12670*/  S2UR UR7, SR_CgaCtaId ;  /* 0x00000000000779c3 */ /* 0x000e220000008800 */
[----:B------:R-:W-:Y:S01]  /*12680*/  UMOV UR5, 0x400 ;  /* 0x0000040000057882 */ /* 0x000fe20000000000 */
[----:B------:R-:W-:Y:S01]  /*12690*/  PLOP3.LUT P0, PT, PT, PT, PT, 0x8, 0x80 ;  /* 0x000000000080781c */ /* 0x000fe20003f0e170 */
[----:B------:R-:W-:Y:S01]  /*126a0*/  UIADD3 UR6, UPT, UPT, UR5, 0x5534, URZ ;  /* 0x0000553405067890 */ /* 0x000fe2000fffe0ff */
[----:B------:R-:W-:Y:S01]  /*126b0*/  VIADD R46, R11, 0xfffffff4 ;  /* 0xfffffff40b2e7836 */ /* 0x000fe20000000000 */
[----:B------:R-:W-:Y:S02]  /*126c0*/  UIADD3 UR5, UPT, UPT, UR5, 0x14, URZ ;  /* 0x0000001405057890 */ /* 0x000fe4000fffe0ff */
[----:B0-----:R-:W-:Y:S02]  /*126d0*/  ULEA UR8, UR7, UR6, 0x18 ;  /* 0x0000000607087291 */ /* 0x001fe4000f8ec0ff */
[----:B------:R-:W-:-:S12]  /*126e0*/  ULEA UR7, UR7, UR5, 0x18 ;  /* 0x0000000507077291 */ /* 0x000fd8000f8ec0ff */
.L_x_328:
[----:B------:R-:W-:Y:S02]  /*126f0*/  ULEA UR6, UR4, UR8, 0x2 ;  /* 0x0000000804067291 */ /* 0x000fe4000f8e10ff */
[----:B------:R-:W-:-:S07]  /*12700*/  ULEA UR5, UR4, UR7, 0x2 ;  /* 0x0000000704057291 */ /* 0x000fce000f8e10ff */
[----:B---3--:R-:W0:Y:S02]  /*12710*/  LDS R51, [UR6] ;  /* 0x00000006ff337984 */ /* 0x008e240008000800 */
[----:B0-----:R-:W-:-:S13]  /*12720*/  ISETP.NE.AND P1, PT, R51, -0x1, PT ;  /* 0xffffffff3300780c */ /* 0x001fda0003f25270 */
[----:B------:R-:W-:Y:S05]  /*12730*/  @!P1 BRA `(.L_x_312) ;  /* 0x0000000000249947 */ /* 0x000fea0003800000 */
[----:B------:R-:W0:Y:S02]  /*12740*/  LDS R40, [R44] ;  /* 0x000000002c287984 */ /* 0x000e240000000800 */
[----:B0-----:R-:W-:-:S04]  /*12750*/  VIADD R47, R40, 0x1 ;  /* 0x00000001282f7836 */ /* 0x001fc80000000000 */
[----:B------:R-:W-:Y:S01]  /*12760*/  IMAD.IADD R41, R45, 0x1, R47 ;  /* 0x000000012d297824 */ /* 0x000fe200078e022f */
[----:B------:R-:W-:Y:S03]  /*12770*/  STS [R44], R47 ;  /* 0x0000002f2c007388 */ /* 0x000fe60000000800 */
[C---:B-1----:R-:W-:Y:S01]  /*12780*/  IMAD.WIDE.U32 R42, R41.reuse, 0x4, R12 ;  /* 0x00000004292a7825 */ /* 0x042fe200078e000c */
[----:B------:R-:W0:Y:S03]  /*12790*/  LDS R49, [UR5] ;  /* 0x00000005ff317984 */ /* 0x000e260008000800 */
[----:B------:R-:W-:Y:S01]  /*127a0*/  IMAD.WIDE.U32 R40, R41, 0x4, R20 ;  /* 0x0000000429287825 */ /* 0x000fe200078e0014 */
[----:B------:R3:W-:Y:S04]  /*127b0*/  STG.E desc[UR36][R42.64], R51 ;  /* 0x000000332a007986 */ /* 0x0007e8000c101924 */
[----:B0-----:R3:W-:Y:S02]  /*127c0*/  STG.E desc[UR36][R40.64], R49 ;  /* 0x0000003128007986 */ /* 0x0017e4000c101924 */
.L_x_312:
[----:B---3--:R-:W0:Y:S02]  /*127d0*/  LDS R51, [UR6+0x4] ;  /* 0x00000406ff337984 */ /* 0x008e240008000800 */
[----:B0-----:R-:W-:-:S13]  /*127e0*/  ISETP.NE.AND P1, PT, R51, -0x1, PT ;  /* 0xffffffff3300780c */ /* 0x001fda0003f25270 */
[----:B------:R-:W-:Y:S05]  /*127f0*/  @!P1 BRA `(.L_x_313) ;  /* 0x0000000000249947 */ /* 0x000fea0003800000 */
[----:B------:R-:W0:Y:S02]  /*12800*/  LDS R47, [R44] ;  /* 0x000000002c2f7984 */ /* 0x000e240000000800 */
[----:B0-----:R-:W-:-:S04]  /*12810*/  VIADD R47, R47, 0x1 ;  /* 0x000000012f2f7836 */ /* 0x001fc80000000000 */
[----:B------:R-:W-:Y:S01]  /*12820*/  IMAD.IADD R41, R45, 0x1, R47 ;  /* 0x000000012d297824 */ /* 0x000fe200078e022f */
[----:B------:R-:W-:Y:S03]  /*12830*/  STS [R44], R47 ;  /* 0x0000002f2c007388 */ /* 0x000fe60000000800 */
[C---:B-1----:R-:W-:Y:S01]  /*12840*/  IMAD.WIDE.U32 R42, R41.reuse, 0x4, R12 ;  /* 0x00000004292a7825 */ /* 0x042fe200078e000c */
[----:B------:R-:W0:Y:S03]  /*12850*/  LDS R49, [UR5+0x4] ;  /* 0x00000405ff317984 */ /* 0x000e260008000800 */
[----:B------:R-:W-:Y:S01]  /*12860*/  IMAD.WIDE.U32 R40, R41, 0x4, R20 ;  /* 0x0000000429287825 */ /* 0x000fe200078e0014 */
[----:B------:R3:W-:Y:S04]  /*12870*/  STG.E desc[UR36][R42.64], R51 ;  /* 0x000000332a007986 */ /* 0x0007e8000c101924 */
[----:B0-----:R3:W-:Y:S02]  /*12880*/  STG.E desc[UR36][R40.64], R49 ;  /* 0x0000003128007986 */ /* 0x0017e4000c101924 */
.L_x_313:
        /* <DEDUP_REMOVED lines=12> */
.L_x_314:
        /* <DEDUP_REMOVED lines=12> */
.L_x_315:
[----:B---3--:R-:W0:Y:S01]  /*12a10*/  LDS R51, [UR6+0x10] ;  /* 0x00001006ff337984 */ /* 0x008e220008000800 */
[----:B------:R-:W3:Y:S01]  /*12a20*/  S2UR UR9, SR_CgaCtaId ;  /* 0x00000000000979c3 */ /* 0x000ee20000008800 */
[----:B------:R-:W-:Y:S01]  /*12a30*/  UMOV UR7, 0x400 ;  /* 0x0000040000077882 */ /* 0x000fe20000000000 */
[----:B------:R-:W-:Y:S02]  /*12a40*/  UIADD3 UR5, UPT, UPT, UR4, 0x4, URZ ;  /* 0x0000000404057890 */ /* 0x000fe4000fffe0ff */
[----:B------:R-:W-:Y:S02]  /*12a50*/  UIADD3 UR8, UPT, UPT, UR7, 0x5534, URZ ;  /* 0x0000553407087890 */ /* 0x000fe4000fffe0ff */
[----:B------:R-:W-:Y:S02]  /*12a60*/  UIADD3 UR7, UPT, UPT, UR7, 0x14, URZ ;  /* 0x0000001407077890 */ /* 0x000fe4000fffe0ff */
[----:B---3--:R-:W-:Y:S02]  /*12a70*/  ULEA UR8, UR9, UR8, 0x18 ;  /* 0x0000000809087291 */ /* 0x008fe4000f8ec0ff */
[----:B------:R-:W-:-:S02]  /*12a80*/  ULEA UR7, UR9, UR7, 0x18 ;  /* 0x0000000709077291 */ /* 0x000fc4000f8ec0ff */
[----:B------:R-:W-:Y:S02]  /*12a90*/  ULEA UR10, UR5, UR8, 0x2 ;  /* 0x00000008050a7291 */ /* 0x000fe4000f8e10ff */
[----:B------:R-:W-:Y:S01]  /*12aa0*/  ULEA UR5, UR5, UR7, 0x2 ;  /* 0x0000000705057291 */ /* 0x000fe2000f8e10ff */
        /* <DEDUP_REMOVED lines=11> */
.L_x_316:
        /* <DEDUP_REMOVED lines=12> */
.L_x_317:
        /* <DEDUP_REMOVED lines=12> */
.L_x_318:
        /* <DEDUP_REMOVED lines=12> */
.L_x_319:
[----:B---3--:R-:W0:Y:S01]  /*12da0*/  LDS R51, [UR6+0x20] ;  /* 0x00002006ff337984 */ /* 0x008e220008000800 */
[----:B------:R-:W-:-:S04]  /*12db0*/  UIADD3 UR5, UPT, UPT, UR4, 0x8, URZ ;  /* 0x0000000804057890 */ /* 0x000fc8000fffe0ff */
        /* <DEDUP_REMOVED lines=13> */
.L_x_320:
        /* <DEDUP_REMOVED lines=12> */
.L_x_321:
        /* <DEDUP_REMOVED lines=12> */
.L_x_322:
        /* <DEDUP_REMOVED lines=12> */
.L_x_323:
        /* <DEDUP_REMOVED lines=15> */
.L_x_324:
        /* <DEDUP_REMOVED lines=12> */
.L_x_325:
        /* <DEDUP_REMOVED lines=12> */
.L_x_326:
        /* <DEDUP_REMOVED lines=12> */
.L_x_327:
[----:B------:R-:W-:-:S06]  /*13400*/  UIADD3 UR4, UPT, UPT, UR4, 0x10, URZ ;  /* 0x0000001004047890 */ /* 0x000fcc000fffe0ff */
[----:B------:R-:W-:-:S13]  /*13410*/  ISETP.LE.AND P1, PT, R46, UR4, PT ;  /* 0x000000042e007c0c */ /* 0x000fda000bf23270 */
[----:B------:R-:W-:Y:S05]  /*13420*/  @!P1 BRA `(.L_x_328) ;  /* 0xfffffff000b09947 */ /* 0x000fea000383ffff */
[----:B---3--:R-:W-:-:S07]  /*13430*/  IMAD.MOV.U32 R40, RZ, RZ, R11 ;  /* 0x000000ffff287224 */ /* 0x008fce00078e000b */
.L_x_311:
[----:B------:R-:W-:-:S05]  /*13440*/  VIADD R41, R11, -UR4 ;  /* 0x800000040b297c36 */ /* 0x000fca0008000000 */
[----:B------:R-:W-:-:S13]  /*13450*/  ISETP.GT.AND P1, PT, R41, 0x4, PT ;  /* 0x000000042900780c */ /* 0x000fda0003f24270 */
[----:B------:R-:W-:Y:S05]  /*13460*/  @!P1 BRA `(.L_x_329) ;  /* 0x0000000400b89947 */ /* 0x000fea0003800000 */
[----:B------:R-:W0:Y:S01]  /*13470*/  S2UR UR7, SR_CgaCtaId ;  /* 0x00000000000779c3 */ /* 0x000e220000008800 */
[----:B------:R-:W-:Y:S02]  /*13480*/  UMOV UR5, 0x400 ;  /* 0x0000040000057882 */ /* 0x000fe40000000000 */
[----:B------:R-:W-:Y:S02]  /*13490*/  UIADD3 UR6, UPT, UPT, UR5, 0x5534, URZ ;  /* 0x0000553405067890 */ /* 0x000fe4000fffe0ff */
[----:B------:R-:W-:Y:S02]  /*134a0*/  UIADD3 UR5, UPT, UPT, UR5, 0x14, URZ ;  /* 0x0000001405057890 */ /* 0x000fe4000fffe0ff */
[----:B0-----:R-:W-:Y:S02]  /*134b0*/  ULEA UR6, UR7, UR6, 0x18 ;  /* 0x0000000607067291 */ /* 0x001fe4000f8ec0ff */
[----:B------:R-:W-:Y:S02]  /*134c0*/  ULEA UR7, UR7, UR5, 0x18 ;  /* 0x0000000507077291 */ /* 0x000fe4000f8ec0ff */
[----:B------:R-:W-:-:S02]  /*134d0*/  ULEA UR8, UR4, UR6, 0x2 ;  /* 0x0000000604087291 */ /* 0x000fc4000f8e10ff */
[----:B------:R-:W-:-:S07]  /*134e0*/  ULEA UR5, UR4, UR7, 0x2 ;  /* 0x0000000704057291 */ /* 0x000fce000f8e10ff */
[----:B-1----:R-:W0:Y:S02]  /*134f0*/  LDS R49, [UR8] ;  /* 0x00000008ff317984 */ /* 0x002e240008000800 */
[----:B0-----:R-:W-:-:S13]  /*13500*/  ISETP.NE.AND P0, PT, R49, -0x1, PT ;  /* 0xffffffff3100780c */ /* 0x001fda0003f05270 */
[----:B------:R-:W-:Y:S05]  /*13510*/  @!P0 BRA `(.L_x_330) ;  /* 0x0000000000248947 */ /* 0x000fea0003800000 */
[----:B------:R-:W0:Y:S02]  /*13520*/  LDS R46, [R44] ;  /* 0x000000002c2e7984 */ /* 0x000e240000000800 */
[----:B0-----:R-:W-:-:S04]  /*13530*/  VIADD R46, R46, 0x1 ;  /* 0x000000012e2e7836 */ /* 0x001fc80000000000 */
[----:B------:R-:W-:Y:S01]  /*13540*/  IMAD.IADD R41, R45, 0x1, R46 ;  /* 0x000000012d297824 */ /* 0x000fe200078e022e */
[----:B------:R-:W-:Y:S03]  /*13550*/  STS [R44], R46 ;  /* 0x0000002e2c007388 */ /* 0x000fe60000000800 */
[C---:B------:R-:W-:Y:S01]  /*13560*/  IMAD.WIDE.U32 R42, R41.reuse, 0x4, R12 ;  /* 0x00000004292a7825 */ /* 0x040fe200078e000c */
[----:B------:R-:W0:Y:S03]  /*13570*/  LDS R47, [UR5] ;  /* 0x00000005ff2f7984 */ /* 0x000e260008000800 */
[----:B------:R-:W-:Y:S01]  /*13580*/  IMAD.WIDE.U32 R40, R41, 0x4, R20 ;  /* 0x0000000429287825 */ /* 0x000fe200078e0014 */
[----:B------:R1:W-:Y:S04]  /*13590*/  STG.E desc[UR36][R42.64], R49 ;  /* 0x000000312a007986 */ /* 0x0003e8000c101924 */
[----:B0-----:R1:W-:Y:S02]  /*135a0*/  STG.E desc[UR36][R40.64], R47 ;  /* 0x0000002f28007986 */ /* 0x0013e4000c101924 */
.L_x_330:
[----:B-1----:R-:W0:Y:S02]  /*135b0*/  LDS R49, [UR8+0x4] ;  /* 0x00000408ff317984 */ /* 0x002e240008000800 */
[----:B0-----:R-:W-:-:S13]  /*135c0*/  ISETP.NE.AND P0, PT, R49, -0x1, PT ;  /* 0xffffffff3100780c */ /* 0x001fda0003f05270 */
[----:B------:R-:W-:Y:S05]  /*135d0*/  @!P0 BRA `(.L_x_331) ;  /* 0x0000000000248947 */ /* 0x000fea0003800000 */
[----:B------:R-:W0:Y:S02]  /*135e0*/  LDS R46, [R44] ;  /* 0x000000002c2e7984 */ /* 0x000e240000000800 */
[----:B0-----:R-:W-:-:S04]  /*135f0*/  VIADD R46, R46, 0x1 ;  /* 0x000000012e2e7836 */ /* 0x001fc80000000000 */
[----:B------:R-:W-:Y:S01]  /*13600*/  IMAD.IADD R41, R45, 0x1, R46 ;  /* 0x000000012d297824 */ /* 0x000fe200078e022e */
[----:B------:R-:W-:Y:S03]  /*13610*/  STS [R44], R46 ;  /* 0x0000002e2c007388 */ /* 0x000fe60000000800 */
[C---:B------:R-:W-:Y:S01]  /*13620*/  IMAD.WIDE.U32 R42, R41.reuse, 0x4, R12 ;  /* 0x00000004292a7825 */ /* 0x040fe200078e000c */
[----:B------:R-:W0:Y:S03]  /*13630*/  LDS R47, [UR5+0x4] ;  /* 0x00000405ff2f7984 */ /* 0x000e260008000800 */
[----:B------:R-:W-:Y:S01]  /*13640*/  IMAD.WIDE.U32 R40, R41, 0x4, R20 ;  /* 0x0000000429287825 */ /* 0x000fe200078e0014 */
[----:B------:R1:W-:Y:S04]  /*13650*/  STG.E desc[UR36][R42.64], R49 ;  /* 0x000000312a007986 */ /* 0x0003e8000c101924 */
[----:B0-----:R1:W-:Y:S02]  /*13660*/  STG.E desc[UR36][R40.64], R47 ;  /* 0x0000002f28007986 */ /* 0x0013e4000c101924 */
.L_x_331:
        /* <DEDUP_REMOVED lines=12> */
.L_x_332:
        /* <DEDUP_REMOVED lines=12> */
.L_x_333:
[----:B-1----:R-:W0:Y:S01]  /*137f0*/  LDS R49, [UR8+0x10] ;  /* 0x00001008ff317984 */ /* 0x002e220008000800 */
        /* <DEDUP_REMOVED lines=14> */
.L_x_334:
        /* <DEDUP_REMOVED lines=12> */
.L_x_335:
        /* <DEDUP_REMOVED lines=12> */
.L_x_336:
[----:B-1----:R-:W0:Y:S01]  /*13a60*/  LDS R49, [UR5+0xc] ;  /* 0x00000c05ff317984 */ /* 0x002e220008000800 */
[----:B------:R-:W-:Y:S01]  /*13a70*/  UIADD3 UR4, UPT, UPT, UR4, 0x4, URZ ;  /* 0x0000000404047890 */ /* 0x000fe2000fffe0ff */
[----:B------:R-:W-:Y:S02]  /*13a80*/  PLOP3.LUT P0, PT, PT, PT, PT, 0x8, 0x80 ;  /* 0x000000000080781c */ /* 0x000fe40003f0e170 */
        /* <DEDUP_REMOVED lines=11> */
.L_x_337:
[----:B-1----:R-:W-:-:S07]  /*13b40*/  IMAD.MOV.U32 R40, RZ, RZ, R11 ;  /* 0x000000ffff287224 */ /* 0x002fce00078e000b */
.L_x_329:
[----:B------:R-:W-:-:S13]  /*13b50*/  ISETP.NE.OR P0, PT, R11, UR4, P0 ;  /* 0x000000040b007c0c */ /* 0x000fda0008705670 */
[----:B------:R-:W-:Y:S05]  /*13b60*/  @!P0 BRA `(.L_x_309) ;  /* 0x0000000000f08947 */ /* 0x000fea0003800000 */
.L_x_310:
[----:B------:R-:W0:Y:S01]  /*13b70*/  S2UR UR7, SR_CgaCtaId ;  /* 0x00000000000779c3 */ /* 0x000e220000008800 */
[----:B------:R-:W-:Y:S02]  /*13b80*/  UMOV UR5, 0x400 ;  /* 0x0000040000057882 */ /* 0x000fe40000000000 */
[----:B------:R-:W-:Y:S02]  /*13b90*/  UIADD3 UR6, UPT, UPT, UR5, 0x5534, URZ ;  /* 0x0000553405067890 */ /* 0x000fe4000fffe0ff */
[----:B------:R-:W-:Y:S02]  /*13ba0*/  UIADD3 UR5, UPT, UPT, UR5, 0x14, URZ ;  /* 0x0000001405057890 */ /* 0x000fe4000fffe0ff */
[----:B0-----:R-:W-:Y:S02]  /*13bb0*/  ULEA UR6, UR7, UR6, 0x18 ;  /* 0x0000000607067291 */ /* 0x001fe4000f8ec0ff */
[----:B------:R-:W-:-:S12]  /*13bc0*/  ULEA UR5, UR7, UR5, 0x18 ;  /* 0x0000000507057291 */ /* 0x000fd8000f8ec0ff */
.L_x_342:
[----:B------:R-:W-:Y:S02]  /*13bd0*/  ULEA UR7, UR4, UR6, 0x2 ;  /* 0x0000000604077291 */ /* 0x000fe4000f8e10ff */
        /* <DEDUP_REMOVED lines=13> */
.L_x_338:
        /* <DEDUP_REMOVED lines=12> */
.L_x_339:
        /* <DEDUP_REMOVED lines=12> */
.L_x_340:
        /* <DEDUP_REMOVED lines=12> */
.L_x_341:
[----:B------:R-:W-:-:S06]  /*13ef0*/  UIADD3 UR4, UPT, UPT, UR4, 0x4, URZ ;  /* 0x0000000404047890 */ /* 0x000fcc000fffe0ff */
[----:B------:R-:W-:-:S13]  /*13f00*/  ISETP.NE.AND P0, PT, R11, UR4, PT ;  /* 0x000000040b007c0c */ /* 0x000fda000bf05270 */
[----:B------:R-:W-:Y:S05]  /*13f10*/  @P0 BRA `(.L_x_342) ;  /* 0xfffffffc002c0947 */ /* 0x000fea000383ffff */
[----:B-1----:R-:W-:-:S07]  /*13f20*/  IMAD.MOV.U32 R40, RZ, RZ, R11 ;  /* 0x000000ffff287224 */ /* 0x002fce00078e000b */
.L_x_309:
[----:B------:R-:W-:-:S13]  /*13f30*/  ISETP.NE.AND P0, PT, R6, RZ, PT ;  /* 0x000000ff0600720c */ /* 0x000fda0003f05270 */
[----:B------:R-:W-:Y:S05]  /*13f40*/  @!P0 BRA `(.L_x_308) ;  /* 0x0000000000c08947 */ /* 0x000fea0003800000 */
[----:B-1----:R-:W0:Y:S01]  /*13f50*/  S2R R43, SR_CgaCtaId ;  /* 0x00000000002b7919 */ /* 0x002e220000008800 */
[----:B------:R-:W-:Y:S02]  /*13f60*/  MOV R41, 0x400 ;  /* 0x0000040000297802 */ /* 0x000fe40000000f00 */
[----:B------:R-:W-:-:S03]  /*13f70*/  ISETP.NE.AND P1, PT, R6, 0x1, PT ;  /* 0x000000010600780c */ /* 0x000fc60003f25270 */
[----:B------:R-:W-:-:S05]  /*13f80*/  VIADD R42, R41, 0x5534 ;  /* 0x00005534292a7836 */ /* 0x000fca0000000000 */
[----:B0-----:R-:W-:Y:S01]  /*13f90*/  LEA R47, R43, R42, 0x18 ;  /* 0x0000002a2b2f7211 */ /* 0x001fe200078ec0ff */
[----:B------:R-:W-:-:S04]  /*13fa0*/  VIADD R42, R41, 0x14 ;  /* 0x00000014292a7836 */ /* 0x000fc80000000000 */
[----:B------:R-:W-:Y:S01]  /*13fb0*/  IMAD R48, R40, 0x4, R47 ;  /* 0x0000000428307824 */ /* 0x000fe200078e022f */
[----:B------:R-:W-:-:S04]  /*13fc0*/  LEA R43, R43, R42, 0x18 ;  /* 0x0000002a2b2b7211 */ /* 0x000fc800078ec0ff */
[----:B------:R-:W0:Y:S01]  /*13fd0*/  LDS R49, [R48] ;  /* 0x0000000030317984 */ /* 0x000e220000000800 */
[----:B---3--:R-:W-:Y:S01]  /*13fe0*/  IMAD R50, R40, 0x4, R43 ;  /* 0x0000000428327824 */ /* 0x008fe200078e022b */
[----:B0-----:R-:W-:-:S13]  /*13ff0*/  ISETP.NE.AND P0, PT, R49, -0x1, PT ;  /* 0xffffffff3100780c */ /* 0x001fda0003f05270 */
        /* <DEDUP_REMOVED lines=10> */
.L_x_343:
[----:B------:R-:W-:Y:S05]  /*140a0*/  @!P1 BRA `(.L_x_308) ;  /* 0x0000000000689947 */ /* 0x000fea0003800000 */
[----:B-1----:R-:W0:Y:S01]  /*140b0*/  LDS R49, [R48+0x4] ;  /* 0x0000040030317984 */ /* 0x002e220000000800 */
[----:B------:R-:W-:Y:S02]  /*140c0*/  ISETP.NE.AND P1, PT, R6, 0x2, PT ;  /* 0x000000020600780c */ /* 0x000fe40003f25270 */
[----:B0-----:R-:W-:-:S13]  /*140d0*/  ISETP.NE.AND P0, PT, R49, -0x1, PT ;  /* 0xffffffff3100780c */ /* 0x001fda0003f05270 */
[----:B------:R-:W-:Y:S05]  /*140e0*/  @!P0 BRA `(.L_x_344) ;  /* 0x0000000000248947 */ /* 0x000fea0003800000 */
[----:B------:R-:W0:Y:S02]  /*140f0*/  LDS R46, [R44] ;  /* 0x000000002c2e7984 */ /* 0x000e240000000800 */
        /* <DEDUP_REMOVED lines=8> */
.L_x_344:
[----:B------:R-:W-:Y:S05]  /*14180*/  @!P1 BRA `(.L_x_308) ;  /* 0x0000000000309947 */ /* 0x000fea0003800000 */
[----:B-1----:R-:W0:Y:S02]  /*14190*/  LDS R49, [R48+0x8] ;  /* 0x0000080030317984 */ /* 0x002e240000000800 */
        /* <DEDUP_REMOVED lines=11> */
.L_x_308:
[----:B-1--4-:R-:W1:Y:S01]  /*14250*/  LDS R47, [R44] ;  /* 0x000000002c2f7984 */ /* 0x012e620000000800 */
[----:B------:R-:W-:Y:S01]  /*14260*/  IMAD.MOV.U32 R46, RZ, RZ, RZ ;  /* 0x000000ffff2e7224 */ /* 0x000fe200078e00ff */
[----:B-1----:R-:W-:-:S13]  /*14270*/  ISETP.NE.AND P0, PT, R47, RZ, PT ;  /* 0x000000ff2f00720c */ /* 0x002fda0003f05270 */
[----:B------:R-:W-:Y:S05]  /*14280*/  @!P0 BRA `(.L_x_345) ;  /* 0x0000001000088947 */ /* 0x000fea0003800000 */
[----:B------:R-:W-:Y:S01]  /*14290*/  ISETP.GE.U32.AND P1, PT, R47, 0x8, PT ;  /* 0x000000082f00780c */ /* 0x000fe20003f26070 */
[----:B------:R-:W-:Y:S01]  /*142a0*/  VIADD R49, R45, 0x1 ;  /* 0x000000012d317836 */ /* 0x000fe20000000000 */
[----:B--2---:R-:W-:Y:S01]  /*142b0*/  LOP3.LUT R58, R47, 0x7, RZ, 0xc0, !PT ;  /* 0x000000072f3a7812 */ /* 0x004fe200078ec0ff */
[----:B------:R-:W-:Y:S02]  /*142c0*/  IMAD.MOV.U32 R44, RZ, RZ, RZ ;  /* 0x000000ffff2c7224 */ /* 0x000fe400078e00ff */
[----:B------:R-:W-:Y:S01]  /*142d0*/  IMAD.MOV.U32 R46, RZ, RZ, RZ ;  /* 0x000000ffff2e7224 */ /* 0x000fe200078e00ff */
[----:B------:R-:W-:Y:S02]  /*142e0*/  ISETP.NE.AND P0, PT, R58, RZ, PT ;  /* 0x000000ff3a00720c */ /* 0x000fe40003f05270 */
[----:B------:R-:W-:-:S05]  /*142f0*/  SHF.R.S32.HI R48, RZ, 0x1f, R49 ;  /* 0x0000001fff307819 */ /* 0x000fca0000011431 */
[----:B------:R-:W-:Y:S06]  /*14300*/  @!P1 BRA `(.L_x_346) ;  /* 0x0000000400e89947 */ /* 0x000fec0003800000 */
[----:B------:R-:W-:Y:S01]  /*14310*/  LOP3.LUT R44, R47, 0xfffffff8, RZ, 0xc0, !PT ;  /* 0xfffffff82f2c7812 */ /* 0x000fe200078ec0ff */
[----:B---3--:R-:W-:Y:S02]  /*14320*/  IMAD.MOV.U32 R50, RZ, RZ, RZ ;  /* 0x000000ffff327224 */ /* 0x008fe400078e00ff */
[----:B------:R-:W-:-:S07]  /*14330*/  IMAD.MOV.U32 R46, RZ, RZ, RZ ;  /* 0x000000ffff2e7224 */ /* 0x000fce00078e00ff */
.L_x_347:
[-C--:B------:R-:W-:Y:S02]  /*14340*/  IADD3 R43, P2, PT, R49, R50.reuse, RZ ;  /* 0x00000032312b7210 */ /* 0x080fe40007f5e0ff */
[----:B0-----:R-:W-:-:S03]  /*14350*/  IADD3 R41, P1, PT, R45, R50, RZ ;  /* 0x000000322d297210 */ /* 0x001fc60007f3e0ff */
[----:B------:R-:W-:Y:S01]  /*14360*/  IMAD.X R51, RZ, RZ, R48, P2 ;  /* 0x000000ffff337224 */ /* 0x000fe200010e0630 */
[----:B------:R-:W-:Y:S02]  /*14370*/  LEA.HI.X.SX32 R52, R45, RZ, 0x1, P1 ;  /* 0x000000ff2d347211 */ /* 0x000fe400008f0eff */
[-C--:B------:R-:W-:Y:S02]  /*14380*/  LEA R40, P1, R41, R14.reuse, 0x2 ;  /* 0x0000000e29287211 */ /* 0x080fe400078210ff */
[----:B------:R-:W-:Y:S02]  /*14390*/  LEA R42, P2, R43, R14, 0x2 ;  /* 0x0000000e2b2a7211 */ /* 0x000fe400078410ff */
[-C--:B------:R-:W-:Y:S02]  /*143a0*/  LEA.HI.X R41, R41, R21.reuse, R52, 0x2, P1 ;  /* 0x0000001529297211 */ /* 0x080fe400008f1434 */
[----:B------:R-:W-:-:S03]  /*143b0*/  LEA.HI.X R43, R43, R21, R51, 0x2, P2 ;  /* 0x000000152b2b7211 */ /* 0x000fc600010f1433 */
        /* <DEDUP_REMOVED lines=10> */
[----:B--2---:R-:W-:Y:S02]  /*14460*/  SHF.R.U32.HI R57, RZ, 0x1, R40 ;  /* 0x00000001ff397819 */ /* 0x004fe40000011628 */
[----:B---3--:R-:W-:Y:S02]  /*14470*/  SHF.R.U32.HI R60, RZ, 0x1, R59 ;  /* 0x00000001ff3c7819 */ /* 0x008fe4000001163b */
[----:B------:R-:W-:Y:S02]  /*14480*/  LOP3.LUT R57, R57, 0x55555555, RZ, 0xc0, !PT ;  /* 0x5555555539397812 */ /* 0x000fe400078ec0ff */
[----:B------:R-:W-:Y:S02]  /*14490*/  LOP3.LUT R60, R60, 0x55555555, RZ, 0xc0, !PT ;  /* 0x555555553c3c7812 */ /* 0x000fe400078ec0ff */
[----:B----4-:R-:W-:Y:S01]  /*144a0*/  SHF.R.U32.HI R41, RZ, 0x1, R56 ;  /* 0x00000001ff297819 */ /* 0x010fe20000011638 */
[----:B------:R-:W-:Y:S01]  /*144b0*/  IMAD.IADD R57, R40, 0x1, -R57 ;  /* 0x0000000128397824 */ /* 0x000fe200078e0a39 */
[----:B-----5:R-:W-:Y:S01]  /*144c0*/  SHF.R.U32.HI R61, RZ, 0x1, R55 ;  /* 0x00000001ff3d7819 */ /* 0x020fe20000011637 */
[----:B------:R-:W-:Y:S01]  /*144d0*/  IMAD.IADD R60, R59, 0x1, -R60 ;  /* 0x000000013b3c7824 */ /* 0x000fe200078e0a3c */
[----:B------:R-:W-:-:S02]  /*144e0*/  LOP3.LUT R59, R41, 0x55555555, RZ, 0xc0, !PT ;  /* 0x55555555293b7812 */ /* 0x000fc400078ec0ff */
[----:B------:R-:W-:Y:S02]  /*144f0*/  LOP3.LUT R62, R61, 0x55555555, RZ, 0xc0, !PT ;  /* 0x555555553d3e7812 */ /* 0x000fe400078ec0ff */
[----:B------:R-:W-:Y:S01]  /*14500*/  SHF.R.U32.HI R40, RZ, 0x2, R57 ;  /* 0x00000002ff287819 */ /* 0x000fe20000011639 */
[----:B------:R-:W-:Y:S01]  /*14510*/  IMAD.IADD R59, R56, 0x1, -R59 ;  /* 0x00000001383b7824 */ /* 0x000fe200078e0a3b */
[----:B------:R-:W-:Y:S01]  /*14520*/  SHF.R.U32.HI R41, RZ, 0x2, R60 ;  /* 0x00000002ff297819 */ /* 0x000fe2000001163c */
[----:B------:R-:W-:Y:S01]  /*14530*/  IMAD.IADD R62, R55, 0x1, -R62 ;  /* 0x00000001373e7824 */ /* 0x000fe200078e0a3e */
[----:B------:R-:W-:Y:S02]  /*14540*/  LOP3.LUT R57, R57, 0x33333333, RZ, 0xc0, !PT ;  /* 0x3333333339397812 */ /* 0x000fe400078ec0ff */
[----:B------:R-:W-:Y:S02]  /*14550*/  LOP3.LUT R60, R60, 0x33333333, RZ, 0xc0, !PT ;  /* 0x333333333c3c7812 */ /* 0x000fe400078ec0ff */
[----:B------:R-:W-:-:S02]  /*14560*/  LOP3.LUT R40, R40, 0x33333333, RZ, 0xc0, !PT ;  /* 0x3333333328287812 */ /* 0x000fc400078ec0ff */
[----:B------:R-:W-:Y:S02]  /*14570*/  LOP3.LUT R41, R41, 0x33333333, RZ, 0xc0, !PT ;  /* 0x3333333329297812 */ /* 0x000fe400078ec0ff */
[----:B0-----:R-:W-:Y:S01]  /*14580*/  SHF.R.U32.HI R42, RZ, 0x2, R59 ;  /* 0x00000002ff2a7819 */ /* 0x001fe2000001163b */
[----:B------:R-:W-:Y:S01]  /*14590*/  IMAD.IADD R40, R57, 0x1, R40 ;  /* 0x0000000139287824 */ /* 0x000fe200078e0228 */
[----:B------:R-:W-:Y:S01]  /*145a0*/  SHF.R.U32.HI R43, RZ, 0x2, R62 ;  /* 0x00000002ff2b7819 */ /* 0x000fe2000001163e */
[----:B------:R-:W-:Y:S01]  /*145b0*/  IMAD.IADD R41, R60, 0x1, R41 ;  /* 0x000000013c297824 */ /* 0x000fe200078e0229 */
[----:B------:R-:W-:Y:S02]  /*145c0*/  LOP3.LUT R59, R59, 0x33333333, RZ, 0xc0, !PT ;  /* 0x333333333b3b7812 */ /* 0x000fe400078ec0ff */
[----:B------:R-:W-:Y:S02]  /*145d0*/  LOP3.LUT R42, R42, 0x33333333, RZ, 0xc0, !PT ;  /* 0x333333332a2a7812 */ /* 0x000fe400078ec0ff */
[----:B------:R-:W-:-:S02]  /*145e0*/  LOP3.LUT R62, R62, 0x33333333, RZ, 0xc0, !PT ;  /* 0x333333333e3e7812 */ /* 0x000fc400078ec0ff */
[----:B------:R-:W-:Y:S01]  /*145f0*/  LOP3.LUT R43, R43, 0x33333333, RZ, 0xc0, !PT ;  /* 0x333333332b2b7812 */ /* 0x000fe200078ec0ff */
[----:B------:R-:W-:Y:S01]  /*14600*/  IMAD.IADD R42, R59, 0x1, R42 ;  /* 0x000000013b2a7824 */ /* 0x000fe200078e022a */
[----:B------:R-:W-:Y:S02]  /*14610*/  LEA.HI R40, R40, R40, RZ, 0x1c ;  /* 0x0000002828287211 */ /* 0x000fe400078fe0ff */
[----:B------:R-:W-:Y:S01]  /*14620*/  LEA.HI R41, R41, R41, RZ, 0x1c ;  /* 0x0000002929297211 */ /* 0x000fe200078fe0ff */
[----:B------:R-:W-:Y:S01]  /*14630*/  IMAD.IADD R43, R62, 0x1, R43 ;  /* 0x000000013e2b7824 */ /* 0x000fe200078e022b */
[----:B------:R-:W-:Y:S02]  /*14640*/  LOP3.LUT R40, R40, 0xf0f0f0f, RZ, 0xc0, !PT ;  /* 0x0f0f0f0f28287812 */ /* 0x000fe400078ec0ff */
[----:B------:R-:W-:Y:S02]  /*14650*/  LOP3.LUT R41, R41, 0xf0f0f0f, RZ, 0xc0, !PT ;  /* 0x0f0f0f0f29297812 */ /* 0x000fe400078ec0ff */
[----:B------:R-:W-:-:S02]  /*14660*/  LEA.HI R42, R42, R42, RZ, 0x1c ;  /* 0x0000002a2a2a7211 */ /* 0x000fc400078fe0ff */
[----:B------:R-:W-:Y:S02]  /*14670*/  LEA.HI R40, R40, R40, RZ, 0x18 ;  /* 0x0000002828287211 */ /* 0x000fe400078fc0ff */
[----:B------:R-:W-:Y:S02]  /*14680*/  LEA.HI R41, R41, R41, RZ, 0x18 ;  /* 0x0000002929297211 */ /* 0x000fe400078fc0ff */
[----:B------:R-:W-:Y:S02]  /*14690*/  LEA.HI R55, R43, R43, RZ, 0x1c ;  /* 0x0000002b2b377211 */ /* 0x000fe400078fe0ff */
[----:B------:R-:W-:Y:S02]  /*146a0*/  LOP3.LUT R43, R42, 0xf0f0f0f, RZ, 0xc0, !PT ;  /* 0x0f0f0f0f2a2b7812 */ /* 0x000fe400078ec0ff */
[----:B------:R-:W-:Y:S02]  /*146b0*/  LEA.HI R40, R40, R40, RZ, 0x10 ;  /* 0x0000002828287211 */ /* 0x000fe400078f80ff */
[----:B------:R-:W-:-:S02]  /*146c0*/  LEA.HI R42, R41, R41, RZ, 0x10 ;  /* 0x00000029292a7211 */ /* 0x000fc400078f80ff */
[----:B------:R-:W-:Y:S02]  /*146d0*/  LOP3.LUT R55, R55, 0xf0f0f0f, RZ, 0xc0, !PT ;  /* 0x0f0f0f0f37377812 */ /* 0x000fe400078ec0ff */
[----:B------:R-:W-:Y:S02]  /*146e0*/  LOP3.LUT R41, R40, 0x3f, RZ, 0xc0, !PT ;  /* 0x0000003f28297812 */ /* 0x000fe400078ec0ff */
[----:B------:R-:W-:Y:S02]  /*146f0*/  LOP3.LUT R42, R42, 0x3f, RZ, 0xc0, !PT ;  /* 0x0000003f2a2a7812 */ /* 0x000fe400078ec0ff */
[----:B------:R-:W-:Y:S02]  /*14700*/  LEA.HI R43, R43, R43, RZ, 0x18 ;  /* 0x0000002b2b2b7211 */ /* 0x000fe400078fc0ff */
[----:B------:R-:W-:Y:S02]  /*14710*/  LEA.HI R55, R55, R55, RZ, 0x18 ;  /* 0x0000003737377211 */ /* 0x000fe400078fc0ff */
[----:B------:R-:W-:-:S02]  /*14720*/  IADD3 R40, PT, PT, R42, R41, R46 ;  /* 0x000000292a287210 */ /* 0x000fc40007ffe02e */
[----:B------:R-:W-:Y:S02]  /*14730*/  SHF.R.U32.HI R41, RZ, 0x1, R51 ;  /* 0x00000001ff297819 */ /* 0x000fe40000011633 */
[----:B------:R-:W-:Y:S02]  /*14740*/  LEA.HI R43, R43, R43, RZ, 0x10 ;  /* 0x0000002b2b2b7211 */ /* 0x000fe400078f80ff */
[----:B------:R-:W-:Y:S02]  /*14750*/  LEA.HI R55, R55, R55, RZ, 0x10 ;  /* 0x0000003737377211 */ /* 0x000fe400078f80ff */
[----:B------:R-:W-:Y:S02]  /*14760*/  SHF.R.U32.HI R46, RZ, 0x1, R52 ;  /* 0x00000001ff2e7819 */ /* 0x000fe40000011634 */
[----:B------:R-:W-:Y:S02]  /*14770*/  LOP3.LUT R42, R41, 0x55555555, RZ, 0xc0, !PT ;  /* 0x55555555292a7812 */ /* 0x000fe400078ec0ff */
[----:B------:R-:W-:-:S02]  /*14780*/  LOP3.LUT R43, R43, 0x3f, RZ, 0xc0, !PT ;  /* 0x0000003f2b2b7812 */ /* 0x000fc400078ec0ff */
[----:B------:R-:W-:Y:S01]  /*14790*/  LOP3.LUT R55, R55, 0x3f, RZ, 0xc0, !PT ;  /* 0x0000003f37377812 */ /* 0x000fe200078ec0ff */
[----:B------:R-:W-:Y:S01]  /*147a0*/  IMAD.IADD R42, R51, 0x1, -R42 ;  /* 0x00000001332a7824 */ /* 0x000fe200078e0a2a */
[----:B------:R-:W-:Y:S02]  /*147b0*/  LOP3.LUT R41, R46, 0x55555555, RZ, 0xc0, !PT ;  /* 0x555555552e297812 */ /* 0x000fe400078ec0ff */
[----:B------:R-:W-:Y:S02]  /*147c0*/  IADD3 R40, PT, PT, R55, R43, R40 ;  /* 0x0000002b37287210 */ /* 0x000fe40007ffe028 */
[----:B------:R-:W-:Y:S01]  /*147d0*/  SHF.R.U32.HI R43, RZ, 0x1, R53 ;  /* 0x00000001ff2b7819 */ /* 0x000fe20000011635 */
[----:B------:R-:W-:Y:S01]  /*147e0*/  IMAD.IADD R52, R52, 0x1, -R41 ;  /* 0x0000000134347824 */ /* 0x000fe200078e0a29 */
[----:B------:R-:W-:Y:S02]  /*147f0*/  SHF.R.U32.HI R55, RZ, 0x1, R54 ;  /* 0x00000001ff377819 */ /* 0x000fe40000011636 */
        /* <DEDUP_REMOVED lines=9> */
[----:B------:R-:W-:-:S03]  /*14890*/  LOP3.LUT R43, R43, 0x33333333, RZ, 0xc0, !PT ;  /* 0x333333332b2b7812 */ /* 0x000fc600078ec0ff */
[----:B------:R-:W-:Y:S01]  /*148a0*/  IMAD.IADD R41, R42, 0x1, R41 ;  /* 0x000000012a297824 */ /* 0x000fe200078e0229 */
[----:B------:R-:W-:Y:S01]  /*148b0*/  SHF.R.U32.HI R42, RZ, 0x2, R46 ;  /* 0x00000002ff2a7819 */ /* 0x000fe2000001162e */
[----:B------:R-:W-:Y:S01]  /*148c0*/  IMAD.IADD R43, R52, 0x1, R43 ;  /* 0x00000001342b7824 */ /* 0x000fe200078e022b */
[----:B------:R-:W-:Y:S02]  /*148d0*/  SHF.R.U32.HI R52, RZ, 0x2, R55 ;  /* 0x00000002ff347819 */ /* 0x000fe40000011637 */
        /* <DEDUP_REMOVED lines=26> */
[----:B------:R-:W-:-:S04]  /*14a80*/  LOP3.LUT R52, R52, 0x3f, RZ, 0xc0, !PT ;  /* 0x0000003f34347812 */ /* 0x000fc800078ec0ff */
[----:B------:R-:W-:Y:S01]  /*14a90*/  IADD3 R46, PT, PT, R52, R41, R40 ;  /* 0x00000029342e7210 */ /* 0x000fe20007ffe028 */
[----:B------:R-:W-:Y:S06]  /*14aa0*/  @P1 BRA `(.L_x_347) ;  /* 0xfffffff800241947 */ /* 0x000fec000383ffff */
.L_x_346:
[----:B------:R-:W-:Y:S05]  /*14ab0*/  @!P0 BRA `(.L_x_345) ;  /* 0x0000000400fc8947 */ /* 0x000fea0003800000 */
[----:B------:R-:W-:Y:S02]  /*14ac0*/  ISETP.GE.U32.AND P0, PT, R58, 0x4, PT ;  /* 0x000000043a00780c */ /* 0x000fe40003f06070 */
[----:B0--3--:R-:W-:-:S04]  /*14ad0*/  LOP3.LUT R54, R47, 0x3, RZ, 0xc0, !PT ;  /* 0x000000032f367812 */ /* 0x009fc800078ec0ff */
[----:B------:R-:W-:-:S07]  /*14ae0*/  ISETP.NE.AND P1, PT, R54, RZ, PT ;  /* 0x000000ff3600720c */ /* 0x000fce0003f25270 */
[----:B------:R-:W-:Y:S06]  /*14af0*/  @!P0 BRA `(.L_x_348) ;  /* 0x0000000000fc8947 */ /* 0x000fec0003800000 */
[-C--:B------:R-:W-:Y:S02]  /*14b00*/  IADD3 R43, P2, PT, R49, R44.reuse, RZ ;  /* 0x0000002c312b7210 */ /* 0x080fe40007f5e0ff */
[----:B------:R-:W-:-:S03]  /*14b10*/  IADD3 R41, P0, PT, R45, R44, RZ ;  /* 0x0000002c2d297210 */ /* 0x000fc60007f1e0ff */
        /* <DEDUP_REMOVED lines=61> */
.L_x_348:
[----:B------:R-:W-:Y:S05]  /*14ef0*/  @!P1 BRA `(.L_x_345) ;  /* 0x0000000000ec9947 */ /* 0x000fea0003800000 */
[----:B------:R-:W-:Y:S02]  /*14f00*/  ISETP.NE.AND P0, PT, R54, 0x1, PT ;  /* 0x000000013600780c */ /* 0x000fe40003f05270 */
[----:B------:R-:W-:-:S04]  /*14f10*/  LOP3.LUT R47, R47, 0x1, RZ, 0xc0, !PT ;  /* 0x000000012f2f7812 */ /* 0x000fc800078ec0ff */
[----:B------:R-:W-:-:S07]  /*14f20*/  ISETP.NE.U32.AND P1, PT, R47, 0x1, PT ;  /* 0x000000012f00780c */ /* 0x000fce0003f25070 */
        /* <DEDUP_REMOVED lines=37> */
.L_x_349:
[----:B------:R-:W-:Y:S05]  /*15180*/  @P1 BRA `(.L_x_345) ;  /* 0x0000000000481947 */ /* 0x000fea0003800000 */
[----:B------:R-:W-:-:S04]  /*15190*/  IADD3 R41, P0, PT, R45, R44, RZ ;  /* 0x0000002c2d297210 */ /* 0x000fc80007f1e0ff */
[----:B------:R-:W-:Y:S02]  /*151a0*/  LEA.HI.X.SX32 R45, R45, RZ, 0x1, P0 ;  /* 0x000000ff2d2d7211 */ /* 0x000fe400000f0eff */
[----:B------:R-:W-:-:S04]  /*151b0*/  LEA R40, P0, R41, R14, 0x2 ;  /* 0x0000000e29287211 */ /* 0x000fc800078010ff */
[----:B------:R-:W-:-:S05]  /*151c0*/  LEA.HI.X R41, R41, R21, R45, 0x2, P0 ;  /* 0x0000001529297211 */ /* 0x000fca00000f142d */
        /* <DEDUP_REMOVED lines=14> */
.L_x_345:
[----:B0-----:R-:W-:-:S05]  /*152b0*/  IMAD R41, R10, 0x4, R8 ;  /* 0x000000040a297824 */ /* 0x001fca00078e0208 */
[----:B------:R4:W-:Y:S01]  /*152c0*/  STS [R41], R46 ;  /* 0x0000002e29007388 */ /* 0x0009e20000000800 */
[----:B------:R-:W-:Y:S05]  /*152d0*/  BRA `(.L_x_307) ;  /* 0x0000003800647947 */ /* 0x000fea0003800000 */
.L_x_270:
[----:B------:R-:W-:Y:S01]  /*152e0*/  ISETP.NE.AND P0, PT, R16, RZ, PT ;  /* 0x000000ff1000720c */ /* 0x000fe20003f05270 */
[----:B------:R-:W-:Y:S02]  /*152f0*/  IMAD R47, R10, 0x4, R0 ;  /* 0x000000040a2f7824 */ /* 0x000fe400078e0200 */
[----:B------:R-:W-:-:S05]  /*15300*/  IMAD.HI.U32 R48, R46, -0x5dcd30d, RZ ;  /* 0xfa232cf32e307827 */ /* 0x000fca00078e00ff */
[----:B------:R-:W-:-:S05]  /*15310*/  SHF.R.U32.HI R48, RZ, 0xb, R48 ;  /* 0x0000000bff307819 */ /* 0x000fca0000011630 */
[----:B------:R0:W-:Y:S01]  /*15320*/  @!P0 STS [R47], RZ ;  /* 0x000000ff2f008388 */ /* 0x0001e20000000800 */
[----:B------:R-:W-:Y:S01]  /*15330*/  ISETP.GE.U32.AND P0, PT, R46, 0x830, PT ;  /* 0x000008302e00780c */ /* 0x000fe20003f06070 */
[----:B------:R-:W-:-:S12]  /*15340*/  IMAD R49, R48, -0x830, R46 ;  /* 0xfffff7d030317824 */ /* 0x000fd800078e022e */
[----:B0-----:R-:W-:Y:S05]  /*15350*/  @!P0 BRA `(.L_x_350) ;  /* 0x0000000c00a48947 */ /* 0x001fea0003800000 */
[----:B------:R-:W-:Y:S01]  /*15360*/  IMAD R50, R5, R10, RZ ;  /* 0x0000000a05327224 */ /* 0x000fe200078e02ff */
[----:B------:R-:W-:Y:S01]  /*15370*/  VIMNMX.U32 R51, PT, PT, R48, 0x1, !PT ;  /* 0x0000000130337848 */ /* 0x000fe20007fe0000 */
[----:B------:R-:W-:-:S07]  /*15380*/  IMAD.MOV.U32 R52, RZ, RZ, RZ ;  /* 0x000000ffff347224 */ /* 0x000fce00078e00ff */
.L_x_370:
[----:B------:R-:W-:Y:S01]  /*15390*/  ISETP.NE.AND P0, PT, R28, RZ, PT ;  /* 0x000000ff1c00720c */ /* 0x000fe20003f05270 */
[----:B------:R-:W-:Y:S01]  /*153a0*/  BSSY.RECONVERGENT B3, `(.L_x_351) ;  /* 0x0000021000037945 */ /* 0x000fe20003800200 */
[----:B------:R-:W-:Y:S02]  /*153b0*/  IMAD R55, R52, 0x830, R45 ;  /* 0x0000083034377824 */ /* 0x000fe400078e022d */
[----:B------:R-:W-:-:S09]  /*153c0*/  IMAD.MOV.U32 R62, RZ, RZ, R16 ;  /* 0x000000ffff3e7224 */ /* 0x000fd200078e0010 */
[----:B01----:R-:W-:Y:S05]  /*153d0*/  @!P0 BRA `(.L_x_352) ;  /* 0x0000000000748947 */ /* 0x003fea0003800000 */
        /* <DEDUP_REMOVED lines=29> */
.L_x_352:
[----:B------:R-:W-:Y:S05]  /*155b0*/  BSYNC.RECONVERGENT B3 ;  /* 0x0000000000037941 */ /* 0x000fea0003800200 */
.L_x_351:
[----:B------:R-:W2:Y:S01]  /*155c0*/  S2R R54, SR_CgaCtaId ;  /* 0x0000000000367919 */ /* 0x000ea20000008800 */
[----:B------:R-:W-:Y:S01]  /*155d0*/  MOV R40, 0x400 ;  /* 0x0000040000287802 */ /* 0x000fe20000000f00 */
[----:B------:R-:W-:Y:S01]  /*155e0*/  VIADD R52, R52, 0x1 ;  /* 0x0000000134347836 */ /* 0x000fe20000000000 */
[----:B------:R-:W-:Y:S03]  /*155f0*/  BSSY.RECONVERGENT B3, `(.L_x_353) ;  /* 0x0000029000037945 */ /* 0x000fe60003800200 */
[----:B------:R-:W-:Y:S01]  /*15600*/  VIADD R53, R40, 0x5534 ;  /* 0x0000553428357836 */ /* 0x000fe20000000000 */
[----:B------:R-:W-:Y:S01]  /*15610*/  ISETP.NE.AND P0, PT, R52, R51, PT ;  /* 0x000000333400720c */ /* 0x000fe20003f05270 */
[----:B-1----:R-:W-:-:S03]  /*15620*/  VIADD R41, R40, 0x14 ;  /* 0x0000001428297836 */ /* 0x002fc60000000000 */
[C---:B--2---:R-:W-:Y:S02]  /*15630*/  LEA R53, R54.reuse, R53, 0x18 ;  /* 0x0000003536357211 */ /* 0x044fe400078ec0ff */
[----:B------:R-:W-:-:S07]  /*15640*/  LEA R54, R54, R41, 0x18 ;  /* 0x0000002936367211 */ /* 0x000fce00078ec0ff */
.L_x_354:
[----:B-1----:R-:W1:Y:S01]  /*15650*/  LDC.64 R42, c[0x0][0x388] ;  /* 0x0000e200ff2a7b82 */ /* 0x002e620000000a00 */
[----:B------:R-:W-:-:S07]  /*15660*/  IMAD.IADD R69, R55, 0x1, R62 ;  /* 0x0000000137457824 */ /* 0x000fce00078e023e */
[----:B------:R-:W2:Y:S01]  /*15670*/  LDC.64 R40, c[0x0][0x390] ;  /* 0x0000e400ff287b82 */ /* 0x000ea20000000a00 */
[C---:B------:R-:W-:Y:S02]  /*15680*/  VIADD R61, R69.reuse, 0x20 ;  /* 0x00000020453d7836 */ /* 0x040fe40000000000 */
[----:B-1----:R-:W-:-:S04]  /*15690*/  IMAD.WIDE.U32 R64, R69, 0x4, R42 ;  /* 0x0000000445407825 */ /* 0x002fc800078e002a */
[----:B0-----:R-:W-:Y:S02]  /*156a0*/  IMAD.WIDE.U32 R56, R61, 0x4, R42 ;  /* 0x000000043d387825 */ /* 0x001fe400078e002a */
[----:B------:R0:W3:Y:S02]  /*156b0*/  LDG.E R64, desc[UR36][R64.64] ;  /* 0x0000002440407981 */ /* 0x0000e4000c1e1900 */
[--C-:B--2---:R-:W-:Y:S02]  /*156c0*/  IMAD.WIDE.U32 R58, R69, 0x4, R40.reuse ;  /* 0x00000004453a7825 */ /* 0x104fe400078e0028 */
[----:B------:R1:W2:Y:S02]  /*156d0*/  LDG.E R66, desc[UR36][R56.64] ;  /* 0x0000002438427981 */ /* 0x0002a4000c1e1900 */
[----:B------:R-:W-:Y:S02]  /*156e0*/  IMAD.WIDE.U32 R60, R61, 0x4, R40 ;  /* 0x000000043d3c7825 */ /* 0x000fe400078e0028 */
[----:B------:R4:W5:Y:S02]  /*156f0*/  LDG.E R68, desc[UR36][R58.64] ;  /* 0x000000243a447981 */ /* 0x000964000c1e1900 */
[----:B0-----:R-:W-:-:S02]  /*15700*/  VIADD R65, R69, 0x40 ;  /* 0x0000004045417836 */ /* 0x001fc40000000000 */
[----:B------:R-:W-:Y:S01]  /*15710*/  VIADD R69, R69, 0x60 ;  /* 0x0000006045457836 */ /* 0x000fe20000000000 */
[----:B------:R-:W2:Y:S01]  /*15720*/  LDG.E R60, desc[UR36][R60.64] ;  /* 0x000000243c3c7981 */ /* 0x000ea2000c1e1900 */
[----:B-1----:R-:W-:-:S04]  /*15730*/  IMAD.WIDE.U32 R56, R65, 0x4, R40 ;  /* 0x0000000441387825 */ /* 0x002fc800078e0028 */
[--C-:B----4-:R-:W-:Y:S02]  /*15740*/  IMAD.WIDE.U32 R58, R65, 0x4, R42.reuse ;  /* 0x00000004413a7825 */ /* 0x110fe400078e002a */
[----:B------:R-:W4:Y:S02]  /*15750*/  LDG.E R56, desc[UR36][R56.64] ;  /* 0x0000002438387981 */ /* 0x000f24000c1e1900 */
[C---:B------:R-:W-:Y:S02]  /*15760*/  IMAD.WIDE.U32 R42, R69.reuse, 0x4, R42 ;  /* 0x00000004452a7825 */ /* 0x040fe400078e002a */
[----:B------:R-:W4:Y:S02]  /*15770*/  LDG.E R58, desc[UR36][R58.64] ;  /* 0x000000243a3a7981 */ /* 0x000f24000c1e1900 */
[----:B------:R-:W-:Y:S02]  /*15780*/  IMAD.WIDE.U32 R40, R69, 0x4, R40 ;  /* 0x0000000445287825 */ /* 0x000fe400078e0028 */
[----:B------:R-:W4:Y:S02]  /*15790*/  LDG.E R42, desc[UR36][R42.64] ;  /* 0x000000242a2a7981 */ /* 0x000f24000c1e1900 */
[----:B------:R-:W-:-:S02]  /*157a0*/  IMAD R63, R62, 0x4, R53 ;  /* 0x000000043e3f7824 */ /* 0x000fc400078e0235 */
[----:B------:R-:W4:Y:S01]  /*157b0*/  LDG.E R40, desc[UR36][R40.64] ;  /* 0x0000002428287981 */ /* 0x000f22000c1e1900 */
[C---:B------:R-:W-:Y:S01]  /*157c0*/  IMAD R67, R62.reuse, 0x4, R54 ;  /* 0x000000043e437824 */ /* 0x040fe200078e0236 */
[C---:B------:R-:W-:Y:S01]  /*157d0*/  ISETP.GE.U32.AND P1, PT, R62.reuse, 0x7b0, PT ;  /* 0x000007b03e00780c */ /* 0x040fe20003f26070 */
[----:B------:R-:W-:Y:S01]  /*157e0*/  VIADD R62, R62, 0x80 ;  /* 0x000000803e3e7836 */ /* 0x000fe20000000000 */
[----:B---3--:R1:W-:Y:S04]  /*157f0*/  STS [R63], R64 ;  /* 0x000000403f007388 */ /* 0x0083e80000000800 */
[----:B-----5:R1:W-:Y:S04]  /*15800*/  STS [R67], R68 ;  /* 0x0000004443007388 */ /* 0x0203e80000000800 */
[----:B--2---:R1:W-:Y:S04]  /*15810*/  STS [R63+0x80], R66 ;  /* 0x000080423f007388 */ /* 0x0043e80000000800 */
[----:B------:R1:W-:Y:S04]  /*15820*/  STS [R67+0x80], R60 ;  /* 0x0000803c43007388 */ /* 0x0003e80000000800 */
[----:B----4-:R1:W-:Y:S04]  /*15830*/  STS [R63+0x100], R58 ;  /* 0x0001003a3f007388 */ /* 0x0103e80000000800 */
[----:B------:R1:W-:Y:S04]  /*15840*/  STS [R67+0x100], R56 ;  /* 0x0001003843007388 */ /* 0x0003e80000000800 */
[----:B------:R1:W-:Y:S04]  /*15850*/  STS [R63+0x180], R42 ;  /* 0x0001802a3f007388 */ /* 0x0003e80000000800 */
[----:B------:R1:W-:Y:S01]  /*15860*/  STS [R67+0x180], R40 ;  /* 0x0001802843007388 */ /* 0x0003e20000000800 */
[----:B------:R-:W-:Y:S05]  /*15870*/  @!P1 BRA `(.L_x_354) ;  /* 0xfffffffc00749947 */ /* 0x000fea000383ffff */
[----:B------:R-:W-:Y:S05]  /*15880*/  BSYNC.RECONVERGENT B3 ;  /* 0x0000000000037941 */ /* 0x000fea0003800200 */
.L_x_353:
[----:B------:R-:W-:Y:S01]  /*15890*/  BSSY.RECONVERGENT B3, `(.L_x_355) ;  /* 0x000002a000037945 */ /* 0x000fe20003800200 */
[----:B-1----:R-:W-:-:S07]  /*158a0*/  IMAD.MOV.U32 R58, RZ, RZ, R16 ;  /* 0x000000ffff3a7224 */ /* 0x002fce00078e0010 */
.L_x_358:
[----:B0-----:R-:W-:Y:S01]  /*158b0*/  IMAD R59, R58, 0x4, R53 ;  /* 0x000000043a3b7824 */ /* 0x001fe200078e0235 */
[----:B------:R-:W-:Y:S01]  /*158c0*/  ISETP.GE.AND P1, PT, R5, 0x2, PT ;  /* 0x000000020500780c */ /* 0x000fe20003f26270 */
[----:B------:R-:W-:-:S03]  /*158d0*/  IMAD.MOV.U32 R43, RZ, RZ, RZ ;  /* 0x000000ffff2b7224 */ /* 0x000fc600078e00ff */
[----:B------:R0:W1:Y:S09]  /*158e0*/  LDS R55, [R59] ;  /* 0x000000003b377984 */ /* 0x0000720000000800 */
[----:B0-----:R-:W-:Y:S05]  /*158f0*/  @!P1 BRA `(.L_x_356) ;  /* 0x0000000000309947 */ /* 0x001fea0003800000 */
[----:B------:R-:W-:Y:S02]  /*15900*/  IMAD.MOV.U32 R43, RZ, RZ, RZ ;  /* 0x000000ffff2b7224 */ /* 0x000fe400078e00ff */
[----:B------:R-:W-:-:S07]  /*15910*/  IMAD.MOV.U32 R42, RZ, RZ, R5 ;  /* 0x000000ffff2a7224 */ /* 0x000fce00078e0005 */
.L_x_357:
        /* <DEDUP_REMOVED lines=10> */
.L_x_356:
[----:B------:R-:W-:-:S06]  /*159c0*/  IMAD.WIDE.U32 R56, R43, 0x4, R36 ;  /* 0x000000042b387825 */ /* 0x000fcc00078e0024 */
[----:B------:R0:W1:Y:S01]  /*159d0*/  LDG.E R56, desc[UR36][R56.64+-0x3a980] ;  /* 0xfc56802438387981 */ /* 0x000062000c1e1900 */
[----:B------:R-:W-:Y:S02]  /*159e0*/  VIADD R41, R43, 0x1 ;  /* 0x000000012b297836 */ /* 0x000fe40000000000 */
[----:B------:R-:W-:-:S05]  /*159f0*/  IMAD R60, R58, 0x4, R54 ;  /* 0x000000043a3c7824 */ /* 0x000fca00078e0236 */
[----:B0-----:R-:W0:Y:S01]  /*15a00*/  LDS R57, [R60] ;  /* 0x000000003c397984 */ /* 0x001e220000000800 */
[----:B-1----:R-:W-:-:S13]  /*15a10*/  ISETP.GE.U32.AND P1, PT, R56, R55, PT ;  /* 0x000000373800720c */ /* 0x002fda0003f26070 */
[----:B------:R-:W-:-:S04]  /*15a20*/  @P1 IMAD.MOV R41, RZ, RZ, R43 ;  /* 0x000000ffff291224 */ /* 0x000fc800078e022b */
[C---:B------:R-:W-:Y:S01]  /*15a30*/  IMAD.WIDE.U32 R42, R41.reuse, 0x4, R38 ;  /* 0x00000004292a7825 */ /* 0x040fe200078e0026 */
[----:B------:R-:W-:-:S05]  /*15a40*/  ISETP.GT.U32.AND P1, PT, R41, R9, PT ;  /* 0x000000092900720c */ /* 0x000fca0003f24070 */
[----:B------:R-:W0:Y:S08]  /*15a50*/  LDG.E R42, desc[UR36][R42.64+-0x3a980] ;  /* 0xfc5680242a2a7981 */ /* 0x000e30000c1e1900 */
[----:B------:R-:W-:-:S06]  /*15a60*/  @!P1 IMAD.WIDE.U32 R40, R41, 0x4, R36 ;  /* 0x0000000429289825 */ /* 0x000fcc00078e0024 */
[----:B------:R-:W2:Y:S01]  /*15a70*/  @!P1 LDG.E R40, desc[UR36][R40.64+-0x3a980] ;  /* 0xfc56802428289981 */ /* 0x000ea2000c1e1900 */
[----:B------:R-:W-:Y:S02]  /*15a80*/  IMAD.MOV.U32 R56, RZ, RZ, -0x1 ;  /* 0xffffffffff387424 */ /* 0x000fe400078e00ff */
[----:B------:R-:W-:Y:S01]  /*15a90*/  VIADD R58, R58, UR43 ;  /* 0x0000002b3a3a7c36 */ /* 0x000fe20008000000 */
[----:B0-----:R-:W-:-:S04]  /*15aa0*/  LOP3.LUT R57, R57, R42, RZ, 0xc0, !PT ;  /* 0x0000002a39397212 */ /* 0x001fc800078ec0ff */
[----:B------:R-:W-:Y:S02]  /*15ab0*/  @!P1 ISETP.NE.AND P3, PT, R57, RZ, PT ;  /* 0x000000ff3900920c */ /* 0x000fe40003f65270 */
[----:B--2---:R-:W-:Y:S02]  /*15ac0*/  @!P1 ISETP.NE.AND P2, PT, R40, R55, PT ;  /* 0x000000372800920c */ /* 0x004fe40003f45270 */
[----:B------:R-:W-:-:S04]  /*15ad0*/  @!P1 SEL R55, R55, 0xffffffff, P3 ;  /* 0xffffffff37379807 */ /* 0x000fc80001800000 */
[----:B------:R-:W-:Y:S02]  /*15ae0*/  @!P1 SEL R56, R55, 0xffffffff, !P2 ;  /* 0xffffffff37389807 */ /* 0x000fe40005000000 */
[----:B------:R-:W-:-:S03]  /*15af0*/  ISETP.GE.U32.AND P1, PT, R58, 0x830, PT ;  /* 0x000008303a00780c */ /* 0x000fc60003f26070 */
[----:B------:R0:W-:Y:S04]  /*15b00*/  STS [R59], R56 ;  /* 0x000000383b007388 */ /* 0x0001e80000000800 */
[----:B------:R0:W-:Y:S06]  /*15b10*/  STS [R60], R57 ;  /* 0x000000393c007388 */ /* 0x0001ec0000000800 */
[----:B------:R-:W-:Y:S05]  /*15b20*/  @!P1 BRA `(.L_x_358) ;  /* 0xfffffffc00609947 */ /* 0x000fea000383ffff */
[----:B------:R-:W-:Y:S05]  /*15b30*/  BSYNC.RECONVERGENT B3 ;  /* 0x0000000000037941 */ /* 0x000fea0003800200 */
.L_x_355:
[----:B------:R-:W-:Y:S01]  /*15b40*/  ISETP.NE.AND P1, PT, R16, RZ, PT ;  /* 0x000000ff1000720c */ /* 0x000fe20003f25270 */
[----:B------:R-:W-:-:S12]  /*15b50*/  BSSY.RECONVERGENT B3, `(.L_x_359) ;  /* 0x0000068000037945 */ /* 0x000fd80003800200 */
[----:B------:R-:W-:Y:S05]  /*15b60*/  @P1 BRA `(.L_x_360) ;  /* 0x0000000400981947 */ /* 0x000fea0003800000 */
[----:B------:R-:W-:-:S07]  /*15b70*/  IMAD.MOV.U32 R55, RZ, RZ, RZ ;  /* 0x000000ffff377224 */ /* 0x000fce00078e00ff */
.L_x_369:
[C---:B0-----:R-:W-:Y:S02]  /*15b80*/  IMAD R56, R55.reuse, 0x4, R53 ;  /* 0x0000000437387824 */ /* 0x041fe400078e0235 */
[----:B-1----:R-:W-:-:S03]  /*15b90*/  IMAD R57, R55, 0x4, R54 ;  /* 0x0000000437397824 */ /* 0x002fc600078e0236 */
[----:B------:R-:W0:Y:S02]  /*15ba0*/  LDS R61, [R56] ;  /* 0x00000000383d7984 */ /* 0x000e240000000800 */
        /* <DEDUP_REMOVED lines=11> */
.L_x_361:
        /* <DEDUP_REMOVED lines=12> */
.L_x_362:
        /* <DEDUP_REMOVED lines=12> */
.L_x_363:
        /* <DEDUP_REMOVED lines=12> */
.L_x_364:
        /* <DEDUP_REMOVED lines=12> */
.L_x_365:
        /* <DEDUP_REMOVED lines=12> */
.L_x_366:
        /* <DEDUP_REMOVED lines=12> */
.L_x_367:
[----:B-1----:R-:W0:Y:S01]  /*160e0*/  LDS R59, [R56+0x1c] ;  /* 0x00001c00383b7984 */ /* 0x002e220000000800 */
[----:B------:R-:W-:-:S05]  /*160f0*/  VIADD R55, R55, 0x8 ;  /* 0x0000000837377836 */ /* 0x000fca0000000000 */
        /* <DEDUP_REMOVED lines=12> */
.L_x_368:
[----:B------:R-:W-:Y:S05]  /*161c0*/  @P2 BRA `(.L_x_369) ;  /* 0xfffffff8006c2947 */ /* 0x000fea000383ffff */
.L_x_360:
[----:B------:R-:W-:Y:S05]  /*161d0*/  BSYNC.RECONVERGENT B3 ;  /* 0x0000000000037941 */ /* 0x000fea0003800200 */
.L_x_359:
[----:B------:R-:W-:Y:S05]  /*161e0*/  @P0 BRA `(.L_x_370) ;  /* 0xfffffff000680947 */ /* 0x000fea000383ffff */
.L_x_350:
[----:B------:R-:W-:Y:S01]  /*161f0*/  ISETP.GE.U32.AND P0, PT, R16, R49, PT ;  /* 0x000000311000720c */ /* 0x000fe20003f06070 */
[----:B------:R-:W-:-:S12]  /*16200*/  BSSY.RECONVERGENT B3, `(.L_x_371) ;  /* 0x00000ad000037945 */ /* 0x000fd80003800200 */
[----:B------:R-:W-:Y:S05]  /*16210*/  @P0 BRA `(.L_x_372) ;  /* 0x0000000800ac0947 */ /* 0x000fea0003800000 */
[----:B------:R-:W-:Y:S01]  /*16220*/  ISETP.GE.U32.AND P0, PT, R16, R49, PT ;  /* 0x000000311000720c */ /* 0x000fe20003f06070 */
[----:B------:R-:W-:Y:S02]  /*16230*/  IMAD R62, R48, 0x830, R45 ;  /* 0x00000830303e7824 */ /* 0x000fe400078e022d */
[----:B------:R-:W-:-:S10]  /*16240*/  IMAD.MOV.U32 R63, RZ, RZ, R16 ;  /* 0x000000ffff3f7224 */ /* 0x000fd400078e0010 */
[----:B-1----:R-:W1:Y:S01]  /*16250*/  @P0 LDC.64 R42, c[0x0][0x388] ;  /* 0x0000e200ff2a0b82 */ /* 0x002e620000000a00 */
[----:B------:R-:W-:-:S07]  /*16260*/  @P0 IMAD.IADD R51, R62, 0x1, R63 ;  /* 0x000000013e330824 */ /* 0x000fce00078e023f */
[----:B------:R-:W2:Y:S01]  /*16270*/  @P0 LDC.64 R40, c[0x0][0x390] ;  /* 0x0000e400ff280b82 */ /* 0x000ea20000000a00 */
[----:B-1----:R-:W-:-:S06]  /*16280*/  @P0 IMAD.WIDE.U32 R42, R51, 0x4, R42 ;  /* 0x00000004332a0825 */ /* 0x002fcc00078e002a */
[----:B------:R-:W3:Y:S01]  /*16290*/  @P0 LDG.E R42, desc[UR36][R42.64] ;  /* 0x000000242a2a0981 */ /* 0x000ee2000c1e1900 */
[----:B--2---:R-:W-:-:S06]  /*162a0*/  @P0 IMAD.WIDE.U32 R40, R51, 0x4, R40 ;  /* 0x0000000433280825 */ /* 0x004fcc00078e0028 */
[----:B------:R1:W2:Y:S01]  /*162b0*/  @P0 LDG.E R41, desc[UR36][R40.64] ;  /* 0x0000002428290981 */ /* 0x0002a2000c1e1900 */
[----:B------:R-:W4:Y:S01]  /*162c0*/  @P0 S2R R52, SR_CgaCtaId ;  /* 0x0000000000340919 */ /* 0x000f220000008800 */
[----:B------:R-:W-:-:S05]  /*162d0*/  @P0 MOV R50, 0x400 ;  /* 0x0000040000320802 */ /* 0x000fca0000000f00 */
[C---:B------:R-:W-:Y:S02]  /*162e0*/  @P0 VIADD R51, R50.reuse, 0x5534 ;  /* 0x0000553432330836 */ /* 0x040fe40000000000 */
[----:B------:R-:W-:-:S03]  /*162f0*/  @P0 VIADD R53, R50, 0x14 ;  /* 0x0000001432350836 */ /* 0x000fc60000000000 */
[C---:B----4-:R-:W-:Y:S02]  /*16300*/  @P0 LEA R29, R52.reuse, R51, 0x18 ;  /* 0x00000033341d0211 */ /* 0x050fe400078ec0ff */
[----:B------:R-:W-:-:S03]  /*16310*/  @P0 LEA R30, R52, R53, 0x18 ;  /* 0x00000035341e0211 */ /* 0x000fc600078ec0ff */
[C---:B------:R-:W-:Y:S02]  /*16320*/  @P0 IMAD R51, R63.reuse, 0x4, R29 ;  /* 0x000000043f330824 */ /* 0x040fe400078e021d */
[C---:B------:R-:W-:Y:S02]  /*16330*/  @P0 IMAD R50, R63.reuse, 0x4, R30 ;  /* 0x000000043f320824 */ /* 0x040fe400078e021e */
[----:B------:R-:W-:-:S04]  /*16340*/  @P0 VIADD R63, R63, 0x20 ;  /* 0x000000203f3f0836 */ /* 0x000fc80000000000 */
[C---:B-1----:R-:W-:Y:S01]  /*16350*/  IMAD.IADD R40, R49.reuse, 0x1, -R63 ;  /* 0x0000000131287824 */ /* 0x042fe200078e0a3f */
[----:B------:R-:W-:-:S04]  /*16360*/  ISETP.GT.U32.AND P1, PT, R49, R63, PT ;  /* 0x0000003f3100720c */ /* 0x000fc80003f24070 */
[----:B------:R-:W-:Y:S01]  /*16370*/  ISETP.LE.U32.OR P1, PT, R40, 0x60, !P1 ;  /* 0x000000602800780c */ /* 0x000fe20004f23470 */
[----:B------:R-:W-:Y:S01]  /*16380*/  BSSY.RECONVERGENT B4, `(.L_x_373) ;  /* 0x0000032000047945 */ /* 0x000fe20003800200 */
[----:B---3--:R1:W-:Y:S04]  /*16390*/  @P0 STS [R51], R42 ;  /* 0x0000002a33000388 */ /* 0x0083e80000000800 */
[----:B--2---:R1:W-:Y:S01]  /*163a0*/  @P0 STS [R50], R41 ;  /* 0x0000002932000388 */ /* 0x0043e20000000800 */
[----:B------:R-:W-:-:S06]  /*163b0*/  PLOP3.LUT P0, PT, P0, PT, PT, 0x8, 0x80 ;  /* 0x000000000080781c */ /* 0x000fcc000070e170 */
[----:B------:R-:W-:Y:S07]  /*163c0*/  @P1 BRA `(.L_x_374) ;  /* 0x0000000000b41947 */ /* 0x000fee0003800000 */
[----:B-1----:R-:W1:Y:S01]  /*163d0*/  S2R R41, SR_CgaCtaId ;  /* 0x0000000000297919 */ /* 0x002e620000008800 */
[----:B------:R-:W-:Y:S01]  /*163e0*/  MOV R29, 0x400 ;  /* 0x00000400001d7802 */ /* 0x000fe20000000f00 */
[----:B------:R-:W-:Y:S01]  /*163f0*/  BSSY.RECONVERGENT B5, `(.L_x_374) ;  /* 0x000002a000057945 */ /* 0x000fe20003800200 */
[----:B------:R-:W-:Y:S01]  /*16400*/  PLOP3.LUT P0, PT, PT, PT, PT, 0x8, 0x80 ;  /* 0x000000000080781c */ /* 0x000fe20003f0e170 */
[----:B------:R-:W-:Y:S02]  /*16410*/  VIADD R64, R49, 0xffffffa0 ;  /* 0xffffffa031407836 */ /* 0x000fe40000000000 */
[C---:B------:R-:W-:Y:S02]  /*16420*/  VIADD R30, R29.reuse, 0x5534 ;  /* 0x000055341d1e7836 */ /* 0x040fe40000000000 */
[----:B------:R-:W-:-:S03]  /*16430*/  VIADD R40, R29, 0x14 ;  /* 0x000000141d287836 */ /* 0x000fc60000000000 */
[C---:B-1----:R-:W-:Y:S02]  /*16440*/  LEA R29, R41.reuse, R30, 0x18 ;  /* 0x0000001e291d7211 */ /* 0x042fe400078ec0ff */
[----:B------:R-:W-:-:S07]  /*16450*/  LEA R30, R41, R40, 0x18 ;  /* 0x00000028291e7211 */ /* 0x000fce00078ec0ff */
.L_x_375:
[----:B-1----:R-:W1:Y:S01]  /*16460*/  LDC.64 R42, c[0x0][0x388] ;  /* 0x0000e200ff2a7b82 */ /* 0x002e620000000a00 */
[C-C-:B0-----:R-:W-:Y:S01]  /*16470*/  IMAD.IADD R59, R62.reuse, 0x1, R63.reuse ;  /* 0x000000013e3b7824 */ /* 0x141fe200078e023f */
        /* <DEDUP_REMOVED lines=33> */
[----:B------:R-:W-:Y:S05]  /*16690*/  BSYNC.RECONVERGENT B5 ;  /* 0x0000000000057941 */ /* 0x000fea0003800200 */
.L_x_374:
[----:B------:R-:W-:Y:S05]  /*166a0*/  BSYNC.RECONVERGENT B4 ;  /* 0x0000000000047941 */ /* 0x000fea0003800200 */
.L_x_373:
[C---:B-1----:R-:W-:Y:S01]  /*166b0*/  IMAD.IADD R40, R49.reuse, 0x1, -R63 ;  /* 0x0000000131287824 */ /* 0x042fe200078e0a3f */
[----:B------:R-:W-:Y:S01]  /*166c0*/  ISETP.GT.U32.AND P1, PT, R49, R63, PT ;  /* 0x0000003f3100720c */ /* 0x000fe20003f24070 */
[----:B------:R-:W-:Y:S03]  /*166d0*/  BSSY.RECONVERGENT B4, `(.L_x_376) ;  /* 0x000001f000047945 */ /* 0x000fe60003800200 */
[----:B------:R-:W-:-:S13]  /*166e0*/  ISETP.LE.U32.OR P1, PT, R40, 0x20, !P1 ;  /* 0x000000202800780c */ /* 0x000fda0004f23470 */
[----:B------:R-:W-:Y:S05]  /*166f0*/  @P1 BRA `(.L_x_377) ;  /* 0x0000000000701947 */ /* 0x000fea0003800000 */
[----:B------:R-:W1:Y:S01]  /*16700*/  LDC.64 R52, c[0x0][0x388] ;  /* 0x0000e200ff347b82 */ /* 0x000e620000000a00 */
[C-C-:B------:R-:W-:Y:S01]  /*16710*/  IMAD.IADD R41, R62.reuse, 0x1, R63.reuse ;  /* 0x000000013e297824 */ /* 0x140fe200078e023f */
[----:B------:R-:W-:-:S06]  /*16720*/  IADD3 R29, PT, PT, R62, 0x20, R63 ;  /* 0x000000203e1d7810 */ /* 0x000fcc0007ffe03f */
[----:B------:R-:W2:Y:S01]  /*16730*/  LDC.64 R42, c[0x0][0x390] ;  /* 0x0000e400ff2a7b82 */ /* 0x000ea20000000a00 */
[----:B-1----:R-:W-:-:S04]  /*16740*/  IMAD.WIDE.U32 R50, R41, 0x4, R52 ;  /* 0x0000000429327825 */ /* 0x002fc800078e0034 */
[----:B------:R-:W-:Y:S02]  /*16750*/  IMAD.WIDE.U32 R52, R29, 0x4, R52 ;  /* 0x000000041d347825 */ /* 0x000fe400078e0034 */
[----:B------:R1:W3:Y:S02]  /*16760*/  LDG.E R50, desc[UR36][R50.64] ;  /* 0x0000002432327981 */ /* 0x0002e4000c1e1900 */
[--C-:B--2---:R-:W-:Y:S02]  /*16770*/  IMAD.WIDE.U32 R40, R41, 0x4, R42.reuse ;  /* 0x0000000429287825 */ /* 0x104fe400078e002a */
[----:B------:R-:W2:Y:S02]  /*16780*/  LDG.E R52, desc[UR36][R52.64] ;  /* 0x0000002434347981 */ /* 0x000ea4000c1e1900 */
[----:B------:R-:W-:Y:S02]  /*16790*/  IMAD.WIDE.U32 R42, R29, 0x4, R42 ;  /* 0x000000041d2a7825 */ /* 0x000fe400078e002a */
[----:B------:R-:W4:Y:S04]  /*167a0*/  LDG.E R40, desc[UR36][R40.64] ;  /* 0x0000002428287981 */ /* 0x000f28000c1e1900 */
[----:B------:R-:W5:Y:S01]  /*167b0*/  LDG.E R42, desc[UR36][R42.64] ;  /* 0x000000242a2a7981 */ /* 0x000f62000c1e1900 */
[----:B------:R-:W0:Y:S01]  /*167c0*/  S2UR UR6, SR_CgaCtaId ;  /* 0x00000000000679c3 */ /* 0x000e220000008800 */
[----:B------:R-:W-:-:S02]  /*167d0*/  UMOV UR4, 0x400 ;  /* 0x0000040000047882 */ /* 0x000fc40000000000 */
[----:B------:R-:W-:Y:S02]  /*167e0*/  UIADD3 UR5, UPT, UPT, UR4, 0x5534, URZ ;  /* 0x0000553404057890 */ /* 0x000fe4000fffe0ff */
[----:B------:R-:W-:Y:S02]  /*167f0*/  UIADD3 UR4, UPT, UPT, UR4, 0x14, URZ ;  /* 0x0000001404047890 */ /* 0x000fe4000fffe0ff */
[----:B0-----:R-:W-:Y:S02]  /*16800*/  ULEA UR5, UR6, UR5, 0x18 ;  /* 0x0000000506057291 */ /* 0x001fe4000f8ec0ff */
[----:B------:R-:W-:-:S04]  /*16810*/  ULEA UR4, UR6, UR4, 0x18 ;  /* 0x0000000406047291 */ /* 0x000fc8000f8ec0ff */
[C---:B------:R-:W-:Y:S02]  /*16820*/  LEA R55, R63.reuse, UR5, 0x2 ;  /* 0x000000053f377c11 */ /* 0x040fe4000f8e10ff */
[C---:B-1----:R-:W-:Y:S01]  /*16830*/  LEA R51, R63.reuse, UR4, 0x2 ;  /* 0x000000043f337c11 */ /* 0x042fe2000f8e10ff */
[----:B------:R-:W-:Y:S01]  /*16840*/  IMAD.U32 R29, RZ, RZ, UR5 ;  /* 0x00000005ff1d7e24 */ /* 0x000fe2000f8e00ff */
[----:B------:R-:W-:Y:S01]  /*16850*/  PLOP3.LUT P0, PT, PT, PT, PT, 0x8, 0x80 ;  /* 0x000000000080781c */ /* 0x000fe20003f0e170 */
[----:B------:R-:W-:Y:S02]  /*16860*/  IMAD.U32 R30, RZ, RZ, UR4 ;  /* 0x00000004ff1e7e24 */ /* 0x000fe4000f8e00ff */
[----:B------:R-:W-:Y:S01]  /*16870*/  VIADD R63, R63, 0x40 ;  /* 0x000000403f3f7836 */ /* 0x000fe20000000000 */
[----:B---3--:R1:W-:Y:S04]  /*16880*/  STS [R55], R50 ;  /* 0x0000003237007388 */ /* 0x0083e80000000800 */
[----:B----4-:R1:W-:Y:S04]  /*16890*/  STS [R51], R40 ;  /* 0x0000002833007388 */ /* 0x0103e80000000800 */
[----:B--2---:R1:W-:Y:S04]  /*168a0*/  STS [R55+0x80], R52 ;  /* 0x0000803437007388 */ /* 0x0043e80000000800 */
[----:B-----5:R1:W-:Y:S02]  /*168b0*/  STS [R51+0x80], R42 ;  /* 0x0000802a33007388 */ /* 0x0203e40000000800 */
.L_x_377:
[----:B------:R-:W-:Y:S05]  /*168c0*/  BSYNC.RECONVERGENT B4 ;  /* 0x0000000000047941 */ /* 0x000fea0003800200 */
.L_x_376:
[----:B------:R-:W-:Y:S01]  /*168d0*/  ISETP.LT.U32.OR P0, PT, R63, R49, P0 ;  /* 0x000000313f00720c */ /* 0x000fe20000701470 */
[----:B------:R-:W-:-:S12]  /*168e0*/  BSSY.RECONVERGENT B4, `(.L_x_378) ;  /* 0x0000015000047945 */ /* 0x000fd80003800200 */
[----:B------:R-:W-:Y:S05]  /*168f0*/  @!P0 BRA `(.L_x_379) ;  /* 0x00000000004c8947 */ /* 0x000fea0003800000 */
[----:B-1----:R-:W1:Y:S01]  /*16900*/  LDC.64 R42, c[0x0][0x388] ;  /* 0x0000e200ff2a7b82 */ /* 0x002e620000000a00 */
        /* <DEDUP_REMOVED lines=8> */
[----:B------:R-:W-:Y:S02]  /*16990*/  UIADD3 UR5, UPT, UPT, UR4, 0x5534, URZ ;  /* 0x0000553404057890 */ /* 0x000fe4000fffe0ff */
[----:B------:R-:W-:Y:S02]  /*169a0*/  UIADD3 UR4, UPT, UPT, UR4, 0x14, URZ ;  /* 0x0000001404047890 */ /* 0x000fe4000fffe0ff */
[----:B-1----:R-:W-:Y:S02]  /*169b0*/  ULEA UR5, UR6, UR5, 0x18 ;  /* 0x0000000506057291 */ /* 0x002fe4000f8ec0ff */
[----:B------:R-:W-:-:S04]  /*169c0*/  ULEA UR4, UR6, UR4, 0x18 ;  /* 0x0000000406047291 */ /* 0x000fc8000f8ec0ff */
[C---:B------:R-:W-:Y:S02]  /*169d0*/  LEA R51, R63.reuse, UR5, 0x2 ;  /* 0x000000053f337c11 */ /* 0x040fe4000f8e10ff */
[----:B------:R-:W-:Y:S01]  /*169e0*/  LEA R53, R63, UR4, 0x2 ;  /* 0x000000043f357c11 */ /* 0x000fe2000f8e10ff */
[----:B------:R-:W-:Y:S02]  /*169f0*/  IMAD.U32 R29, RZ, RZ, UR5 ;  /* 0x00000005ff1d7e24 */ /* 0x000fe4000f8e00ff */
[----:B------:R-:W-:Y:S01]  /*16a00*/  IMAD.U32 R30, RZ, RZ, UR4 ;  /* 0x00000004ff1e7e24 */ /* 0x000fe2000f8e00ff */
[----:B---3--:R3:W-:Y:S04]  /*16a10*/  STS [R51], R42 ;  /* 0x0000002a33007388 */ /* 0x0087e80000000800 */
[----:B--2---:R3:W-:Y:S02]  /*16a20*/  STS [R53], R40 ;  /* 0x0000002835007388 */ /* 0x0047e40000000800 */
.L_x_379:
[----:B------:R-:W-:Y:S05]  /*16a30*/  BSYNC.RECONVERGENT B4 ;  /* 0x0000000000047941 */ /* 0x000fea0003800200 */
.L_x_378:
[----:B------:R-:W-:-:S07]  /*16a40*/  IMAD.MOV.U32 R54, RZ, RZ, R16 ;  /* 0x000000ffff367224 */ /* 0x000fce00078e0010 */
.L_x_382:
[----:B-12---:R-:W-:Y:S01]  /*16a50*/  IMAD R52, R54, 0x4, R29 ;  /* 0x0000000436347824 */ /* 0x006fe200078e021d */
[----:B------:R-:W-:Y:S01]  /*16a60*/  ISETP.GE.AND P0, PT, R5, 0x2, PT ;  /* 0x000000020500780c */ /* 0x000fe20003f06270 */
[----:B------:R-:W-:-:S03]  /*16a70*/  IMAD.MOV.U32 R43, RZ, RZ, RZ ;  /* 0x000000ffff2b7224 */ /* 0x000fc600078e00ff */
[----:B---3--:R1:W2:Y:S09]  /*16a80*/  LDS R53, [R52] ;  /* 0x0000000034357984 */ /* 0x0082b20000000800 */
[----:B-1----:R-:W-:Y:S05]  /*16a90*/  @!P0 BRA `(.L_x_380) ;  /* 0x0000000000308947 */ /* 0x002fea0003800000 */
[----:B------:R-:W-:Y:S02]  /*16aa0*/  IMAD.MOV.U32 R43, RZ, RZ, RZ ;  /* 0x000000ffff2b7224 */ /* 0x000fe400078e00ff */
[----:B------:R-:W-:-:S07]  /*16ab0*/  IMAD.MOV.U32 R42, RZ, RZ, R5 ;  /* 0x000000ffff2a7224 */ /* 0x000fce00078e0005 */
.L_x_381:
[----:B------:R-:W-:-:S05]  /*16ac0*/  SHF.R.U32.HI R50, RZ, 0x1, R42 ;  /* 0x00000001ff327819 */ /* 0x000fca000001162a */
        /* <DEDUP_REMOVED lines=9> */
.L_x_380:
[----:B------:R-:W-:-:S06]  /*16b60*/  IMAD.WIDE.U32 R50, R43, 0x4, R36 ;  /* 0x000000042b327825 */ /* 0x000fcc00078e0024 */
[----:B------:R1:W2:Y:S01]  /*16b70*/  LDG.E R50, desc[UR36][R50.64+-0x3a980] ;  /* 0xfc56802432327981 */ /* 0x0002a2000c1e1900 */
[----:B------:R-:W-:Y:S02]  /*16b80*/  VIADD R41, R43, 0x1 ;  /* 0x000000012b297836 */ /* 0x000fe40000000000 */
[----:B------:R-:W-:-:S05]  /*16b90*/  IMAD R55, R54, 0x4, R30 ;  /* 0x0000000436377824 */ /* 0x000fca00078e021e */
[----:B-1----:R-:W1:Y:S01]  /*16ba0*/  LDS R51, [R55] ;  /* 0x0000000037337984 */ /* 0x002e620000000800 */
[----:B--2---:R-:W-:-:S13]  /*16bb0*/  ISETP.GE.U32.AND P0, PT, R50, R53, PT ;  /* 0x000000353200720c */ /* 0x004fda0003f06070 */
[----:B------:R-:W-:-:S04]  /*16bc0*/  @P0 IMAD.MOV R41, RZ, RZ, R43 ;  /* 0x000000ffff290224 */ /* 0x000fc800078e022b */
[C---:B------:R-:W-:Y:S01]  /*16bd0*/  IMAD.WIDE.U32 R42, R41.reuse, 0x4, R38 ;  /* 0x00000004292a7825 */ /* 0x040fe200078e0026 */
[----:B------:R-:W-:-:S05]  /*16be0*/  ISETP.GT.U32.AND P0, PT, R41, R9, PT ;  /* 0x000000092900720c */ /* 0x000fca0003f04070 */
[----:B------:R-:W1:Y:S08]  /*16bf0*/  LDG.E R42, desc[UR36][R42.64+-0x3a980] ;  /* 0xfc5680242a2a7981 */ /* 0x000e70000c1e1900 */
[----:B------:R-:W-:-:S06]  /*16c00*/  @!P0 IMAD.WIDE.U32 R40, R41, 0x4, R36 ;  /* 0x0000000429288825 */ /* 0x000fcc00078e0024 */
[----:B------:R-:W2:Y:S01]  /*16c10*/  @!P0 LDG.E R40, desc[UR36][R40.64+-0x3a980] ;  /* 0xfc56802428288981 */ /* 0x000ea2000c1e1900 */
[----:B------:R-:W-:Y:S01]  /*16c20*/  VIADD R54, R54, UR43 ;  /* 0x0000002b36367c36 */ /* 0x000fe20008000000 */
[----:B-1----:R-:W-:Y:S01]  /*16c30*/  LOP3.LUT R50, R51, R42, RZ, 0xc0, !PT ;  /* 0x0000002a33327212 */ /* 0x002fe200078ec0ff */
[----:B------:R-:W-:-:S03]  /*16c40*/  IMAD.MOV.U32 R51, RZ, RZ, -0x1 ;  /* 0xffffffffff337424 */ /* 0x000fc600078e00ff */
[----:B------:R-:W-:Y:S02]  /*16c50*/  @!P0 ISETP.NE.AND P2, PT, R50, RZ, PT ;  /* 0x000000ff3200820c */ /* 0x000fe40003f45270 */
[----:B--2---:R-:W-:Y:S02]  /*16c60*/  @!P0 ISETP.NE.AND P1, PT, R40, R53, PT ;  /* 0x000000352800820c */ /* 0x004fe40003f25270 */
[----:B------:R-:W-:-:S04]  /*16c70*/  @!P0 SEL R53, R53, 0xffffffff, P2 ;  /* 0xffffffff35358807 */ /* 0x000fc80001000000 */
[----:B------:R-:W-:Y:S02]  /*16c80*/  @!P0 SEL R51, R53, 0xffffffff, !P1 ;  /* 0xffffffff35338807 */ /* 0x000fe40004800000 */
[----:B------:R-:W-:-:S03]  /*16c90*/  ISETP.GE.U32.AND P0, PT, R54, R49, PT ;  /* 0x000000313600720c */ /* 0x000fc60003f06070 */
[----:B------:R2:W-:Y:S04]  /*16ca0*/  STS [R52], R51 ;  /* 0x0000003334007388 */ /* 0x0005e80000000800 */
[----:B------:R2:W-:Y:S06]  /*16cb0*/  STS [R55], R50 ;  /* 0x0000003237007388 */ /* 0x0005ec0000000800 */
[----:B------:R-:W-:Y:S05]  /*16cc0*/  @!P0 BRA `(.L_x_382) ;  /* 0xfffffffc00608947 */ /* 0x000fea000383ffff */
.L_x_372:
[----:B------:R-:W-:Y:S05]  /*16cd0*/  BSYNC.RECONVERGENT B3 ;  /* 0x0000000000037941 */ /* 0x000fea0003800200 */
.L_x_371:
[----:B------:R-:W-:-:S13]  /*16ce0*/  ISETP.NE.AND P0, PT, R16, RZ, PT ;  /* 0x000000ff1000720c */ /* 0x000fda0003f05270 */
[----:B------:R-:W-:Y:S05]  /*16cf0*/  @P0 BRA `(.L_x_307) ;  /* 0x0000001c00dc0947 */ /* 0x000fea0003800000 */
[----:B------:R-:W-:Y:S01]  /*16d00*/  ISETP.NE.AND P0, PT, R49, RZ, PT ;  /* 0x000000ff3100720c */ /* 0x000fe20003f05270 */
[----:B--2---:R-:W-:-:S12]  /*16d10*/  IMAD R50, R5, R10, RZ ;  /* 0x0000000a05327224 */ /* 0x004fd800078e02ff */
[----:B------:R-:W-:Y:S05]  /*16d20*/  @!P0 BRA `(.L_x_383) ;  /* 0x0000000c00b48947 */ /* 0x000fea0003800000 */
[----:B------:R-:W-:Y:S01]  /*16d30*/  IMAD.IADD R45, R45, 0x1, -R44 ;  /* 0x000000012d2d7824 */ /* 0x000fe200078e0a2c */
[----:B------:R-:W-:-:S03]  /*16d40*/  LOP3.LUT R44, R46, 0x7, RZ, 0xc0, !PT ;  /* 0x000000072e2c7812 */ /* 0x000fc600078ec0ff */
[----:B------:R-:W-:-:S05]  /*16d50*/  IMAD R45, R48, 0x830, R45 ;  /* 0x00000830302d7824 */ /* 0x000fca00078e022d */
[----:B------:R-:W-:Y:S01]  /*16d60*/  ISETP.GT.U32.AND P0, PT, R45, -0x8, PT ;  /* 0xfffffff82d00780c */ /* 0x000fe20003f04070 */
[----:B------:R-:W-:-:S12]  /*16d70*/  IMAD.MOV.U32 R45, RZ, RZ, RZ ;  /* 0x000000ffff2d7224 */ /* 0x000fd800078e00ff */
[----:B------:R-:W-:Y:S05]  /*16d80*/  @P0 BRA `(.L_x_384) ;  /* 0x0000000400b40947 */ /* 0x000fea0003800000 */
[----:B------:R-:W2:Y:S01]  /*16d90*/  S2UR UR6, SR_CgaCtaId ;  /* 0x00000000000679c3 */ /* 0x000ea20000008800 */
[----:B------:R-:W-:Y:S01]  /*16da0*/  UMOV UR4, 0x400 ;  /* 0x0000040000047882 */ /* 0x000fe20000000000 */
[----:B------:R-:W-:Y:S01]  /*16db0*/  IMAD.IADD R45, R49, 0x1, -R44 ;  /* 0x00000001312d7824 */ /* 0x000fe200078e0a2c */
[----:B------:R-:W-:Y:S02]  /*16dc0*/  UIADD3 UR5, UPT, UPT, UR4, 0x5534, URZ ;  /* 0x0000553404057890 */ /* 0x000fe4000fffe0ff */
[----:B------:R-:W-:Y:S02]  /*16dd0*/  UIADD3 UR4, UPT, UPT, UR4, 0x14, URZ ;  /* 0x0000001404047890 */ /* 0x000fe4000fffe0ff */
[----:B--2---:R-:W-:Y:S02]  /*16de0*/  ULEA UR5, UR6, UR5, 0x18 ;  /* 0x0000000506057291 */ /* 0x004fe4000f8ec0ff */
[----:B------:R-:W-:-:S03]  /*16df0*/  ULEA UR6, UR6, UR4, 0x18 ;  /* 0x0000000406067291 */ /* 0x000fc6000f8ec0ff */
[----:B------:R-:W-:-:S09]  /*16e00*/  UMOV UR4, URZ ;  /* 0x000000ff00047c82 */ /* 0x000fd20008000000 */
.L_x_393:
[----:B------:R-:W-:Y:S02]  /*16e10*/  ULEA UR7, UR4, UR5, 0x2 ;  /* 0x0000000504077291 */ /* 0x000fe4000f8e10ff */
[----:B------:R-:W-:-:S07]  /*16e20*/  ULEA UR8, UR4, UR6, 0x2 ;  /* 0x0000000604087291 */ /* 0x000fce000f8e10ff */
[----:B--2---:R-:W2:Y:S02]  /*16e30*/  LDS R51, [UR7] ;  /* 0x00000007ff337984 */ /* 0x004ea40008000800 */
[----:B--2---:R-:W-:-:S13]  /*16e40*/  ISETP.NE.AND P0, PT, R51, -0x1, PT ;  /* 0xffffffff3300780c */ /* 0x004fda0003f05270 */
[----:B------:R-:W-:Y:S05]  /*16e50*/  @!P0 BRA `(.L_x_385) ;  /* 0x0000000000248947 */ /* 0x000fea0003800000 */
[----:B-1----:R-:W1:Y:S02]  /*16e60*/  LDS R40, [R47] ;  /* 0x000000002f287984 */ /* 0x002e640000000800 */
[----:B-1----:R-:W-:-:S04]  /*16e70*/  VIADD R48, R40, 0x1 ;  /* 0x0000000128307836 */ /* 0x002fc80000000000 */
[----:B------:R-:W-:Y:S01]  /*16e80*/  IMAD.IADD R41, R50, 0x1, R48 ;  /* 0x0000000132297824 */ /* 0x000fe200078e0230 */
[----:B------:R-:W-:Y:S03]  /*16e90*/  STS [R47], R48 ;  /* 0x000000302f007388 */ /* 0x000fe60000000800 */
[C---:B------:R-:W-:Y:S01]  /*16ea0*/  IMAD.WIDE.U32 R42, R41.reuse, 0x4, R12 ;  /* 0x00000004292a7825 */ /* 0x040fe200078e000c */
[----:B------:R-:W1:Y:S03]  /*16eb0*/  LDS R49, [UR8] ;  /* 0x00000008ff317984 */ /* 0x000e660008000800 */
[----:B------:R-:W-:Y:S01]  /*16ec0*/  IMAD.WIDE.U32 R40, R41, 0x4, R20 ;  /* 0x0000000429287825 */ /* 0x000fe200078e0014 */
[----:B------:R2:W-:Y:S04]  /*16ed0*/  STG.E desc[UR36][R42.64], R51 ;  /* 0x000000332a007986 */ /* 0x0005e8000c101924 */
[----:B-1----:R2:W-:Y:S02]  /*16ee0*/  STG.E desc[UR36][R40.64], R49 ;  /* 0x0000003128007986 */ /* 0x0025e4000c101924 */
.L_x_385:
[----:B--2---:R-:W2:Y:S02]  /*16ef0*/  LDS R51, [UR7+0x4] ;  /* 0x00000407ff337984 */ /* 0x004ea40008000800 */
[----:B--2---:R-:W-:-:S13]  /*16f00*/  ISETP.NE.AND P0, PT, R51, -0x1, PT ;  /* 0xffffffff3300780c */ /* 0x004fda0003f05270 */
[----:B------:R-:W-:Y:S05]  /*16f10*/  @!P0 BRA `(.L_x_386) ;  /* 0x0000000000248947 */ /* 0x000fea0003800000 */
[----:B------:R-:W2:Y:S02]  /*16f20*/  LDS R48, [R47] ;  /* 0x000000002f307984 */ /* 0x000ea40000000800 */
[----:B--2---:R-:W-:-:S04]  /*16f30*/  VIADD R48, R48, 0x1 ;  /* 0x0000000130307836 */ /* 0x004fc80000000000 */
[----:B-1----:R-:W-:Y:S01]  /*16f40*/  IMAD.IADD R41, R50, 0x1, R48 ;  /* 0x0000000132297824 */ /* 0x002fe200078e0230 */
[----:B------:R-:W-:Y:S03]  /*16f50*/  STS [R47], R48 ;  /* 0x000000302f007388 */ /* 0x000fe60000000800 */
[C---:B------:R-:W-:Y:S01]  /*16f60*/  IMAD.WIDE.U32 R42, R41.reuse, 0x4, R12 ;  /* 0x00000004292a7825 */ /* 0x040fe200078e000c */
[----:B------:R-:W1:Y:S03]  /*16f70*/  LDS R49, [UR8+0x4] ;  /* 0x00000408ff317984 */ /* 0x000e660008000800 */
[----:B------:R-:W-:Y:S01]  /*16f80*/  IMAD.WIDE.U32 R40, R41, 0x4, R20 ;  /* 0x0000000429287825 */ /* 0x000fe200078e0014 */
[----:B------:R2:W-:Y:S04]  /*16f90*/  STG.E desc[UR36][R42.64], R51 ;  /* 0x000000332a007986 */ /* 0x0005e8000c101924 */
[----:B-1----:R2:W-:Y:S02]  /*16fa0*/  STG.E desc[UR36][R40.64], R49 ;  /* 0x0000003128007986 */ /* 0x0025e4000c101924 */
.L_x_386:
        /* <DEDUP_REMOVED lines=12> */
.L_x_387:
        /* <DEDUP_REMOVED lines=12> */
.L_x_388:
        /* <DEDUP_REMOVED lines=12> */
.L_x_389:
        /* <DEDUP_REMOVED lines=12> */
.L_x_390:
        /* <DEDUP_REMOVED lines=12> */
.L_x_391:
[----:B--2---:R-:W2:Y:S01]  /*17370*/  LDS R51, [UR7+0x1c] ;  /* 0x00001c07ff337984 */ /* 0x004ea20008000800 */
[----:B------:R-:W-:-:S06]  /*17380*/  UIADD3 UR4, UPT, UPT, UR4, 0x8, URZ ;  /* 0x0000000804047890 */ /* 0x000fcc000fffe0ff */
[----:B------:R-:W-:Y:S02]  /*17390*/  ISETP.NE.AND P1, PT, R45, UR4, PT ;  /* 0x000000042d007c0c */ /* 0x000fe4000bf25270 */
        /* <DEDUP_REMOVED lines=11> */
.L_x_392:
[----:B------:R-:W-:Y:S05]  /*17450*/  @P1 BRA `(.L_x_393) ;  /* 0xfffffff8006c1947 */ /* 0x000fea000383ffff */
.L_x_384:
[----:B------:R-:W-:-:S13]  /*17460*/  ISETP.NE.AND P0, PT, R44, RZ, PT ;  /* 0x000000ff2c00720c */ /* 0x000fda0003f05270 */
[----:B------:R-:W-:Y:S05]  /*17470*/  @!P0 BRA `(.L_x_383) ;  /* 0x0000000400e08947 */ /* 0x000fea0003800000 */
[----:B------:R-:W-:Y:S02]  /*17480*/  ISETP.GE.U32.AND P0, PT, R44, 0x4, PT ;  /* 0x000000042c00780c */ /* 0x000fe40003f06070 */
[----:B------:R-:W-:-:S11]  /*17490*/  LOP3.LUT R52, R46, 0x3, RZ, 0xc0, !PT ;  /* 0x000000032e347812 */ /* 0x000fd600078ec0ff */
[----:B------:R-:W-:Y:S05]  /*174a0*/  @!P0 BRA `(.L_x_394) ;  /* 0x0000000000e48947 */ /* 0x000fea0003800000 */
[----:B-12---:R-:W1:Y:S01]  /*174b0*/  S2R R42, SR_CgaCtaId ;  /* 0x00000000002a7919 */ /* 0x006e620000008800 */
        /* <DEDUP_REMOVED lines=12> */
[----:B------:R-:W-:Y:S01]  /*17580*/  IMAD.IADD R41, R50, 0x1, R49 ;  /* 0x0000000132297824 */ /* 0x000fe200078e0231 */
[----:B------:R-:W-:Y:S03]  /*17590*/  STS [R47], R49 ;  /* 0x000000312f007388 */ /* 0x000fe60000000800 */
[C---:B------:R-:W-:Y:S01]  /*175a0*/  IMAD.WIDE.U32 R42, R41.reuse, 0x4, R12 ;  /* 0x00000004292a7825 */ /* 0x040fe200078e000c */
[----:B------:R-:W1:Y:S03]  /*175b0*/  LDS R51, [R44] ;  /* 0x000000002c337984 */ /* 0x000e660000000800 */
[----:B------:R-:W-:Y:S01]  /*175c0*/  IMAD.WIDE.U32 R40, R41, 0x4, R20 ;  /* 0x0000000429287825 */ /* 0x000fe200078e0014 */
[----:B------:R2:W-:Y:S04]  /*175d0*/  STG.E desc[UR36][R42.64], R53 ;  /* 0x000000352a007986 */ /* 0x0005e8000c101924 */
[----:B-1----:R2:W-:Y:S02]  /*175e0*/  STG.E desc[UR36][R40.64], R51 ;  /* 0x0000003328007986 */ /* 0x0025e4000c101924 */
.L_x_395:
[----:B--2---:R-:W1:Y:S02]  /*175f0*/  LDS R53, [R48+0x4] ;  /* 0x0000040030357984 */ /* 0x004e640000000800 */
[----:B-1----:R-:W-:-:S13]  /*17600*/  ISETP.NE.AND P0, PT, R53, -0x1, PT ;  /* 0xffffffff3500780c */ /* 0x002fda0003f05270 */
[----:B------:R-:W-:Y:S05]  /*17610*/  @!P0 BRA `(.L_x_396) ;  /* 0x0000000000248947 */ /* 0x000fea0003800000 */
[----:B------:R-:W1:Y:S02]  /*17620*/  LDS R49, [R47] ;  /* 0x000000002f317984 */ /* 0x000e640000000800 */
[----:B-1----:R-:W-:-:S04]  /*17630*/  VIADD R49, R49, 0x1 ;  /* 0x0000000131317836 */ /* 0x002fc80000000000 */
[----:B------:R-:W-:Y:S01]  /*17640*/  IMAD.IADD R41, R50, 0x1, R49 ;  /* 0x0000000132297824 */ /* 0x000fe200078e0231 */
[----:B------:R-:W-:Y:S03]  /*17650*/  STS [R47], R49 ;  /* 0x000000312f007388 */ /* 0x000fe60000000800 */
[C---:B------:R-:W-:Y:S01]  /*17660*/  IMAD.WIDE.U32 R42, R41.reuse, 0x4, R12 ;  /* 0x00000004292a7825 */ /* 0x040fe200078e000c */
[----:B------:R-:W1:Y:S03]  /*17670*/  LDS R51, [R44+0x4] ;  /* 0x000004002c337984 */ /* 0x000e660000000800 */
[----:B------:R-:W-:Y:S01]  /*17680*/  IMAD.WIDE.U32 R40, R41, 0x4, R20 ;  /* 0x0000000429287825 */ /* 0x000fe200078e0014 */
[----:B------:R2:W-:Y:S04]  /*17690*/  STG.E desc[UR36][R42.64], R53 ;  /* 0x000000352a007986 */ /* 0x0005e8000c101924 */
[----:B-1----:R2:W-:Y:S02]  /*176a0*/  STG.E desc[UR36][R40.64], R51 ;  /* 0x0000003328007986 */ /* 0x0025e4000c101924 */
.L_x_396:
        /* <DEDUP_REMOVED lines=12> */
.L_x_397:
        /* <DEDUP_REMOVED lines=12> */
.L_x_398:
[----:B------:R-:W-:-:S07]  /*17830*/  VIADD R45, R45, 0x4 ;  /* 0x000000042d2d7836 */ /* 0x000fce0000000000 */
.L_x_394:
[----:B------:R-:W-:-:S13]  /*17840*/  ISETP.NE.AND P0, PT, R52, RZ, PT ;  /* 0x000000ff3400720c */ /* 0x000fda0003f05270 */
[----:B------:R-:W-:Y:S05]  /*17850*/  @!P0 BRA `(.L_x_383) ;  /* 0x0000000000e88947 */ /* 0x000fea0003800000 */
[----:B------:R-:W-:-:S13]  /*17860*/  ISETP.NE.AND P0, PT, R52, 0x1, PT ;  /* 0x000000013400780c */ /* 0x000fda0003f05270 */
        /* <DEDUP_REMOVED lines=21> */
.L_x_400:
        /* <DEDUP_REMOVED lines=12> */
.L_x_401:
[----:B------:R-:W-:-:S07]  /*17a80*/  VIADD R45, R45, 0x2 ;  /* 0x000000022d2d7836 */ /* 0x000fce0000000000 */
.L_x_399:
[----:B------:R-:W-:-:S04]  /*17a90*/  LOP3.LUT R46, R46, 0x1, RZ, 0xc0, !PT ;  /* 0x000000012e2e7812 */ /* 0x000fc800078ec0ff */
[----:B------:R-:W-:-:S13]  /*17aa0*/  ISETP.NE.U32.AND P0, PT, R46, 0x1, PT ;  /* 0x000000012e00780c */ /* 0x000fda0003f05070 */
[----:B------:R-:W-:Y:S05]  /*17ab0*/  @P0 BRA `(.L_x_383) ;  /* 0x0000000000500947 */ /* 0x000fea0003800000 */
[----:B-12---:R-:W1:Y:S01]  /*17ac0*/  S2R R43, SR_CgaCtaId ;  /* 0x00000000002b7919 */ /* 0x006e620000008800 */
[----:B------:R-:W-:-:S05]  /*17ad0*/  MOV R41, 0x400 ;  /* 0x0000040000297802 */ /* 0x000fca0000000f00 */
        /* <DEDUP_REMOVED lines=18> */
.L_x_383:
[----:B------:R-:W4:Y:S01]  /*17c00*/  LDS R47, [R47] ;  /* 0x000000002f2f7984 */ /* 0x000f220000000800 */
[----:B------:R-:W-:Y:S01]  /*17c10*/  IMAD.MOV.U32 R44, RZ, RZ, RZ ;  /* 0x000000ffff2c7224 */ /* 0x000fe200078e00ff */
[----:B----4-:R-:W-:-:S13]  /*17c20*/  ISETP.NE.AND P0, PT, R47, RZ, PT ;  /* 0x000000ff2f00720c */ /* 0x010fda0003f05270 */
[----:B------:R-:W-:Y:S05]  /*17c30*/  @!P0 BRA `(.L_x_402) ;  /* 0x0000001000048947 */ /* 0x000fea0003800000 */
[C---:B------:R-:W-:Y:S01]  /*17c40*/  ISETP.GE.U32.AND P1, PT, R47.reuse, 0x8, PT ;  /* 0x000000082f00780c */ /* 0x040fe20003f26070 */
[----:B------:R-:W-:Y:S01]  /*17c50*/  VIADD R46, R50, 0x1 ;  /* 0x00000001322e7836 */ /* 0x000fe20000000000 */
[----:B------:R-:W-:Y:S02]  /*17c60*/  LOP3.LUT R58, R47, 0x7, RZ, 0xc0, !PT ;  /* 0x000000072f3a7812 */ /* 0x000fe400078ec0ff */
[----:B---3--:R-:W-:Y:S02]  /*17c70*/  CS2R R44, SRZ ;  /* 0x00000000002c7805 */ /* 0x008fe4000001ff00 */
[----:B------:R-:W-:Y:S02]  /*17c80*/  ISETP.NE.AND P0, PT, R58, RZ, PT ;  /* 0x000000ff3a00720c */ /* 0x000fe40003f05270 */
[----:B------:R-:W-:-:S05]  /*17c90*/  SHF.R.S32.HI R48, RZ, 0x1f, R46 ;  /* 0x0000001fff307819 */ /* 0x000fca000001142e */
[----:B------:R-:W-:Y:S06]  /*17ca0*/  @!P1 BRA `(.L_x_403) ;  /* 0x0000000400e89947 */ /* 0x000fec0003800000 */
[----:B------:R-:W-:Y:S01]  /*17cb0*/  LOP3.LUT R45, R47, 0xfffffff8, RZ, 0xc0, !PT ;  /* 0xfffffff82f2d7812 */ /* 0x000fe200078ec0ff */
[----:B--2---:R-:W-:Y:S02]  /*17cc0*/  IMAD.MOV.U32 R49, RZ, RZ, RZ ;  /* 0x000000ffff317224 */ /* 0x004fe400078e00ff */
[----:B------:R-:W-:-:S07]  /*17cd0*/  IMAD.MOV.U32 R44, RZ, RZ, RZ ;  /* 0x000000ffff2c7224 */ /* 0x000fce00078e00ff */
.L_x_404:
[-C--:B-1----:R-:W-:Y:S02]  /*17ce0*/  IADD3 R43, P2, PT, R46, R49.reuse, RZ ;  /* 0x000000312e2b7210 */ /* 0x082fe40007f5e0ff */
        /* <DEDUP_REMOVED lines=8> */
[----:B0-----:R-:W3:Y:S04]  /*17d70*/  LDG.E R59, desc[UR36][R42.64+0x4] ;  /* 0x000004242a3b7981 */ /* 0x001ee8000c1e1900 */
        /* <DEDUP_REMOVED lines=109> */
.L_x_403:
[----:B------:R-:W-:Y:S05]  /*18450*/  @!P0 BRA `(.L_x_402) ;  /* 0x0000000400fc8947 */ /* 0x000fea0003800000 */
[----:B------:R-:W-:Y:S02]  /*18460*/  ISETP.GE.U32.AND P0, PT, R58, 0x4, PT ;  /* 0x000000043a00780c */ /* 0x000fe40003f06070 */
[----:B------:R-:W-:-:S04]  /*18470*/  LOP3.LUT R53, R47, 0x3, RZ, 0xc0, !PT ;  /* 0x000000032f357812 */ /* 0x000fc800078ec0ff */
[----:B------:R-:W-:-:S07]  /*18480*/  ISETP.NE.AND P1, PT, R53, RZ, PT ;  /* 0x000000ff3500720c */ /* 0x000fce0003f25270 */
[----:B------:R-:W-:Y:S06]  /*18490*/  @!P0 BRA `(.L_x_405) ;  /* 0x0000000000fc8947 */ /* 0x000fec0003800000 */
[-C--:B-12---:R-:W-:Y:S02]  /*184a0*/  IADD3 R43, P2, PT, R46, R45.reuse, RZ ;  /* 0x0000002d2e2b7210 */ /* 0x086fe40007f5e0ff */
        /* <DEDUP_REMOVED lines=10> */
[----:B0-----:R-:W5:Y:S01]  /*18550*/  LDG.E R56, desc[UR36][R42.64+0xc] ;  /* 0x00000c242a387981 */ /* 0x001f62000c1e1900 */
        /* <DEDUP_REMOVED lines=51> */
.L_x_405:
[----:B------:R-:W-:Y:S05]  /*18890*/  @!P1 BRA `(.L_x_402) ;  /* 0x0000000000ec9947 */ /* 0x000fea0003800000 */
[----:B------:R-:W-:Y:S02]  /*188a0*/  ISETP.NE.AND P0, PT, R53, 0x1, PT ;  /* 0x000000013500780c */ /* 0x000fe40003f05270 */
[----:B------:R-:W-:-:S04]  /*188b0*/  LOP3.LUT R47, R47, 0x1, RZ, 0xc0, !PT ;  /* 0x000000012f2f7812 */ /* 0x000fc800078ec0ff */
[----:B------:R-:W-:-:S07]  /*188c0*/  ISETP.NE.U32.AND P1, PT, R47, 0x1, PT ;  /* 0x000000012f00780c */ /* 0x000fce0003f25070 */
[----:B------:R-:W-:Y:S06]  /*188d0*/  @!P0 BRA `(.L_x_406) ;  /* 0x0000000000908947 */ /* 0x000fec0003800000 */
[-C--:B-12---:R-:W-:Y:S02]  /*188e0*/  IADD3 R41, P2, PT, R46, R45.reuse, RZ ;  /* 0x0000002d2e297210 */ /* 0x086fe40007f5e0ff */
[----:B------:R-:W-:-:S03]  /*188f0*/  IADD3 R43, P0, PT, R50, R45, RZ ;  /* 0x0000002d322b7210 */ /* 0x000fc60007f1e0ff */
[----:B------:R-:W-:Y:S01]  /*18900*/  IMAD.X R48, RZ, RZ, R48, P2 ;  /* 0x000000ffff307224 */ /* 0x000fe200010e0630 */
[-C--:B------:R-:W-:Y:S02]  /*18910*/  LEA R40, P2, R41, R14.reuse, 0x2 ;  /* 0x0000000e29287211 */ /* 0x080fe400078410ff */
[----:B------:R-:W-:Y:S02]  /*18920*/  LEA.HI.X.SX32 R46, R50, RZ, 0x1, P0 ;  /* 0x000000ff322e7211 */ /* 0x000fe400000f0eff */
        /* <DEDUP_REMOVED lines=31> */
.L_x_406:
[----:B------:R-:W-:Y:S05]  /*18b20*/  @P1 BRA `(.L_x_402) ;  /* 0x0000000000481947 */ /* 0x000fea0003800000 */
[----:B------:R-:W-:-:S04]  /*18b30*/  IADD3 R45, P0, PT, R50, R45, RZ ;  /* 0x0000002d322d7210 */ /* 0x000fc80007f1e0ff */
[----:B------:R-:W-:Y:S02]  /*18b40*/  LEA.HI.X.SX32 R50, R50, RZ, 0x1, P0 ;  /* 0x000000ff32327211 */ /* 0x000fe400000f0eff */
[----:B-12---:R-:W-:-:S04]  /*18b50*/  LEA R40, P0, R45, R14, 0x2 ;  /* 0x0000000e2d287211 */ /* 0x006fc800078010ff */
        /* <DEDUP_REMOVED lines=15> */
.L_x_402:
[----:B-123--:R-:W-:-:S05]  /*18c50*/  IMAD R41, R10, 0x4, R8 ;  /* 0x000000040a297824 */ /* 0x00efca00078e0208 */
[----:B------:R3:W-:Y:S02]  /*18c60*/  STS [R41], R44 ;  /* 0x0000002c29007388 */ /* 0x0007e40000000800 */
.L_x_307:
[----:B------:R-:W-:Y:S05]  /*18c70*/  BSYNC.RECONVERGENT B1 ;  /* 0x0000000000017941 */ /* 0x000fea0003800200 */
.L_x_269:
[----:B------:R-:W-:-:S05]  /*18c80*/  VIADD R10, R10, 0x1 ;  /* 0x000000010a0a7836 */ /* 0x000fca0000000000 */
[----:B------:R-:W-:-:S13]  /*18c90*/  ISETP.NE.AND P0, PT, R10, R3, PT ;  /* 0x000000030a00720c */ /* 0x000fda0003f05270 */
[----:B------:R-:W-:Y:S05]  /*18ca0*/  @!P0 BRA `(.L_x_268) ;  /* 0x0000002400c88947 */ /* 0x000fea0003800000 */
[----:B------:R-:W-:Y:S05]  /*18cb0*/  BRA `(.L_x_407) ;  /* 0xffffff7c00247947 */ /* 0x000fea000383ffff */
.L_x_267:
[----:B------:R-:W-:-:S13]  /*18cc0*/  ISETP.NE.AND P0, PT, R3, RZ, PT ;  /* 0x000000ff0300720c */ /* 0x000fda0003f05270 */
[----:B------:R-:W-:Y:S05]  /*18cd0*/  @!P0 BRA `(.L_x_408) ;  /* 0x0000000800188947 */ /* 0x000fea0003800000 */
[----:B------:R-:W-:-:S07]  /*18ce0*/  IMAD.MOV.U32 R4, RZ, RZ, RZ ;  /* 0x000000ffff047224 */ /* 0x000fce00078e00ff */
.L_x_416:
[----:B------:R-:W-:Y:S01]  /*18cf0*/  ISETP.GE.U32.AND P0, PT, R16, R5, PT ;  /* 0x000000051000720c */ /* 0x000fe20003f06070 */
[----:B------:R-:W-:-:S12]  /*18d00*/  BSSY.RECONVERGENT B1, `(.L_x_409) ;  /* 0x0000080000017945 */ /* 0x000fd80003800200 */
[----:B01----:R-:W-:Y:S05]  /*18d10*/  @P0 BRA `(.L_x_410) ;  /* 0x0000000400f80947 */ /* 0x003fea0003800000 */
[----:B------:R-:W-:Y:S01]  /*18d20*/  ISETP.GE.U32.AND P2, PT, R16, R5, PT ;  /* 0x000000051000720c */ /* 0x000fe20003f46070 */
[----:B------:R-:W-:-:S12]  /*18d30*/  IMAD.MOV.U32 R55, RZ, RZ, R16 ;  /* 0x000000ffff377224 */ /* 0x000fd800078e0010 */
[----:B------:R-:W-:-:S04]  /*18d40*/  @P2 IMAD.WIDE.U32 R6, R55, 0x4, R36 ;  /* 0x0000000437062825 */ /* 0x000fc800078e0024 */
[----:B------:R-:W-:Y:S02]  /*18d50*/  @P2 IMAD.WIDE.U32 R8, R55, 0x4, R38 ;  /* 0x0000000437082825 */ /* 0x000fe400078e0026 */
[----:B------:R0:W2:Y:S04]  /*18d60*/  @P2 LDG.E R6, desc[UR36][R6.64+-0x3a980] ;  /* 0xfc56802406062981 */ /* 0x0000a8000c1e1900 */
[----:B------:R-:W3:Y:S01]  /*18d70*/  @P2 LDG.E R8, desc[UR36][R8.64+-0x3a980] ;  /* 0xfc56802408082981 */ /* 0x000ee2000c1e1900 */
[----:B------:R-:W-:Y:S01]  /*18d80*/  @P2 MOV R10, 0x400 ;  /* 0x00000400000a2802 */ /* 0x000fe20000000f00 */
[----:B------:R-:W-:Y:S01]  /*18d90*/  IMAD R44, R5, R4, RZ ;  /* 0x00000004052c7224 */ /* 0x000fe200078e02ff */
[----:B------:R-:W-:Y:S01]  /*18da0*/  BSSY.RECONVERGENT B3, `(.L_x_411) ;  /* 0x0000043000037945 */ /* 0x000fe20003800200 */
[----:B------:R-:W1:Y:S01]  /*18db0*/  @P2 S2R R41, SR_CgaCtaId ;  /* 0x0000000000292919 */ /* 0x000e620000008800 */
[----:B------:R-:W-:Y:S01]  /*18dc0*/  PLOP3.LUT P0, PT, P2, PT, PT, 0x8, 0x80 ;  /* 0x000000000080781c */ /* 0x000fe2000170e170 */
[----:B------:R-:W-:-:S02]  /*18dd0*/  @P2 VIADD R40, R10, 0x5534 ;  /* 0x000055340a282836 */ /* 0x000fc40000000000 */
[----:B------:R-:W-:Y:S02]  /*18de0*/  @P2 VIADD R42, R10, 0x14 ;  /* 0x000000140a2a2836 */ /* 0x000fe40000000000 */
[----:B------:R-:W-:Y:S02]  /*18df0*/  @P2 IMAD.IADD R11, R44, 0x1, R55 ;  /* 0x000000012c0b2824 */ /* 0x000fe400078e0237 */
[----:B------:R-:W-:-:S04]  /*18e00*/  @P2 VIADD R55, R55, 0x20 ;  /* 0x0000002037372836 */ /* 0x000fc80000000000 */
[C---:B------:R-:W-:Y:S01]  /*18e10*/  IMAD.IADD R10, R5.reuse, 0x1, -R55 ;  /* 0x00000001050a7824 */ /* 0x040fe200078e0a37 */
[----:B------:R-:W-:-:S04]  /*18e20*/  ISETP.GT.U32.AND P1, PT, R5, R55, PT ;  /* 0x000000370500720c */ /* 0x000fc80003f24070 */
[----:B------:R-:W-:Y:S02]  /*18e30*/  ISETP.LE.U32.OR P1, PT, R10, 0x60, !P1 ;  /* 0x000000600a00780c */ /* 0x000fe40004f23470 */
[C---:B-1----:R-:W-:Y:S02]  /*18e40*/  @P2 LEA R40, R41.reuse, R40, 0x18 ;  /* 0x0000002829282211 */ /* 0x042fe400078ec0ff */
[----:B------:R-:W-:-:S03]  /*18e50*/  @P2 LEA R42, R41, R42, 0x18 ;  /* 0x0000002a292a2211 */ /* 0x000fc600078ec0ff */
[C---:B0-----:R-:W-:Y:S02]  /*18e60*/  @P2 IMAD R7, R11.reuse, 0x4, R40 ;  /* 0x000000040b072824 */ /* 0x041fe400078e0228 */
[----:B------:R-:W-:-:S03]  /*18e70*/  @P2 IMAD R11, R11, 0x4, R42 ;  /* 0x000000040b0b2824 */ /* 0x000fc600078e022a */
[----:B--2---:R0:W-:Y:S04]  /*18e80*/  @P2 STS [R7], R6 ;  /* 0x0000000607002388 */ /* 0x0041e80000000800 */
[----:B---3--:R0:W-:Y:S01]  /*18e90*/  @P2 STS [R11], R8 ;  /* 0x000000080b002388 */ /* 0x0081e20000000800 */
        /* <DEDUP_REMOVED lines=9> */
.L_x_413:
[C---:B-1----:R-:W-:Y:S02]  /*18f30*/  VIADD R57, R55.reuse, 0x20 ;  /* 0x0000002037397836 */ /* 0x042fe40000000000 */
[----:B------:R-:W-:-:S04]  /*18f40*/  IMAD.WIDE.U32 R46, R55, 0x4, R36 ;  /* 0x00000004372e7825 */ /* 0x000fc800078e0024 */
[C---:B------:R-:W-:Y:S02]  /*18f50*/  VIADD R59, R55.reuse, 0x40 ;  /* 0x00000040373b7836 */ /* 0x040fe40000000000 */
[----:B------:R-:W-:Y:S01]  /*18f60*/  IMAD.WIDE.U32 R48, R55, 0x4, R38 ;  /* 0x0000000437307825 */ /* 0x000fe200078e0026 */
[----:B------:R0:W2:Y:S03]  /*18f70*/  LDG.E R46, desc[UR36][R46.64+-0x3a980] ;  /* 0xfc5680242e2e7981 */ /* 0x0000a6000c1e1900 */
[----:B------:R-:W-:Y:S02]  /*18f80*/  IMAD.WIDE.U32 R50, R57, 0x4, R36 ;  /* 0x0000000439327825 */ /* 0x000fe400078e0024 */
[----:B------:R1:W3:Y:S02]  /*18f90*/  LDG.E R48, desc[UR36][R48.64+-0x3a980] ;  /* 0xfc56802430307981 */ /* 0x0002e4000c1e1900 */
[----:B------:R-:W-:-:S02]  /*18fa0*/  VIADD R61, R55, 0x60 ;  /* 0x00000060373d7836 */ /* 0x000fc40000000000 */
[----:B------:R-:W-:Y:S01]  /*18fb0*/  IMAD.WIDE.U32 R6, R57, 0x4, R38 ;  /* 0x0000000439067825 */ /* 0x000fe200078e0026 */
[----:B------:R4:W5:Y:S03]  /*18fc0*/  LDG.E R50, desc[UR36][R50.64+-0x3a980] ;  /* 0xfc56802432327981 */ /* 0x000966000c1e1900 */
[C---:B------:R-:W-:Y:S02]  /*18fd0*/  IMAD.WIDE.U32 R8, R59.reuse, 0x4, R36 ;  /* 0x000000043b087825 */ /* 0x040fe400078e0024 */
[----:B------:R4:W5:Y:S02]  /*18fe0*/  LDG.E R6, desc[UR36][R6.64+-0x3a980] ;  /* 0xfc56802406067981 */ /* 0x000964000c1e1900 */
[----:B------:R-:W-:Y:S02]  /*18ff0*/  IMAD.WIDE.U32 R10, R59, 0x4, R38 ;  /* 0x000000043b0a7825 */ /* 0x000fe400078e0026 */
[----:B------:R4:W5:Y:S02]  /*19000*/  LDG.E R8, desc[UR36][R8.64+-0x3a980] ;  /* 0xfc56802408087981 */ /* 0x000964000c1e1900 */
[----:B------:R-:W-:-:S02]  /*19010*/  IMAD.WIDE.U32 R40, R61, 0x4, R36 ;  /* 0x000000043d287825 */ /* 0x000fc400078e0024 */
[----:B------:R-:W5:Y:S02]  /*19020*/  LDG.E R10, desc[UR36][R10.64+-0x3a980] ;  /* 0xfc5680240a0a7981 */ /* 0x000f64000c1e1900 */
[----:B------:R-:W-:Y:S02]  /*19030*/  IMAD.WIDE.U32 R42, R61, 0x4, R38 ;  /* 0x000000043d2a7825 */ /* 0x000fe400078e0026 */
[----:B------:R-:W5:Y:S04]  /*19040*/  LDG.E R40, desc[UR36][R40.64+-0x3a980] ;  /* 0xfc56802428287981 */ /* 0x000f68000c1e1900 */
[----:B------:R-:W5:Y:S01]  /*19050*/  LDG.E R42, desc[UR36][R42.64+-0x3a980] ;  /* 0xfc5680242a2a7981 */ /* 0x000f62000c1e1900 */
[C---:B0-----:R-:W-:Y:S02]  /*19060*/  IMAD.IADD R47, R44.reuse, 0x1, R55 ;  /* 0x000000012c2f7824 */ /* 0x041fe400078e0237 */
[----:B------:R-:W-:-:S02]  /*19070*/  IMAD.IADD R57, R44, 0x1, R57 ;  /* 0x000000012c397824 */ /* 0x000fc400078e0239 */
[C---:B-1----:R-:W-:Y:S02]  /*19080*/  IMAD R49, R47.reuse, 0x4, R52 ;  /* 0x000000042f317824 */ /* 0x042fe400078e0234 */
[C---:B------:R-:W-:Y:S02]  /*19090*/  IMAD.IADD R59, R44.reuse, 0x1, R59 ;  /* 0x000000012c3b7824 */ /* 0x040fe400078e023b */
[----:B------:R-:W-:Y:S02]  /*190a0*/  IMAD R47, R47, 0x4, R54 ;  /* 0x000000042f2f7824 */ /* 0x000fe400078e0236 */
[C---:B----4-:R-:W-:Y:S02]  /*190b0*/  IMAD R51, R57.reuse, 0x4, R52 ;  /* 0x0000000439337824 */ /* 0x050fe400078e0234 */
[----:B------:R-:W-:Y:S02]  /*190c0*/  IMAD.IADD R61, R44, 0x1, R61 ;  /* 0x000000012c3d7824 */ /* 0x000fe400078e023d */
[----:B------:R-:W-:-:S02]  /*190d0*/  IMAD R57, R57, 0x4, R54 ;  /* 0x0000000439397824 */ /* 0x000fc400078e0236 */
[C---:B------:R-:W-:Y:S02]  /*190e0*/  IMAD R7, R59.reuse, 0x4, R52 ;  /* 0x000000043b077824 */ /* 0x040fe400078e0234 */
[----:B------:R-:W-:Y:S02]  /*190f0*/  IMAD R59, R59, 0x4, R54 ;  /* 0x000000043b3b7824 */ /* 0x000fe400078e0236 */
[C---:B------:R-:W-:Y:S02]  /*19100*/  IMAD R9, R61.reuse, 0x4, R52 ;  /* 0x000000043d097824 */ /* 0x040fe400078e0234 */
[----:B------:R-:W-:Y:S02]  /*19110*/  IMAD R61, R61, 0x4, R54 ;  /* 0x000000043d3d7824 */ /* 0x000fe400078e0236 */
[----:B------:R-:W-:-:S05]  /*19120*/  VIADD R55, R55, 0x80 ;  /* 0x0000008037377836 */ /* 0x000fca0000000000 */
[----:B------:R-:W-:Y:S01]  /*19130*/  ISETP.GE.U32.AND P1, PT, R55, R56, PT ;  /* 0x000000383700720c */ /* 0x000fe20003f26070 */
[----:B--2---:R1:W-:Y:S04]  /*19140*/  STS [R49], R46 ;  /* 0x0000002e31007388 */ /* 0x0043e80000000800 */
[----:B---3--:R1:W-:Y:S04]  /*19150*/  STS [R47], R48 ;  /* 0x000000302f007388 */ /* 0x0083e80000000800 */
[----:B-----5:R1:W-:Y:S04]  /*19160*/  STS [R51], R50 ;  /* 0x0000003233007388 */ /* 0x0203e80000000800 */
[----:B------:R1:W-:Y:S04]  /*19170*/  STS [R57], R6 ;  /* 0x0000000639007388 */ /* 0x0003e80000000800 */
[----:B------:R1:W-:Y:S04]  /*19180*/  STS [R7], R8 ;  /* 0x0000000807007388 */ /* 0x0003e80000000800 */
[----:B------:R1:W-:Y:S04]  /*19190*/  STS [R59], R10 ;  /* 0x0000000a3b007388 */ /* 0x0003e80000000800 */
[----:B------:R1:W-:Y:S04]  /*191a0*/  STS [R9], R40 ;  /* 0x0000002809007388 */ /* 0x0003e80000000800 */
[----:B------:R1:W-:Y:S01]  /*191b0*/  STS [R61], R42 ;  /* 0x0000002a3d007388 */ /* 0x0003e20000000800 */
[----:B------:R-:W-:Y:S05]  /*191c0*/  @!P1 BRA `(.L_x_413) ;  /* 0xfffffffc00589947 */ /* 0x000fea000383ffff */
.L_x_412:
[----:B------:R-:W-:Y:S05]  /*191d0*/  BSYNC.RECONVERGENT B3 ;  /* 0x0000000000037941 */ /* 0x000fea0003800200 */
.L_x_411:
[C---:B01----:R-:W-:Y:S01]  /*191e0*/  IMAD.IADD R6, R5.reuse, 0x1, -R55 ;  /* 0x0000000105067824 */ /* 0x043fe200078e0a37 */
[----:B------:R-:W-:Y:S01]  /*191f0*/  ISETP.GT.U32.AND P1, PT, R5, R55, PT ;  /* 0x000000370500720c */ /* 0x000fe20003f24070 */
[----:B------:R-:W-:Y:S03]  /*19200*/  BSSY.RECONVERGENT B3, `(.L_x_414) ;  /* 0x000001e000037945 */ /* 0x000fe60003800200 */
[----:B------:R-:W-:-:S13]  /*19210*/  ISETP.LE.U32.OR P1, PT, R6, 0x20, !P1 ;  /* 0x000000200600780c */ /* 0x000fda0004f23470 */
[----:B------:R-:W-:Y:S05]  /*19220*/  @P1 BRA `(.L_x_415) ;  /* 0x00000000006c1947 */ /* 0x000fea0003800000 */
[C---:B------:R-:W-:Y:S02]  /*19230*/  VIADD R43, R55.reuse, 0x20 ;  /* 0x00000020372b7836 */ /* 0x040fe40000000000 */
[----:B------:R-:W-:-:S04]  /*19240*/  IMAD.WIDE.U32 R40, R55, 0x4, R36 ;  /* 0x0000000437287825 */ /* 0x000fc800078e0024 */
[----:B------:R-:W-:Y:S02]  /*19250*/  IMAD.WIDE.U32 R10, R55, 0x4, R38 ;  /* 0x00000004370a7825 */ /* 0x000fe400078e0026 */
[----:B------:R0:W2:Y:S02]  /*19260*/  LDG.E R40, desc[UR36][R40.64+-0x3a980] ;  /* 0xfc56802428287981 */ /* 0x0000a4000c1e1900 */
[C---:B------:R-:W-:Y:S02]  /*19270*/  IMAD.WIDE.U32 R6, R43.reuse, 0x4, R36 ;  /* 0x000000042b067825 */ /* 0x040fe400078e0024 */
[----:B------:R1:W3:Y:S02]  /*19280*/  LDG.E R10, desc[UR36][R10.64+-0x3a980] ;  /* 0xfc5680240a0a7981 */ /* 0x0002e4000c1e1900 */
[----:B------:R-:W-:Y:S02]  /*19290*/  IMAD.WIDE.U32 R8, R43, 0x4, R38 ;  /* 0x000000042b087825 */ /* 0x000fe400078e0026 */
[----:B------:R4:W5:Y:S04]  /*192a0*/  LDG.E R6, desc[UR36][R6.64+-0x3a980] ;  /* 0xfc56802406067981 */ /* 0x000968000c1e1900 */
[----:B------:R-:W5:Y:S01]  /*192b0*/  LDG.E R8, desc[UR36][R8.64+-0x3a980] ;  /* 0xfc56802408087981 */ /* 0x000f62000c1e1900 */
[----:B------:R-:W1:Y:S01]  /*192c0*/  S2UR UR6, SR_CgaCtaId ;  /* 0x00000000000679c3 */ /* 0x000e620000008800 */
[----:B------:R-:W-:-:S02]  /*192d0*/  UMOV UR4, 0x400 ;  /* 0x0000040000047882 */ /* 0x000fc40000000000 */
[----:B------:R-:W-:Y:S02]  /*192e0*/  UIADD3 UR5, UPT, UPT, UR4, 0x5534, URZ ;  /* 0x0000553404057890 */ /* 0x000fe4000fffe0ff */
[----:B------:R-:W-:Y:S01]  /*192f0*/  UIADD3 UR4, UPT, UPT, UR4, 0x14, URZ ;  /* 0x0000001404047890 */ /* 0x000fe2000fffe0ff */
[C---:B------:R-:W-:Y:S02]  /*19300*/  IMAD.IADD R42, R44.reuse, 0x1, R55 ;  /* 0x000000012c2a7824 */ /* 0x040fe400078e0237 */
[----:B0-----:R-:W-:Y:S01]  /*19310*/  IMAD.IADD R41, R44, 0x1, R43 ;  /* 0x000000012c297824 */ /* 0x001fe200078e022b */
[----:B-1----:R-:W-:Y:S02]  /*19320*/  ULEA UR5, UR6, UR5, 0x18 ;  /* 0x0000000506057291 */ /* 0x002fe4000f8ec0ff */
[----:B------:R-:W-:-:S04]  /*19330*/  ULEA UR4, UR6, UR4, 0x18 ;  /* 0x0000000406047291 */ /* 0x000fc8000f8ec0ff */
[C---:B------:R-:W-:Y:S02]  /*19340*/  LEA R11, R42.reuse, UR5, 0x2 ;  /* 0x000000052a0b7c11 */ /* 0x040fe4000f8e10ff */
[----:B------:R-:W-:Y:S02]  /*19350*/  LEA R43, R42, UR4, 0x2 ;  /* 0x000000042a2b7c11 */ /* 0x000fe4000f8e10ff */
[C---:B----4-:R-:W-:Y:S02]  /*19360*/  LEA R7, R41.reuse, UR5, 0x2 ;  /* 0x0000000529077c11 */ /* 0x050fe4000f8e10ff */
[----:B------:R-:W-:Y:S01]  /*19370*/  LEA R41, R41, UR4, 0x2 ;  /* 0x0000000429297c11 */ /* 0x000fe2000f8e10ff */
[----:B------:R-:W-:Y:S01]  /*19380*/  VIADD R55, R55, 0x40 ;  /* 0x0000004037377836 */ /* 0x000fe20000000000 */
[----:B------:R-:W-:Y:S01]  /*19390*/  PLOP3.LUT P0, PT, PT, PT, PT, 0x8, 0x80 ;  /* 0x000000000080781c */ /* 0x000fe20003f0e170 */
[----:B--2---:R0:W-:Y:S04]  /*193a0*/  STS [R11], R40 ;  /* 0x000000280b007388 */ /* 0x0041e80000000800 */
[----:B---3--:R0:W-:Y:S04]  /*193b0*/  STS [R43], R10 ;  /* 0x0000000a2b007388 */ /* 0x0081e80000000800 */
[----:B-----5:R0:W-:Y:S04]  /*193c0*/  STS [R7], R6 ;  /* 0x0000000607007388 */ /* 0x0201e80000000800 */
[----:B------:R0:W-:Y:S02]  /*193d0*/  STS [R41], R8 ;  /* 0x0000000829007388 */ /* 0x0001e40000000800 */
.L_x_415:
[----:B------:R-:W-:Y:S05]  /*193e0*/  BSYNC.RECONVERGENT B3 ;  /* 0x0000000000037941 */ /* 0x000fea0003800200 */
.L_x_414:
[----:B------:R-:W-:-:S13]  /*193f0*/  ISETP.LT.U32.OR P0, PT, R55, R5, P0 ;  /* 0x000000053700720c */ /* 0x000fda0000701470 */
[----:B------:R-:W-:Y:S05]  /*19400*/  @!P0 BRA `(.L_x_410) ;  /* 0x00000000003c8947 */ /* 0x000fea0003800000 */
[----:B0-----:R-:W-:-:S04]  /*19410*/  IMAD.WIDE.U32 R6, R55, 0x4, R36 ;  /* 0x0000000437067825 */ /* 0x001fc800078e0024 */
[----:B------:R-:W-:Y:S02]  /*19420*/  IMAD.WIDE.U32 R8, R55, 0x4, R38 ;  /* 0x0000000437087825 */ /* 0x000fe400078e0026 */
[----:B------:R-:W2:Y:S04]  /*19430*/  LDG.E R6, desc[UR36][R6.64+-0x3a980] ;  /* 0xfc56802406067981 */ /* 0x000ea8000c1e1900 */
[----:B------:R-:W3:Y:S01]  /*19440*/  LDG.E R8, desc[UR36][R8.64+-0x3a980] ;  /* 0xfc56802408087981 */ /* 0x000ee2000c1e1900 */
[----:B------:R-:W0:Y:S01]  /*19450*/  S2UR UR6, SR_CgaCtaId ;  /* 0x00000000000679c3 */ /* 0x000e220000008800 */
[----:B------:R-:W-:Y:S01]  /*19460*/  UMOV UR4, 0x400 ;  /* 0x0000040000047882 */ /* 0x000fe20000000000 */
[----:B------:R-:W-:Y:S01]  /*19470*/  IMAD.IADD R44, R44, 0x1, R55 ;  /* 0x000000012c2c7824 */ /* 0x000fe200078e0237 */
        /* <DEDUP_REMOVED lines=8> */
.L_x_410:
[----:B------:R-:W-:Y:S05]  /*19500*/  BSYNC.RECONVERGENT B1 ;  /* 0x0000000000017941 */ /* 0x000fea0003800200 */
.L_x_409:
[----:B------:R-:W-:-:S05]  /*19510*/  VIADD R4, R4, 0x1 ;  /* 0x0000000104047836 */ /* 0x000fca0000000000 */
[----:B------:R-:W-:-:S13]  /*19520*/  ISETP.NE.AND P0, PT, R4, R3, PT ;  /* 0x000000030400720c */ /* 0x000fda0003f05270 */
[----:B------:R-:W-:Y:S05]  /*19530*/  @P0 BRA `(.L_x_416) ;  /* 0xfffffff400ec0947 */ /* 0x000fea000383ffff */
.L_x_408:
[----:B------:R-:W-:Y:S01]  /*19540*/  ISETP.GE.U32.AND P0, PT, R16, R53, PT ;  /* 0x000000351000720c */ /* 0x000fe20003f06070 */
[----:B------:R-:W-:-:S12]  /*19550*/  BSSY.RECONVERGENT B1, `(.L_x_417) ;  /* 0x000005a000017945 */ /* 0x000fd80003800200 */
[----:B------:R-:W-:Y:S05]  /*19560*/  @P0 BRA `(.L_x_418) ;  /* 0x0000000400600947 */ /* 0x000fea0003800000 */
[----:B------:R-:W-:-:S07]  /*19570*/  IMAD.MOV.U32 R4, RZ, RZ, R16 ;  /* 0x000000ffff047224 */ /* 0x000fce00078e0010 */
.L_x_422:
[-C--:B------:R-:W-:Y:S01]  /*19580*/  IABS R9, R5.reuse ;  /* 0x0000000500097213 */ /* 0x080fe20000000000 */
[----:B------:R-:W-:Y:S01]  /*19590*/  BSSY.RECONVERGENT B3, `(.L_x_419) ;  /* 0x0000039000037945 */ /* 0x000fe20003800200 */
[----:B------:R-:W-:Y:S01]  /*195a0*/  IABS R36, R4 ;  /* 0x0000000400247213 */ /* 0x000fe20000000000 */
[----:B0-----:R-:W-:Y:S01]  /*195b0*/  IMAD.MOV.U32 R40, RZ, RZ, RZ ;  /* 0x000000ffff287224 */ /* 0x001fe200078e00ff */
[----:B-1----:R-:W0:Y:S01]  /*195c0*/  I2F.RP R8, R9 ;  /* 0x0000000900087306 */ /* 0x002e220000209400 */
[----:B--2---:R-:W-:-:S07]  /*195d0*/  IABS R37, R5 ;  /* 0x0000000500257213 */ /* 0x004fce0000000000 */
[----:B0-----:R-:W0:Y:S02]  /*195e0*/  MUFU.RCP R8, R8 ;  /* 0x0000000800087308 */ /* 0x001e240000001000 */
[----:B0-----:R-:W-:Y:S02]  /*195f0*/  VIADD R6, R8, 0xffffffe ;  /* 0x0ffffffe08067836 */ /* 0x001fe40000000000 */
[----:B------:R-:W-:-:S04]  /*19600*/  IMAD.MOV R8, RZ, RZ, -R37 ;  /* 0x000000ffff087224 */ /* 0x000fc800078e0a25 */
[----:B------:R0:W1:Y:S02]  /*19610*/  F2I.FTZ.U32.TRUNC.NTZ R7, R6 ;  /* 0x0000000600077305 */ /* 0x000064000021f000 */
[----:B0-----:R-:W-:Y:S02]  /*19620*/  IMAD.MOV.U32 R6, RZ, RZ, RZ ;  /* 0x000000ffff067224 */ /* 0x001fe400078e00ff */
[----:B-1----:R-:W-:-:S04]  /*19630*/  IMAD.MOV R10, RZ, RZ, -R7 ;  /* 0x000000ffff0a7224 */ /* 0x002fc800078e0a07 */
[----:B------:R-:W-:Y:S02]  /*19640*/  IMAD R11, R10, R9, RZ ;  /* 0x000000090a0b7224 */ /* 0x000fe400078e02ff */
[----:B------:R-:W-:Y:S02]  /*19650*/  IMAD.MOV.U32 R10, RZ, RZ, R36 ;  /* 0x000000ffff0a7224 */ /* 0x000fe400078e0024 */
[----:B------:R-:W-:Y:S01]  /*19660*/  IMAD.HI.U32 R7, R7, R11, R6 ;  /* 0x0000000b07077227 */ /* 0x000fe200078e0006 */
[----:B------:R-:W-:-:S05]  /*19670*/  MOV R11, 0x400 ;  /* 0x00000400000b7802 */ /* 0x000fca0000000f00 */
[----:B------:R-:W-:-:S04]  /*19680*/  IMAD.HI.U32 R7, R7, R10, RZ ;  /* 0x0000000a07077227 */ /* 0x000fc800078e00ff */
[----:B------:R-:W-:Y:S02]  /*19690*/  IMAD R6, R7, R8, R10 ;  /* 0x0000000807067224 */ /* 0x000fe400078e020a */
[----:B------:R-:W0:Y:S01]  /*196a0*/  S2R R10, SR_CgaCtaId ;  /* 0x00000000000a7919 */ /* 0x000e220000008800 */
[----:B------:R-:W-:Y:S02]  /*196b0*/  VIADD R37, R11, 0x3134 ;  /* 0x000031340b257836 */ /* 0x000fe40000000000 */
[----:B------:R-:W-:-:S13]  /*196c0*/  ISETP.GT.U32.AND P1, PT, R9, R6, PT ;  /* 0x000000060900720c */ /* 0x000fda0003f24070 */
[----:B------:R-:W-:Y:S02]  /*196d0*/  @!P1 IMAD.IADD R6, R6, 0x1, -R9 ;  /* 0x0000000106069824 */ /* 0x000fe400078e0a09 */
[----:B------:R-:W-:Y:S01]  /*196e0*/  @!P1 VIADD R7, R7, 0x1 ;  /* 0x0000000107079836 */ /* 0x000fe20000000000 */
[----:B------:R-:W-:Y:S02]  /*196f0*/  ISETP.NE.AND P1, PT, R5, RZ, PT ;  /* 0x000000ff0500720c */ /* 0x000fe40003f25270 */
[----:B------:R-:W-:Y:S01]  /*19700*/  ISETP.GE.U32.AND P0, PT, R6, R9, PT ;  /* 0x000000090600720c */ /* 0x000fe20003f06070 */
[----:B------:R-:W-:Y:S01]  /*19710*/  VIADD R9, R11, 0x3234 ;  /* 0x000032340b097836 */ /* 0x000fe20000000000 */
[----:B------:R-:W-:-:S04]  /*19720*/  LOP3.LUT R6, R4, R5, RZ, 0x3c, !PT ;  /* 0x0000000504067212 */ /* 0x000fc800078e3cff */
[----:B------:R-:W-:Y:S02]  /*19730*/  ISETP.GE.AND P2, PT, R6, RZ, PT ;  /* 0x000000ff0600720c */ /* 0x000fe40003f46270 */
[----:B0-----:R-:W-:-:S05]  /*19740*/  LEA R8, R10, R9, 0x18 ;  /* 0x000000090a087211 */ /* 0x001fca00078ec0ff */
[----:B------:R-:W-:Y:S01]  /*19750*/  @P0 VIADD R7, R7, 0x1 ;  /* 0x0000000107070836 */ /* 0x000fe20000000000 */
[----:B------:R-:W-:Y:S01]  /*19760*/  LEA R6, R10, R37, 0x18 ;  /* 0x000000250a067211 */ /* 0x000fe200078ec0ff */
[----:B------:R-:W-:-:S04]  /*19770*/  VIADD R37, R11, 0x5534 ;  /* 0x000055340b257836 */ /* 0x000fc80000000000 */
[----:B------:R-:W-:Y:S01]  /*19780*/  @!P2 IMAD.MOV R7, RZ, RZ, -R7 ;  /* 0x000000ffff07a224 */ /* 0x000fe200078e0a07 */
[----:B------:R-:W-:Y:S02]  /*19790*/  @!P1 LOP3.LUT R7, RZ, R5, RZ, 0x33, !PT ;  /* 0x00000005ff079212 */ /* 0x000fe400078e33ff */
[----:B------:R-:W-:-:S03]  /*197a0*/  LEA R37, R10, R37, 0x18 ;  /* 0x000000250a257211 */ /* 0x000fc600078ec0ff */
[C---:B------:R-:W-:Y:S02]  /*197b0*/  IMAD R8, R7.reuse, 0x4, R8 ;  /* 0x0000000407087824 */ /* 0x040fe400078e0208 */
[----:B------:R-:W-:Y:S02]  /*197c0*/  IMAD R9, R7, 0x4, R6 ;  /* 0x0000000407097824 */ /* 0x000fe400078e0206 */
[----:B------:R-:W-:Y:S01]  /*197d0*/  IMAD R38, R4, 0x4, R37 ;  /* 0x0000000404267824 */ /* 0x000fe200078e0225 */
[----:B------:R-:W0:Y:S01]  /*197e0*/  LDC.64 R6, c[0x0][0x388] ;  /* 0x0000e200ff067b82 */ /* 0x000e220000000a00 */
[----:B------:R-:W-:Y:S04]  /*197f0*/  LDS R8, [R8] ;  /* 0x0000000008087984 */ /* 0x000fe80000000800 */
[----:B------:R-:W1:Y:S04]  /*19800*/  LDS R43, [R9] ;  /* 0x00000000092b7984 */ /* 0x000e680000000800 */
[----:B------:R2:W3:Y:S01]  /*19810*/  LDS R39, [R38] ;  /* 0x0000000026277984 */ /* 0x0004e20000000800 */
[----:B-1----:R-:W-:-:S05]  /*19820*/  IMAD.IADD R47, R8, 0x1, -R43 ;  /* 0x00000001082f7824 */ /* 0x002fca00078e0a2b */
[----:B------:R-:W-:-:S13]  /*19830*/  ISETP.GE.AND P0, PT, R47, 0x2, PT ;  /* 0x000000022f00780c */ /* 0x000fda0003f06270 */
[----:B0-23--:R-:W-:Y:S05]  /*19840*/  @!P0 BRA `(.L_x_420) ;  /* 0x0000000000348947 */ /* 0x00dfea0003800000 */
[----:B------:R-:W-:Y:S02]  /*19850*/  IMAD.MOV.U32 R40, RZ, RZ, RZ ;  /* 0x000000ffff287224 */ /* 0x000fe400078e00ff */
[----:B------:R-:W-:-:S07]  /*19860*/  IMAD.MOV.U32 R36, RZ, RZ, R47 ;  /* 0x000000ffff247224 */ /* 0x000fce00078e002f */
.L_x_421:
[----:B------:R-:W0:Y:S01]  /*19870*/  LDC.64 R8, c[0x0][0x388] ;  /* 0x0000e200ff087b82 */ /* 0x000e220000000a00 */
[----:B------:R-:W-:-:S04]  /*19880*/  SHF.R.U32.HI R37, RZ, 0x1, R36 ;  /* 0x00000001ff257819 */ /* 0x000fc80000011624 */
[----:B------:R-:W-:-:S05]  /*19890*/  IADD3 R41, PT, PT, R43, R37, R40 ;  /* 0x000000252b297210 */ /* 0x000fca0007ffe028 */
[----:B0-----:R-:W-:-:S06]  /*198a0*/  IMAD.WIDE.U32 R8, R41, 0x4, R8 ;  /* 0x0000000429087825 */ /* 0x001fcc00078e0008 */
[----:B------:R-:W2:Y:S01]  /*198b0*/  LDG.E R8, desc[UR36][R8.64] ;  /* 0x0000002408087981 */ /* 0x000ea2000c1e1900 */
[----:B------:R-:W-:-:S05]  /*198c0*/  IMAD.IADD R36, R36, 0x1, -R37 ;  /* 0x0000000124247824 */ /* 0x000fca00078e0a25 */
[----:B------:R-:W-:Y:S02]  /*198d0*/  ISETP.GT.AND P1, PT, R36, 0x1, PT ;  /* 0x000000012400780c */ /* 0x000fe40003f24270 */
[----:B--2---:R-:W-:-:S04]  /*198e0*/  ISETP.GE.AND P0, PT, R8, R39, PT ;  /* 0x000000270800720c */ /* 0x004fc80003f06270 */
[----:B------:R-:W-:-:S05]  /*198f0*/  SEL R37, R37, RZ, !P0 ;  /* 0x000000ff25257207 */ /* 0x000fca0004000000 */
[----:B------:R-:W-:Y:S02]  /*19900*/  IMAD.IADD R40, R37, 0x1, R40 ;  /* 0x0000000125287824 */ /* 0x000fe400078e0228 */
[----:B------:R-:W-:Y:S05]  /*19910*/  @P1 BRA `(.L_x_421) ;  /* 0xfffffffc00d41947 */ /* 0x000fea000383ffff */
.L_x_420:
[----:B------:R-:W-:Y:S05]  /*19920*/  BSYNC.RECONVERGENT B3 ;  /* 0x0000000000037941 */ /* 0x000fea0003800200 */
.L_x_419:
[----:B------:R-:W-:Y:S01]  /*19930*/  IMAD.IADD R41, R43, 0x1, R40 ;  /* 0x000000012b297824 */ /* 0x000fe200078e0228 */
[----:B------:R-:W0:Y:S03]  /*19940*/  LDC.64 R8, c[0x0][0x390] ;  /* 0x0000e400ff087b82 */ /* 0x000e260000000a00 */
[----:B------:R-:W-:-:S06]  /*19950*/  IMAD.WIDE.U32 R36, R41, 0x4, R6 ;  /* 0x0000000429247825 */ /* 0x000fcc00078e0006 */
[----:B------:R-:W2:Y:S01]  /*19960*/  LDG.E R36, desc[UR36][R36.64] ;  /* 0x0000002424247981 */ /* 0x000ea2000c1e1900 */
[----:B------:R-:W-:-:S05]  /*19970*/  VIADD R11, R11, 0x14 ;  /* 0x000000140b0b7836 */ /* 0x000fca0000000000 */
[----:B------:R-:W-:-:S05]  /*19980*/  LEA R11, R10, R11, 0x18 ;  /* 0x0000000b0a0b7211 */ /* 0x000fca00078ec0ff */
[----:B------:R-:W-:-:S05]  /*19990*/  IMAD R10, R4, 0x4, R11 ;  /* 0x00000004040a7824 */ /* 0x000fca00078e020b */
[----:B------:R-:W1:Y:S01]  /*199a0*/  LDS R11, [R10] ;  /* 0x000000000a0b7984 */ /* 0x000e620000000800 */
[----:B--2---:R-:W-:-:S04]  /*199b0*/  ISETP.GE.U32.AND P0, PT, R36, R39, PT ;  /* 0x000000272400720c */ /* 0x004fc80003f06070 */
[----:B------:R-:W-:-:S05]  /*199c0*/  SEL R42, RZ, 0x1, P0 ;  /* 0x00000001ff2a7807 */ /* 0x000fca0000000000 */
[----:B------:R-:W-:Y:S02]  /*199d0*/  IMAD.IADD R40, R42, 0x1, R40 ;  /* 0x000000012a287824 */ /* 0x000fe400078e0228 */
[----:B------:R-:W-:-:S03]  /*199e0*/  IMAD.IADD R41, R41, 0x1, R42 ;  /* 0x0000000129297824 */ /* 0x000fc600078e022a */
[----:B------:R-:W-:Y:S01]  /*199f0*/  ISETP.GE.AND P0, PT, R40, R47, PT ;  /* 0x0000002f2800720c */ /* 0x000fe20003f06270 */
[----:B0-----:R-:W-:-:S06]  /*19a00*/  IMAD.WIDE.U32 R8, R41, 0x4, R8 ;  /* 0x0000000429087825 */ /* 0x001fcc00078e0008 */
[----:B------:R-:W1:Y:S06]  /*19a10*/  LDG.E R8, desc[UR36][R8.64] ;  /* 0x0000002408087981 */ /* 0x000e6c000c1e1900 */
        /* <DEDUP_REMOVED lines=13> */
.L_x_418:
[----:B------:R-:W-:Y:S05]  /*19af0*/  BSYNC.RECONVERGENT B1 ;  /* 0x0000000000017941 */ /* 0x000fea0003800200 */
.L_x_417:
[----:B------:R-:W-:-:S13]  /*19b00*/  ISETP.GE.U32.AND P0, PT, R16, R3, PT ;  /* 0x000000031000720c */ /* 0x000fda0003f06070 */
[----:B------:R-:W-:Y:S05]  /*19b10*/  @P0 BRA `(.L_x_268) ;  /* 0x00000018002c0947 */ /* 0x000fea0003800000 */
[----:B------:R-:W3:Y:S01]  /*19b20*/  S2UR UR5, SR_CgaCtaId ;  /* 0x00000000000579c3 */ /* 0x000ee20000008800 */
[----:B------:R-:W-:Y:S01]  /*19b30*/  UMOV UR4, 0x400 ;  /* 0x0000040000047882 */ /* 0x000fe20000000000 */
[C---:B------:R-:W-:Y:S01]  /*19b40*/  VIADD R4, R5.reuse, 0xffffffff ;  /* 0xffffffff05047836 */ /* 0x040fe20000000000 */
[----:B------:R-:W-:Y:S01]  /*19b50*/  UIADD3 UR4, UPT, UPT, UR4, 0x4534, URZ ;  /* 0x0000453404047890 */ /* 0x000fe2000fffe0ff */
[C---:B------:R-:W-:Y:S01]  /*19b60*/  LOP3.LUT R52, R5.reuse, 0x3, RZ, 0xc0, !PT ;  /* 0x0000000305347812 */ /* 0x040fe200078ec0ff */
[----:B0-----:R-:W-:Y:S02]  /*19b70*/  IMAD.MOV.U32 R40, RZ, RZ, R16 ;  /* 0x000000ffff287224 */ /* 0x001fe400078e0010 */
[----:B------:R-:W-:Y:S02]  /*19b80*/  ISETP.GE.U32.AND P0, PT, R4, 0x3, PT ;  /* 0x000000030400780c */ /* 0x000fe40003f06070 */
[----:B------:R-:W-:Y:S01]  /*19b90*/  LOP3.LUT R4, R5, 0xfffffffc, RZ, 0xc0, !PT ;  /* 0xfffffffc05047812 */ /* 0x000fe200078ec0ff */
[----:B---3--:R-:W-:-:S06]  /*19ba0*/  ULEA UR4, UR5, UR4, 0x18 ;  /* 0x0000000405047291 */ /* 0x008fcc000f8ec0ff */
[----:B------:R-:W-:-:S07]  /*19bb0*/  LEA R45, R45, UR4, 0x8 ;  /* 0x000000042d2d7c11 */ /* 0x000fce000f8e40ff */
.L_x_435:
[C---:B------:R-:W-:Y:S01]  /*19bc0*/  IMAD R43, R40.reuse, 0x4, R0 ;  /* 0x00000004282b7824 */ /* 0x040fe200078e0200 */
[C---:B------:R-:W-:Y:S01]  /*19bd0*/  ISETP.NE.AND P2, PT, R5.reuse, RZ, PT ;  /* 0x000000ff0500720c */ /* 0x040fe20003f45270 */
[----:B------:R-:W-:Y:S02]  /*19be0*/  IMAD.MOV.U32 R42, RZ, RZ, R40 ;  /* 0x000000ffff2a7224 */ /* 0x000fe400078e0028 */
[----:B-1----:R-:W-:Y:S01]  /*19bf0*/  IMAD R41, R5, R40, RZ ;  /* 0x0000002805297224 */ /* 0x002fe200078e02ff */
[----:B0-----:R0:W-:Y:S01]  /*19c00*/  STS [R43], RZ ;  /* 0x000000ff2b007388 */ /* 0x0011e20000000800 */
[----:B------:R-:W-:Y:S02]  /*19c10*/  VIADD R40, R40, 0x20 ;  /* 0x0000002028287836 */ /* 0x000fe40000000000 */
[----:B--2---:R-:W-:-:S03]  /*19c20*/  IMAD.MOV.U32 R10, RZ, RZ, RZ ;  /* 0x000000ffff0a7224 */ /* 0x004fc600078e00ff */
[----:B------:R-:W-:-:S03]  /*19c30*/  ISETP.GE.U32.AND P1, PT, R40, R3, PT ;  /* 0x000000032800720c */ /* 0x000fc60003f26070 */
[----:B0-----:R-:W-:Y:S10]  /*19c40*/  @!P2 BRA `(.L_x_423) ;  /* 0x0000000400a0a947 */ /* 0x001ff40003800000 */
[----:B------:R-:W-:Y:S02]  /*19c50*/  IMAD.MOV.U32 R44, RZ, RZ, RZ ;  /* 0x000000ffff2c7224 */ /* 0x000fe400078e00ff */
[----:B------:R-:W-:Y:S01]  /*19c60*/  IMAD.MOV.U32 R6, RZ, RZ, RZ ;  /* 0x000000ffff067224 */ /* 0x000fe200078e00ff */
[----:B------:R-:W-:Y:S06]  /*19c70*/  @!P0 BRA `(.L_x_424) ;  /* 0x0000000000dc8947 */ /* 0x000fec0003800000 */
[----:B------:R-:W0:Y:S01]  /*19c80*/  S2R R54, SR_CgaCtaId ;  /* 0x0000000000367919 */ /* 0x000e220000008800 */
[----:B------:R-:W-:Y:S01]  /*19c90*/  MOV R6, 0x400 ;  /* 0x0000040000067802 */ /* 0x000fe20000000f00 */
[----:B------:R-:W-:Y:S02]  /*19ca0*/  IMAD.MOV.U32 R44, RZ, RZ, RZ ;  /* 0x000000ffff2c7224 */ /* 0x000fe400078e00ff */
[----:B------:R-:W-:Y:S02]  /*19cb0*/  IMAD.MOV.U32 R55, RZ, RZ, RZ ;  /* 0x000000ffff377224 */ /* 0x000fe400078e00ff */
[C---:B------:R-:W-:Y:S02]  /*19cc0*/  VIADD R53, R6.reuse, 0x5534 ;  /* 0x0000553406357836 */ /* 0x040fe40000000000 */
[----:B------:R-:W-:-:S03]  /*19cd0*/  VIADD R7, R6, 0x14 ;  /* 0x0000001406077836 */ /* 0x000fc60000000000 */
[C---:B0-----:R-:W-:Y:S02]  /*19ce0*/  LEA R53, R54.reuse, R53, 0x18 ;  /* 0x0000003536357211 */ /* 0x041fe400078ec0ff */
[----:B------:R-:W-:-:S07]  /*19cf0*/  LEA R54, R54, R7, 0x18 ;  /* 0x0000000736367211 */ /* 0x000fce00078ec0ff */
.L_x_425:
[----:B------:R-:W-:Y:S02]  /*19d00*/  IMAD.IADD R6, R41, 0x1, R55 ;  /* 0x0000000129067824 */ /* 0x000fe400078e0237 */
[----:B------:R-:W-:Y:S02]  /*19d10*/  VIADD R55, R55, 0x4 ;  /* 0x0000000437377836 */ /* 0x000fe40000000000 */
[C---:B------:R-:W-:Y:S02]  /*19d20*/  IMAD R7, R6.reuse, 0x4, R53 ;  /* 0x0000000406077824 */ /* 0x040fe400078e0235 */
[----:B0-----:R-:W-:-:S03]  /*19d30*/  IMAD R36, R6, 0x4, R54 ;  /* 0x0000000406247824 */ /* 0x001fc600078e0236 */
[----:B------:R-:W0:Y:S02]  /*19d40*/  LDS R65, [R7] ;  /* 0x0000000007417984 */ /* 0x000e240000000800 */
[----:B0-----:R-:W-:-:S13]  /*19d50*/  ISETP.NE.AND P2, PT, R65, -0x1, PT ;  /* 0xffffffff4100780c */ /* 0x001fda0003f45270 */
[----:B------:R-:W-:-:S04]  /*19d60*/  @P2 VIADD R44, R44, 0x1 ;  /* 0x000000012c2c2836 */ /* 0x000fc80000000000 */
[----:B------:R-:W-:Y:S01]  /*19d70*/  @P2 IMAD.IADD R49, R41, 0x1, R44 ;  /* 0x0000000129312824 */ /* 0x000fe200078e022c */
[----:B------:R-:W-:Y:S03]  /*19d80*/  @P2 STS [R43], R44 ;  /* 0x0000002c2b002388 */ /* 0x000fe60000000800 */
[C---:B------:R-:W-:Y:S01]  /*19d90*/  @P2 IMAD.WIDE.U32 R46, R49.reuse, 0x4, R12 ;  /* 0x00000004312e2825 */ /* 0x040fe200078e000c */
[----:B------:R-:W0:Y:S03]  /*19da0*/  LDS R67, [R7+0x4] ;  /* 0x0000040007437984 */ /* 0x000e260000000800 */
[----:B------:R-:W-:Y:S01]  /*19db0*/  @P2 IMAD.WIDE.U32 R48, R49, 0x4, R20 ;  /* 0x0000000431302825 */ /* 0x000fe200078e0014 */
[----:B------:R-:W1:Y:S04]  /*19dc0*/  @P2 LDS R57, [R36] ;  /* 0x0000000024392984 */ /* 0x000e680000000800 */
[----:B------:R-:W-:Y:S01]  /*19dd0*/  @P2 STG.E desc[UR36][R46.64], R65 ;  /* 0x000000412e002986 */ /* 0x000fe2000c101924 */
[----:B0-----:R-:W-:-:S03]  /*19de0*/  ISETP.NE.AND P3, PT, R67, -0x1, PT ;  /* 0xffffffff4300780c */ /* 0x001fc60003f65270 */
[----:B-1----:R-:W-:Y:S01]  /*19df0*/  @P2 STG.E desc[UR36][R48.64], R57 ;  /* 0x0000003930002986 */ /* 0x002fe2000c101924 */
[----:B------:R-:W-:-:S09]  /*19e00*/  ISETP.NE.AND P2, PT, R55, R4, PT ;  /* 0x000000043700720c */ /* 0x000fd20003f45270 */
[----:B------:R-:W-:-:S04]  /*19e10*/  @P3 VIADD R44, R44, 0x1 ;  /* 0x000000012c2c3836 */ /* 0x000fc80000000000 */
[----:B------:R-:W-:Y:S01]  /*19e20*/  @P3 IMAD.IADD R9, R41, 0x1, R44 ;  /* 0x0000000129093824 */ /* 0x000fe200078e022c */
[----:B------:R-:W-:Y:S03]  /*19e30*/  @P3 STS [R43], R44 ;  /* 0x0000002c2b003388 */ /* 0x000fe60000000800 */
[----:B------:R-:W-:Y:S01]  /*19e40*/  @P3 IMAD.WIDE.U32 R50, R9, 0x4, R12 ;  /* 0x0000000409323825 */ /* 0x000fe200078e000c */
[----:B------:R-:W0:Y:S04]  /*19e50*/  LDS R69, [R7+0x8] ;  /* 0x0000080007457984 */ /* 0x000e280000000800 */
[----:B------:R-:W1:Y:S04]  /*19e60*/  @P3 LDS R59, [R36+0x4] ;  /* 0x00000400243b3984 */ /* 0x000e680000000800 */
[----:B------:R-:W-:Y:S01]  /*19e70*/  @P3 STG.E desc[UR36][R50.64], R67 ;  /* 0x0000004332003986 */ /* 0x000fe2000c101924 */
[----:B0-----:R-:W-:-:S13]  /*19e80*/  ISETP.NE.AND P4, PT, R69, -0x1, PT ;  /* 0xffffffff4500780c */ /* 0x001fda0003f85270 */
[----:B------:R-:W-:-:S04]  /*19e90*/  @P4 VIADD R44, R44, 0x1 ;  /* 0x000000012c2c4836 */ /* 0x000fc80000000000 */
[----:B------:R-:W-:Y:S01]  /*19ea0*/  @P4 IMAD.IADD R11, R41, 0x1, R44 ;  /* 0x00000001290b4824 */ /* 0x000fe200078e022c */
[----:B------:R-:W-:Y:S04]  /*19eb0*/  @P4 STS [R43], R44 ;  /* 0x0000002c2b004388 */ /* 0x000fe80000000800 */
[----:B------:R0:W2:Y:S04]  /*19ec0*/  LDS R56, [R7+0xc] ;  /* 0x00000c0007387984 */ /* 0x0000a80000000800 */
[----:B------:R-:W3:Y:S01]  /*19ed0*/  @P4 LDS R61, [R36+0x8] ;  /* 0x00000800243d4984 */ /* 0x000ee20000000800 */
[----:B0-----:R-:W-:-:S04]  /*19ee0*/  @P3 IMAD.WIDE.U32 R6, R9, 0x4, R20 ;  /* 0x0000000409063825 */ /* 0x001fc800078e0014 */
[C---:B------:R-:W-:Y:S01]  /*19ef0*/  @P4 IMAD.WIDE.U32 R8, R11.reuse, 0x4, R12 ;  /* 0x000000040b084825 */ /* 0x040fe200078e000c */
[----:B-1----:R-:W-:Y:S03]  /*19f00*/  @P3 STG.E desc[UR36][R6.64], R59 ;  /* 0x0000003b06003986 */ /* 0x002fe6000c101924 */
[----:B------:R-:W-:Y:S01]  /*19f10*/  @P4 IMAD.WIDE.U32 R10, R11, 0x4, R20 ;  /* 0x000000040b0a4825 */ /* 0x000fe200078e0014 */
[----:B------:R-:W-:Y:S01]  /*19f20*/  @P4 STG.E desc[UR36][R8.64], R69 ;  /* 0x0000004508004986 */ /* 0x000fe2000c101924 */
[----:B--2---:R-:W-:-:S03]  /*19f30*/  ISETP.NE.AND P5, PT, R56, -0x1, PT ;  /* 0xffffffff3800780c */ /* 0x004fc60003fa5270 */
[----:B---3--:R-:W-:Y:S10]  /*19f40*/  @P4 STG.E desc[UR36][R10.64], R61 ;  /* 0x0000003d0a004986 */ /* 0x008ff4000c101924 */
[----:B------:R-:W-:-:S04]  /*19f50*/  @P5 VIADD R44, R44, 0x1 ;  /* 0x000000012c2c5836 */ /* 0x000fc80000000000 */
[----:B------:R-:W-:Y:S01]  /*19f60*/  @P5 IMAD.IADD R39, R41, 0x1, R44 ;  /* 0x0000000129275824 */ /* 0x000fe200078e022c */
[----:B------:R-:W-:Y:S04]  /*19f70*/  @P5 STS [R43], R44 ;  /* 0x0000002c2b005388 */ /* 0x000fe80000000800 */
[----:B------:R0:W1:Y:S02]  /*19f80*/  @P5 LDS R63, [R36+0xc] ;  /* 0x00000c00243f5984 */ /* 0x0000640000000800 */
[----:B0-----:R-:W-:-:S04]  /*19f90*/  @P5 IMAD.WIDE.U32 R36, R39, 0x4, R12 ;  /* 0x0000000427245825 */ /* 0x001fc800078e000c */
[----:B------:R-:W-:Y:S01]  /*19fa0*/  @P5 IMAD.WIDE.U32 R38, R39, 0x4, R20 ;  /* 0x0000000427265825 */ /* 0x000fe200078e0014 */
[----:B------:R0:W-:Y:S04]  /*19fb0*/  @P5 STG.E desc[UR36][R36.64], R56 ;  /* 0x0000003824005986 */ /* 0x0001e8000c101924 */
[----:B-1----:R0:W-:Y:S01]  /*19fc0*/  @P5 STG.E desc[UR36][R38.64], R63 ;  /* 0x0000003f26005986 */ /* 0x0021e2000c101924 */
[----:B------:R-:W-:Y:S05]  /*19fd0*/  @P2 BRA `(.L_x_425) ;  /* 0xfffffffc00482947 */ /* 0x000fea000383ffff */
[----:B------:R-:W-:-:S07]  /*19fe0*/  IMAD.MOV.U32 R6, RZ, RZ, R4 ;  /* 0x000000ffff067224 */ /* 0x000fce00078e0004 */
.L_x_424:
[----:B------:R-:W-:Y:S01]  /*19ff0*/  ISETP.NE.AND P2, PT, R52, RZ, PT ;  /* 0x000000ff3400720c */ /* 0x000fe20003f45270 */
[----:B------:R-:W-:-:S12]  /*1a000*/  IMAD.MOV.U32 R10, RZ, RZ, R44 ;  /* 0x000000ffff0a7224 */ /* 0x000fd800078e002c */
[----:B------:R-:W-:Y:S05]  /*1a010*/  @!P2 BRA `(.L_x_423) ;  /* 0x0000000000aca947 */ /* 0x000fea0003800000 */
[----:B------:R-:W1:Y:S01]  /*1a020*/  S2UR UR6, SR_CgaCtaId ;  /* 0x00000000000679c3 */ /* 0x000e620000008800 */
[----:B------:R-:W-:Y:S01]  /*1a030*/  UMOV UR4, 0x400 ;  /* 0x0000040000047882 */ /* 0x000fe20000000000 */
[----:B------:R-:W-:Y:S01]  /*1a040*/  IMAD.IADD R6, R41, 0x1, R6 ;  /* 0x0000000129067824 */ /* 0x000fe200078e0206 */
[----:B------:R-:W-:Y:S02]  /*1a050*/  UIADD3 UR5, UPT, UPT, UR4, 0x5534, URZ ;  /* 0x0000553404057890 */ /* 0x000fe4000fffe0ff */
[----:B------:R-:W-:Y:S02]  /*1a060*/  UIADD3 UR4, UPT, UPT, UR4, 0x14, URZ ;  /* 0x0000001404047890 */ /* 0x000fe4000fffe0ff */
[----:B-1----:R-:W-:Y:S02]  /*1a070*/  ULEA UR5, UR6, UR5, 0x18 ;  /* 0x0000000506057291 */ /* 0x002fe4000f8ec0ff */
[----:B------:R-:W-:-:S04]  /*1a080*/  ULEA UR4, UR6, UR4, 0x18 ;  /* 0x0000000406047291 */ /* 0x000fc8000f8ec0ff */
[C---:B0-----:R-:W-:Y:S02]  /*1a090*/  LEA R36, R6.reuse, UR5, 0x2 ;  /* 0x0000000506247c11 */ /* 0x041fe4000f8e10ff */
[----:B------:R-:W-:-:S03]  /*1a0a0*/  LEA R38, R6, UR4, 0x2 ;  /* 0x0000000406267c11 */ /* 0x000fc6000f8e10ff */
[----:B------:R-:W0:Y:S02]  /*1a0b0*/  LDS R37, [R36] ;  /* 0x0000000024257984 */ /* 0x000e240000000800 */
[----:B0-----:R-:W-:-:S13]  /*1a0c0*/  ISETP.NE.AND P2, PT, R37, -0x1, PT ;  /* 0xffffffff2500780c */ /* 0x001fda0003f45270 */
[----:B------:R-:W-:-:S04]  /*1a0d0*/  @P2 VIADD R10, R10, 0x1 ;  /* 0x000000010a0a2836 */ /* 0x000fc80000000000 */
[----:B------:R-:W-:Y:S01]  /*1a0e0*/  @P2 IMAD.IADD R9, R41, 0x1, R10 ;  /* 0x0000000129092824 */ /* 0x000fe200078e020a */
[----:B------:R-:W-:Y:S03]  /*1a0f0*/  @P2 STS [R43], R10 ;  /* 0x0000000a2b002388 */ /* 0x000fe60000000800 */
[C---:B------:R-:W-:Y:S01]  /*1a100*/  @P2 IMAD.WIDE.U32 R6, R9.reuse, 0x4, R12 ;  /* 0x0000000409062825 */ /* 0x040fe200078e000c */
[----:B------:R-:W0:Y:S03]  /*1a110*/  @P2 LDS R11, [R38] ;  /* 0x00000000260b2984 */ /* 0x000e260000000800 */
[----:B------:R-:W-:Y:S01]  /*1a120*/  @P2 IMAD.WIDE.U32 R8, R9, 0x4, R20 ;  /* 0x0000000409082825 */ /* 0x000fe200078e0014 */
[----:B------:R1:W-:Y:S04]  /*1a130*/  @P2 STG.E desc[UR36][R6.64], R37 ;  /* 0x0000002506002986 */ /* 0x0003e8000c101924 */
[----:B0-----:R1:W-:Y:S01]  /*1a140*/  @P2 STG.E desc[UR36][R8.64], R11 ;  /* 0x0000000b08002986 */ /* 0x0013e2000c101924 */
[----:B------:R-:W-:-:S13]  /*1a150*/  ISETP.NE.AND P2, PT, R52, 0x1, PT ;  /* 0x000000013400780c */ /* 0x000fda0003f45270 */
[----:B-1----:R-:W-:Y:S05]  /*1a160*/  @!P2 BRA `(.L_x_423) ;  /* 0x000000000058a947 */ /* 0x002fea0003800000 */
[----:B------:R-:W0:Y:S02]  /*1a170*/  LDS R37, [R36+0x4] ;  /* 0x0000040024257984 */ /* 0x000e240000000800 */
[----:B0-----:R-:W-:-:S13]  /*1a180*/  ISETP.NE.AND P2, PT, R37, -0x1, PT ;  /* 0xffffffff2500780c */ /* 0x001fda0003f45270 */
[----:B------:R-:W-:-:S04]  /*1a190*/  @P2 VIADD R10, R10, 0x1 ;  /* 0x000000010a0a2836 */ /* 0x000fc80000000000 */
[----:B------:R-:W-:Y:S01]  /*1a1a0*/  @P2 IMAD.IADD R9, R41, 0x1, R10 ;  /* 0x0000000129092824 */ /* 0x000fe200078e020a */
[----:B------:R-:W-:Y:S03]  /*1a1b0*/  @P2 STS [R43], R10 ;  /* 0x0000000a2b002388 */ /* 0x000fe60000000800 */
[C---:B------:R-:W-:Y:S01]  /*1a1c0*/  @P2 IMAD.WIDE.U32 R6, R9.reuse, 0x4, R12 ;  /* 0x0000000409062825 */ /* 0x040fe200078e000c */
[----:B------:R-:W0:Y:S03]  /*1a1d0*/  @P2 LDS R11, [R38+0x4] ;  /* 0x00000400260b2984 */ /* 0x000e260000000800 */
        /* <DEDUP_REMOVED lines=14> */
[----:B0-----:R1:W-:Y:S02]  /*1a2c0*/  @P2 STG.E desc[UR36][R8.64], R11 ;  /* 0x0000000b08002986 */ /* 0x0013e4000c101924 */
.L_x_423:
[----:B------:R-:W-:Y:S01]  /*1a2d0*/  ISETP.NE.AND P2, PT, R10, RZ, PT ;  /* 0x000000ff0a00720c */ /* 0x000fe20003f45270 */
[----:B------:R-:W-:Y:S01]  /*1a2e0*/  BSSY.RECONVERGENT B1, `(.L_x_426) ;  /* 0x000010b000017945 */ /* 0x000fe20003800200 */
[----:B-1----:R-:W-:-:S11]  /*1a2f0*/  IMAD.MOV.U32 R11, RZ, RZ, RZ ;  /* 0x000000ffff0b7224 */ /* 0x002fd600078e00ff */
[----:B------:R-:W-:Y:S05]  /*1a300*/  @!P2 BRA `(.L_x_427) ;  /* 0x000000100020a947 */ /* 0x000fea0003800000 */
[C---:B------:R-:W-:Y:S01]  /*1a310*/  ISETP.GE.U32.AND P3, PT, R10.reuse, 0x8, PT ;  /* 0x000000080a00780c */ /* 0x040fe20003f66070 */
[----:B0-----:R-:W-:Y:S01]  /*1a320*/  VIADD R37, R41, 0x1 ;  /* 0x0000000129257836 */ /* 0x001fe20000000000 */
[----:B------:R-:W-:Y:S01]  /*1a330*/  LOP3.LUT R53, R10, 0x7, RZ, 0xc0, !PT ;  /* 0x000000070a357812 */ /* 0x000fe200078ec0ff */
[----:B------:R-:W-:Y:S01]  /*1a340*/  BSSY.RECONVERGENT B3, `(.L_x_428) ;  /* 0x0000080000037945 */ /* 0x000fe20003800200 */
[----:B------:R-:W-:Y:S02]  /*1a350*/  IMAD.MOV.U32 R36, RZ, RZ, RZ ;  /* 0x000000ffff247224 */ /* 0x000fe400078e00ff */
[----:B------:R-:W-:Y:S01]  /*1a360*/  ISETP.NE.AND P2, PT, R53, RZ, PT ;  /* 0x000000ff3500720c */ /* 0x000fe20003f45270 */
[----:B------:R-:W-:Y:S01]  /*1a370*/  IMAD.MOV.U32 R11, RZ, RZ, RZ ;  /* 0x000000ffff0b7224 */ /* 0x000fe200078e00ff */
[----:B------:R-:W-:-:S05]  /*1a380*/  SHF.R.S32.HI R38, RZ, 0x1f, R37 ;  /* 0x0000001fff267819 */ /* 0x000fca0000011425 */
[----:B------:R-:W-:Y:S06]  /*1a390*/  @!P3 BRA `(.L_x_429) ;  /* 0x0000000400e8b947 */ /* 0x000fec0003800000 */
[----:B------:R-:W-:Y:S01]  /*1a3a0*/  LOP3.LUT R36, R10, 0xfffffff8, RZ, 0xc0, !PT ;  /* 0xfffffff80a247812 */ /* 0x000fe200078ec0ff */
[----:B------:R-:W-:Y:S02]  /*1a3b0*/  IMAD.MOV.U32 R44, RZ, RZ, RZ ;  /* 0x000000ffff2c7224 */ /* 0x000fe400078e00ff */
[----:B------:R-:W-:-:S07]  /*1a3c0*/  IMAD.MOV.U32 R11, RZ, RZ, RZ ;  /* 0x000000ffff0b7224 */ /* 0x000fce00078e00ff */
.L_x_430:
        /* <DEDUP_REMOVED lines=32> */
[----:B0-----:R-:W-:Y:S02]  /*1a5d0*/  LOP3.LUT R8, R7, 0x33333333, RZ, 0xc0, !PT ;  /* 0x3333333307087812 */ /* 0x001fe400078ec0ff */
[----:B------:R-:W-:Y:S02]  /*1a5e0*/  LOP3.LUT R49, R49, 0x33333333, RZ, 0xc0, !PT ;  /* 0x3333333331317812 */ /* 0x000fe400078ec0ff */
[----:B------:R-:W-:-:S02]  /*1a5f0*/  LOP3.LUT R51, R51, 0x33333333, RZ, 0xc0, !PT ;  /* 0x3333333333337812 */ /* 0x000fc400078ec0ff */
[----:B------:R-:W-:Y:S02]  /*1a600*/  LOP3.LUT R6, R6, 0x33333333, RZ, 0xc0, !PT ;  /* 0x3333333306067812 */ /* 0x000fe400078ec0ff */
[----:B------:R-:W-:Y:S01]  /*1a610*/  SHF.R.U32.HI R7, RZ, 0x2, R55 ;  /* 0x00000002ff077819 */ /* 0x000fe20000011637 */
[----:B------:R-:W-:Y:S01]  /*1a620*/  IMAD.IADD R8, R51, 0x1, R8 ;  /* 0x0000000133087824 */ /* 0x000fe200078e0208 */
[----:B------:R-:W-:Y:S01]  /*1a630*/  SHF.R.U32.HI R9, RZ, 0x2, R57 ;  /* 0x00000002ff097819 */ /* 0x000fe20000011639 */
[----:B------:R-:W-:Y:S01]  /*1a640*/  IMAD.IADD R6, R49, 0x1, R6 ;  /* 0x0000000131067824 */ /* 0x000fe200078e0206 */
[----:B------:R-:W-:Y:S02]  /*1a650*/  LOP3.LUT R55, R55, 0x33333333, RZ, 0xc0, !PT ;  /* 0x3333333337377812 */ /* 0x000fe400078ec0ff */
[----:B------:R-:W-:Y:S02]  /*1a660*/  LOP3.LUT R57, R57, 0x33333333, RZ, 0xc0, !PT ;  /* 0x3333333339397812 */ /* 0x000fe400078ec0ff */
[----:B------:R-:W-:-:S02]  /*1a670*/  LOP3.LUT R48, R7, 0x33333333, RZ, 0xc0, !PT ;  /* 0x3333333307307812 */ /* 0x000fc400078ec0ff */
[----:B------:R-:W-:Y:S02]  /*1a680*/  LOP3.LUT R50, R9, 0x33333333, RZ, 0xc0, !PT ;  /* 0x3333333309327812 */ /* 0x000fe400078ec0ff */
[----:B------:R-:W-:Y:S01]  /*1a690*/  LEA.HI R6, R6, R6, RZ, 0x1c ;  /* 0x0000000606067211 */ /* 0x000fe200078fe0ff */
[----:B------:R-:W-:Y:S01]  /*1a6a0*/  IMAD.IADD R48, R55, 0x1, R48 ;  /* 0x0000000137307824 */ /* 0x000fe200078e0230 */
        /* <DEDUP_REMOVED lines=18> */
[----:B------:R-:W-:Y:S02]  /*1a7d0*/  IADD3 R6, PT, PT, R8, R6, R11 ;  /* 0x0000000608067210 */ /* 0x000fe40007ffe00b */
[----:B------:R-:W-:Y:S02]  /*1a7e0*/  LOP3.LUT R7, R48, 0x3f, RZ, 0xc0, !PT ;  /* 0x0000003f30077812 */ /* 0x000fe400078ec0ff */
[----:B------:R-:W-:Y:S02]  /*1a7f0*/  LOP3.LUT R50, R50, 0x3f, RZ, 0xc0, !PT ;  /* 0x0000003f32327812 */ /* 0x000fe400078ec0ff */
[----:B------:R-:W-:Y:S02]  /*1a800*/  SHF.R.U32.HI R8, RZ, 0x1, R46 ;  /* 0x00000001ff087819 */ /* 0x000fe4000001162e */
[----:B------:R-:W-:-:S02]  /*1a810*/  IADD3 R6, PT, PT, R50, R7, R6 ;  /* 0x0000000732067210 */ /* 0x000fc40007ffe006 */
[----:B------:R-:W-:Y:S02]  /*1a820*/  SHF.R.U32.HI R9, RZ, 0x1, R39 ;  /* 0x00000001ff097819 */ /* 0x000fe40000011627 */
[----:B------:R-:W-:Y:S02]  /*1a830*/  LOP3.LUT R7, R8, 0x55555555, RZ, 0xc0, !PT ;  /* 0x5555555508077812 */ /* 0x000fe400078ec0ff */
[----:B------:R-:W-:Y:S02]  /*1a840*/  LOP3.LUT R8, R9, 0x55555555, RZ, 0xc0, !PT ;  /* 0x5555555509087812 */ /* 0x000fe400078ec0ff */
[----:B------:R-:W-:Y:S01]  /*1a850*/  SHF.R.U32.HI R9, RZ, 0x1, R43 ;  /* 0x00000001ff097819 */ /* 0x000fe2000001162b */
[----:B------:R-:W-:Y:S01]  /*1a860*/  IMAD.IADD R7, R46, 0x1, -R7 ;  /* 0x000000012e077824 */ /* 0x000fe200078e0a07 */
[----:B------:R-:W-:Y:S01]  /*1a870*/  SHF.R.U32.HI R11, RZ, 0x1, R47 ;  /* 0x00000001ff0b7819 */ /* 0x000fe2000001162f */
[----:B------:R-:W-:Y:S01]  /*1a880*/  IMAD.IADD R39, R39, 0x1, -R8 ;  /* 0x0000000127277824 */ /* 0x000fe200078e0a08 */
[----:B------:R-:W-:-:S02]  /*1a890*/  LOP3.LUT R48, R9, 0x55555555, RZ, 0xc0, !PT ;  /* 0x5555555509307812 */ /* 0x000fc400078ec0ff */
[----:B------:R-:W-:Y:S02]  /*1a8a0*/  LOP3.LUT R50, R11, 0x55555555, RZ, 0xc0, !PT ;  /* 0x555555550b327812 */ /* 0x000fe400078ec0ff */
[----:B------:R-:W-:Y:S01]  /*1a8b0*/  SHF.R.U32.HI R8, RZ, 0x2, R7 ;  /* 0x00000002ff087819 */ /* 0x000fe20000011607 */
[----:B------:R-:W-:Y:S01]  /*1a8c0*/  IMAD.IADD R48, R43, 0x1, -R48 ;  /* 0x000000012b307824 */ /* 0x000fe200078e0a30 */
[----:B------:R-:W-:Y:S01]  /*1a8d0*/  LOP3.LUT R7, R7, 0x33333333, RZ, 0xc0, !PT ;  /* 0x3333333307077812 */ /* 0x000fe200078ec0ff */
[----:B------:R-:W-:Y:S01]  /*1a8e0*/  IMAD.IADD R50, R47, 0x1, -R50 ;  /* 0x000000012f327824 */ /* 0x000fe200078e0a32 */
[----:B------:R-:W-:Y:S02]  /*1a8f0*/  LOP3.LUT R8, R8, 0x33333333, RZ, 0xc0, !PT ;  /* 0x3333333308087812 */ /* 0x000fe400078ec0ff */
[----:B------:R-:W-:Y:S02]  /*1a900*/  SHF.R.U32.HI R9, RZ, 0x2, R39 ;  /* 0x00000002ff097819 */ /* 0x000fe40000011627 */
        /* <DEDUP_REMOVED lines=35> */
.L_x_429:
[----:B------:R-:W-:Y:S05]  /*1ab40*/  BSYNC.RECONVERGENT B3 ;  /* 0x0000000000037941 */ /* 0x000fea0003800200 */
.L_x_428:
[----:B------:R-:W-:Y:S05]  /*1ab50*/  @!P2 BRA `(.L_x_427) ;  /* 0x00000008000ca947 */ /* 0x000fea0003800000 */
[----:B------:R-:W-:Y:S01]  /*1ab60*/  ISETP.GE.U32.AND P3, PT, R53, 0x4, PT ;  /* 0x000000043500780c */ /* 0x000fe20003f66070 */
[----:B------:R-:W-:Y:S01]  /*1ab70*/  BSSY.RECONVERGENT B3, `(.L_x_431) ;  /* 0x0000043000037945 */ /* 0x000fe20003800200 */
[----:B------:R-:W-:-:S04]  /*1ab80*/  LOP3.LUT R46, R10, 0x3, RZ, 0xc0, !PT ;  /* 0x000000030a2e7812 */ /* 0x000fc800078ec0ff */
        /* <DEDUP_REMOVED lines=65> */
.L_x_432:
[----:B------:R-:W-:Y:S05]  /*1afa0*/  BSYNC.RECONVERGENT B3 ;  /* 0x0000000000037941 */ /* 0x000fea0003800200 */
.L_x_431:
[----:B------:R-:W-:Y:S05]  /*1afb0*/  @!P2 BRA `(.L_x_427) ;  /* 0x0000000000f4a947 */ /* 0x000fea0003800000 */
[----:B------:R-:W-:Y:S01]  /*1afc0*/  ISETP.NE.AND P3, PT, R46, 0x1, PT ;  /* 0x000000012e00780c */ /* 0x000fe20003f65270 */
[----:B------:R-:W-:Y:S01]  /*1afd0*/  BSSY.RECONVERGENT B3, `(.L_x_433) ;  /* 0x0000028000037945 */ /* 0x000fe20003800200 */
[----:B------:R-:W-:-:S04]  /*1afe0*/  LOP3.LUT R10, R10, 0x1, RZ, 0xc0, !PT ;  /* 0x000000010a0a7812 */ /* 0x000fc800078ec0ff */
[----:B------:R-:W-:-:S07]  /*1aff0*/  ISETP.NE.U32.AND P2, PT, R10, 0x1, PT ;  /* 0x000000010a00780c */ /* 0x000fce0003f45070 */
[----:B------:R-:W-:Y:S06]  /*1b000*/  @!P3 BRA `(.L_x_434) ;  /* 0x000000000090b947 */ /* 0x000fec0003800000 */
[-C--:B------:R-:W-:Y:S02]  /*1b010*/  IADD3 R37, P4, PT, R37, R36.reuse, RZ ;  /* 0x0000002425257210 */ /* 0x080fe40007f9e0ff */
        /* <DEDUP_REMOVED lines=35> */
.L_x_434:
[----:B------:R-:W-:Y:S05]  /*1b250*/  BSYNC.RECONVERGENT B3 ;  /* 0x0000000000037941 */ /* 0x000fea0003800200 */
.L_x_433:
        /* <DEDUP_REMOVED lines=19> */
.L_x_427:
[----:B------:R-:W-:Y:S05]  /*1b390*/  BSYNC.RECONVERGENT B1 ;  /* 0x0000000000017941 */ /* 0x000fea0003800200 */
.L_x_426:
[----:B------:R-:W-:-:S05]  /*1b3a0*/  IMAD R6, R42, 0x4, R45 ;  /* 0x000000042a067824 */ /* 0x000fca00078e022d */
[----:B------:R1:W-:Y:S01]  /*1b3b0*/  STS [R6], R11 ;  /* 0x0000000b06007388 */ /* 0x0003e20000000800 */
[----:B------:R-:W-:Y:S05]  /*1b3c0*/  @!P1 BRA `(.L_x_435) ;  /* 0xffffffe400fc9947 */ /* 0x000fea000383ffff */
.L_x_268:
[----:B------:R-:W-:Y:S05]  /*1b3d0*/  BSYNC.RECONVERGENT B2 ;  /* 0x0000000000027941 */ /* 0x000fea0003800200 */
.L_x_266:
[----:B------:R-:W-:Y:S05]  /*1b3e0*/  BRA `(.L_x_436) ;  /* 0x000000ac00d07947 */ /* 0x000fea0003800000 */
.L_x_258:
[----:B0-----:R-:W1:Y:S01]  /*1b3f0*/  S2R R38, SR_CgaCtaId ;  /* 0x0000000000267919 */ /* 0x001e620000008800 */
[----:B------:R-:W-:Y:S01]  /*1b400*/  MOV R39, 0x400 ;  /* 0x0000040000277802 */ /* 0x000fe20000000f00 */
[----:B------:R-:W0:Y:S03]  /*1b410*/  LDC.64 R6, c[0x4][0x38] ;  /* 0x01000e00ff067b82 */ /* 0x000e260000000a00 */
[----:B-1----:R-:W-:-:S05]  /*1b420*/  LEA R14, R38, R39, 0x18 ;  /* 0x00000027260e7211 */ /* 0x002fca00078ec0ff */
[----:B------:R-:W1:Y:S01]  /*1b430*/  LDS R9, [R14+0x4] ;  /* 0x000004000e097984 */ /* 0x000e620000000800 */
[----:B0-----:R-:W-:-:S03]  /*1b440*/  IMAD.WIDE.U32 R6, R2, 0x1d4c00, R6 ;  /* 0x001d4c0002067825 */ /* 0x001fc600078e0006 */
[----:B------:R-:W0:Y:S01]  /*1b450*/  LDS R0, [R14+0x10] ;  /* 0x000010000e007984 */ /* 0x000e220000000800 */
[----:B-1----:R-:W-:-:S06]  /*1b460*/  IMAD.WIDE R4, R9, 0xc, R4 ;  /* 0x0000000c09047825 */ /* 0x002fcc00078e0204 */
[----:B------:R-:W2:Y:S01]  /*1b470*/  LDG.E R4, desc[UR36][R4.64+-0x4] ;  /* 0xfffffc2404047981 */ /* 0x000ea2000c1e1900 */
[----:B------:R-:W-:-:S04]  /*1b480*/  IMAD.WIDE R6, R9, 0x3a980, R6 ;  /* 0x0003a98009067825 */ /* 0x000fc800078e0206 */
[----:B------:R-:W-:-:S05]  /*1b490*/  VIADD R3, R39, 0x3d34 ;  /* 0x00003d3427037836 */ /* 0x000fca0000000000 */
[----:B------:R-:W-:-:S05]  /*1b4a0*/  LEA R8, R38, R3, 0x18 ;  /* 0x0000000326087211 */ /* 0x000fca00078ec0ff */
[----:B------:R-:W-:Y:S02]  /*1b4b0*/  IMAD R3, R9, 0x100, R8 ;  /* 0x0000010009037824 */ /* 0x000fe400078e0208 */
[----:B--2---:R-:W-:-:S06]  /*1b4c0*/  IMAD.WIDE.U32 R12, R4, 0x4, R6 ;  /* 0x00000004040c7825 */ /* 0x004fcc00078e0006 */
[----:B------:R-:W2:Y:S01]  /*1b4d0*/  LDG.E R12, desc[UR36][R12.64+-0x3a980] ;  /* 0xfc5680240c0c7981 */ /* 0x000ea2000c1e1900 */
[----:B------:R-:W-:Y:S01]  /*1b4e0*/  IMAD R8, R4, 0x4, R3 ;  /* 0x0000000404087824 */ /* 0x000fe200078e0203 */
[----:B0-----:R-:W-:Y:S01]  /*1b4f0*/  ISETP.GE.U32.AND P0, PT, R17, R0, PT ;  /* 0x000000001100720c */ /* 0x001fe20003f06070 */
[----:B------:R-:W-:Y:S01]  /*1b500*/  BSSY.RECONVERGENT B1, `(.L_x_437) ;  /* 0x0000045000017945 */ /* 0x000fe20003800200 */
[----:B------:R-:W-:Y:S01]  /*1b510*/  IMAD.WIDE R10, R9, 0x3a980, R10 ;  /* 0x0003a980090a7825 */ /* 0x000fe200078e020a */
[----:B------:R-:W-:Y:S01]  /*1b520*/  SHF.R.S32.HI R20, RZ, 0x1f, R9 ;  /* 0x0000001fff147819 */ /* 0x000fe20000011409 */
[----:B------:R0:W1:Y:S02]  /*1b530*/  LDS R4, [R8+-0x100] ;  /* 0xffff000008047984 */ /* 0x0000640000000800 */
[----:B--2---:R-:W-:-:S07]  /*1b540*/  VIADD R5, R12, 0x1 ;  /* 0x000000010c057836 */ /* 0x004fce0000000000 */
[----:B01----:R-:W-:Y:S05]  /*1b550*/  @P0 BRA `(.L_x_438) ;  /* 0x0000000000fc0947 */ /* 0x003fea0003800000 */
[----:B------:R-:W-:Y:S01]  /*1b560*/  VIMNMX.U32 R13, PT, PT, R0, R16, !PT ;  /* 0x00000010000d7248 */ /* 0x000fe20007fe0000 */
[----:B------:R-:W-:Y:S01]  /*1b570*/  BSSY.RECONVERGENT B2, `(.L_x_439) ;  /* 0x0000021000027945 */ /* 0x000fe20003800200 */
[----:B------:R-:W-:-:S03]  /*1b580*/  IMAD.MOV.U32 R15, RZ, RZ, R17 ;  /* 0x000000ffff0f7224 */ /* 0x000fc600078e0011 */
[----:B------:R-:W-:-:S04]  /*1b590*/  IMAD.IADD R13, R13, 0x1, -R16 ;  /* 0x000000010d0d7824 */ /* 0x000fc800078e0a10 */
[C---:B------:R-:W-:Y:S01]  /*1b5a0*/  VIADD R36, R13.reuse, 0x1f ;  /* 0x0000001f0d247836 */ /* 0x040fe20000000000 */
[----:B------:R-:W-:-:S04]  /*1b5b0*/  ISETP.GE.U32.AND P0, PT, R13, 0xc1, PT ;  /* 0x000000c10d00780c */ /* 0x000fc80003f06070 */
[----:B------:R-:W-:-:S04]  /*1b5c0*/  LEA.HI R8, R36, 0x1, RZ, 0x1b ;  /* 0x0000000124087811 */ /* 0x000fc800078fd8ff */
[----:B------:R-:W-:-:S04]  /*1b5d0*/  LOP3.LUT R40, R8, 0x7, RZ, 0xc0, !PT ;  /* 0x0000000708287812 */ /* 0x000fc800078ec0ff */
[----:B------:R-:W-:Y:S01]  /*1b5e0*/  ISETP.NE.AND P1, PT, R40, RZ, PT ;  /* 0x000000ff2800720c */ /* 0x000fe20003f25270 */
[----:B------:R-:W-:-:S12]  /*1b5f0*/  @!P0 BRA `(.L_x_440) ;  /* 0x0000000000608947 */ /* 0x000fd80003800000 */
[----:B------:R-:W-:Y:S01]  /*1b600*/  LOP3.LUT R14, R8, 0xffffff8, RZ, 0xc0, !PT ;  /* 0x0ffffff8080e7812 */ /* 0x000fe200078ec0ff */
[----:B------:R-:W-:Y:S02]  /*1b610*/  IMAD.MOV.U32 R21, RZ, RZ, RZ ;  /* 0x000000ffff157224 */ /* 0x000fe400078e00ff */
[----:B------:R-:W-:-:S07]  /*1b620*/  IMAD.MOV.U32 R15, RZ, RZ, R17 ;  /* 0x000000ffff0f7224 */ /* 0x000fce00078e0011 */
.L_x_441:
[----:B0-----:R-:W-:Y:S02]  /*1b630*/  IMAD R37, R4, R15, RZ ;  /* 0x0000000f04257224 */ /* 0x001fe400078e02ff */
[----:B------:R-:W-:-:S04]  /*1b640*/  IMAD.WIDE R12, R15, 0x4, R6 ;  /* 0x000000040f0c7825 */ /* 0x000fc800078e0206 */
        /* <DEDUP_REMOVED lines=19> */
.L_x_440:
[----:B------:R-:W-:Y:S05]  /*1b780*/  BSYNC.RECONVERGENT B2 ;  /* 0x0000000000027941 */ /* 0x000fea0003800200 */
.L_x_439:
[----:B------:R-:W-:Y:S05]  /*1b790*/  @!P1 BRA `(.L_x_438) ;  /* 0x00000000006c9947 */ /* 0x000fea0003800000 */
[----:B------:R-:W-:Y:S01]  /*1b7a0*/  ISETP.GE.U32.AND P0, PT, R40, 0x4, PT ;  /* 0x000000042800780c */ /* 0x000fe20003f06070 */
[----:B------:R-:W-:Y:S01]  /*1b7b0*/  BSSY.RECONVERGENT B2, `(.L_x_442) ;  /* 0x000000d000027945 */ /* 0x000fe20003800200 */
[----:B------:R-:W-:-:S11]  /*1b7c0*/  LOP3.LUT P1, R8, R8, 0x3, RZ, 0xc0, !PT ;  /* 0x0000000308087812 */ /* 0x000fd6000782c0ff */
[----:B------:R-:W-:Y:S05]  /*1b7d0*/  @!P0 BRA `(.L_x_443) ;  /* 0x0000000000288947 */ /* 0x000fea0003800000 */
[----:B------:R-:W-:Y:S02]  /*1b7e0*/  IMAD R21, R4, R15, RZ ;  /* 0x0000000f04157224 */ /* 0x000fe400078e02ff */
[----:B0-----:R-:W-:-:S04]  /*1b7f0*/  IMAD.WIDE R12, R15, 0x4, R6 ;  /* 0x000000040f0c7825 */ /* 0x001fc800078e0206 */
        /* <DEDUP_REMOVED lines=8> */
.L_x_443:
[----:B------:R-:W-:Y:S05]  /*1b880*/  BSYNC.RECONVERGENT B2 ;  /* 0x0000000000027941 */ /* 0x000fea0003800200 */
.L_x_442:
[----:B------:R-:W-:Y:S05]  /*1b890*/  @!P1 BRA `(.L_x_438) ;  /* 0x00000000002c9947 */ /* 0x000fea0003800000 */
[----:B------:R-:W-:Y:S02]  /*1b8a0*/  ISETP.NE.AND P1, PT, R8, 0x1, PT ;  /* 0x000000010800780c */ /* 0x000fe40003f25270 */
[----:B------:R-:W-:-:S11]  /*1b8b0*/  LOP3.LUT P0, RZ, R36, 0x20, RZ, 0xc0, !PT ;  /* 0x0000002024ff7812 */ /* 0x000fd6000780c0ff */
[----:B-1----:R-:W-:Y:S02]  /*1b8c0*/  @P1 IMAD R21, R4, R15, RZ ;  /* 0x0000000f04151224 */ /* 0x002fe400078e02ff */
[----:B0-----:R-:W-:-:S04]  /*1b8d0*/  @P1 IMAD.WIDE R12, R15, 0x4, R6 ;  /* 0x000000040f0c1825 */ /* 0x001fc800078e0206 */
[----:B------:R-:W-:Y:S01]  /*1b8e0*/  @P1 VIADD R15, R15, 0x40 ;  /* 0x000000400f0f1836 */ /* 0x000fe20000000000 */
[----:B------:R2:W-:Y:S01]  /*1b8f0*/  @P1 STG.E desc[UR36][R12.64], R21 ;  /* 0x000000150c001986 */ /* 0x0005e2000c101924 */
[----:B------:R-:W-:Y:S02]  /*1b900*/  @P1 IMAD R37, R4, 0x20, R21 ;  /* 0x0000002004251824 */ /* 0x000fe400078e0215 */
[----:B------:R-:W-:-:S03]  /*1b910*/  @!P0 IMAD.WIDE R6, R15, 0x4, R6 ;  /* 0x000000040f068825 */ /* 0x000fc600078e0206 */
[----:B------:R2:W-:Y:S01]  /*1b920*/  @P1 STG.E desc[UR36][R12.64+0x80], R37 ;  /* 0x000080250c001986 */ /* 0x0005e2000c101924 */
[----:B------:R-:W-:-:S05]  /*1b930*/  @!P0 IMAD R15, R4, R15, RZ ;  /* 0x0000000f040f8224 */ /* 0x000fca00078e02ff */
[----:B------:R2:W-:Y:S02]  /*1b940*/  @!P0 STG.E desc[UR36][R6.64], R15 ;  /* 0x0000000f06008986 */ /* 0x0005e4000c101924 */
.L_x_438:
[----:B------:R-:W-:Y:S05]  /*1b950*/  BSYNC.RECONVERGENT B1 ;  /* 0x0000000000017941 */ /* 0x000fea0003800200 */
.L_x_437:
[----:B------:R-:W-:Y:S02]  /*1b960*/  IMAD R8, R4, R0, RZ ;  /* 0x0000000004087224 */ /* 0x000fe400078e02ff */
[----:B012---:R-:W-:-:S03]  /*1b970*/  IMAD.WIDE.U32 R12, R9, 0x3a980, R32 ;  /* 0x0003a980090c7825 */ /* 0x007fc600078e0020 */
[----:B------:R-:W-:Y:S01]  /*1b980*/  ISETP.GE.U32.AND P0, PT, R8, 0x418, PT ;  /* 0x000004180800780c */ /* 0x000fe20003f06070 */
[----:B------:R-:W-:Y:S01]  /*1b990*/  IMAD.SHL.U32 R37, R5, 0x4, RZ ;  /* 0x0000000405257824 */ /* 0x000fe200078e00ff */
[----:B------:R-:W-:Y:S01]  /*1b9a0*/  SHF.R.U32.HI R5, RZ, 0x1e, R5 ;  /* 0x0000001eff057819 */ /* 0x000fe20000011605 */
        /* <DEDUP_REMOVED lines=16> */
[----:B------:R-:W-:-:S04]  /*1bab0*/  IMAD R6, R5, -0x418, R4 ;  /* 0xfffffbe805067824 */ /* 0x000fc800078e0204 */
[----:B------:R-:W-:Y:S02]  /*1bac0*/  IMAD R8, R9, 0x100, R8 ;  /* 0x0000010009087824 */ /* 0x000fe400078e0208 */
[----:B------:R-:W-:Y:S02]  /*1bad0*/  VIADD R9, R4, 0xffffffff ;  /* 0xffffffff04097836 */ /* 0x000fe40000000000 */
[----:B------:R-:W-:-:S07]  /*1bae0*/  IMAD.IADD R50, R6, 0x1, -R7 ;  /* 0x0000000106327824 */ /* 0x000fce00078e0a07 */
.L_x_585:
[----:B0-----:R-:W0:Y:S01]  /*1baf0*/  S2UR UR6, SR_CgaCtaId ;  /* 0x00000000000679c3 */ /* 0x001e220000008800 */
[----:B------:R-:W-:Y:S01]  /*1bb00*/  UMOV UR4, 0x400 ;  /* 0x0000040000047882 */ /* 0x000fe20000000000 */
[----:B------:R-:W-:Y:S01]  /*1bb10*/  BSSY.RECONVERGENT B1, `(.L_x_445) ;  /* 0x000081f000017945 */ /* 0x000fe20003800200 */
[----:B------:R-:W-:Y:S02]  /*1bb20*/  UIADD3 UR5, UPT, UPT, UR4, 0x3434, URZ ;  /* 0x0000343404057890 */ /* 0x000fe4000fffe0ff */
[----:B------:R-:W-:Y:S02]  /*1bb30*/  UIADD3 UR4, UPT, UPT, UR4, 0x3334, URZ ;  /* 0x0000333404047890 */ /* 0x000fe4000fffe0ff */
[----:B0-----:R-:W-:Y:S02]  /*1bb40*/  ULEA UR5, UR6, UR5, 0x18 ;  /* 0x0000000506057291 */ /* 0x001fe4000f8ec0ff */
[----:B------:R-:W-:-:S04]  /*1bb50*/  ULEA UR4, UR6, UR4, 0x18 ;  /* 0x0000000406047291 */ /* 0x000fc8000f8ec0ff */
[C---:B-1-34-:R-:W-:Y:S02]  /*1bb60*/  LEA R52, R51.reuse, UR5, 0x2 ;  /* 0x0000000533347c11 */ /* 0x05afe4000f8e10ff */
[----:B------:R-:W-:-:S04]  /*1bb70*/  LEA R53, R51, UR4, 0x2 ;  /* 0x0000000433357c11 */ /* 0x000fc8000f8e10ff */
[----:B------:R-:W-:Y:S04]  /*1bb80*/  LDS R52, [R52] ;  /* 0x0000000034347984 */ /* 0x000fe80000000800 */
[----:B------:R-:W0:Y:S02]  /*1bb90*/  LDS R53, [R53] ;  /* 0x0000000035357984 */ /* 0x000e240000000800 */
[----:B0-----:R-:W-:-:S05]  /*1bba0*/  IMAD.IADD R55, R52, 0x1, -R53 ;  /* 0x0000000134377824 */ /* 0x001fca00078e0a35 */
[----:B------:R-:W-:-:S13]  /*1bbb0*/  ISETP.GE.U32.AND P0, PT, R4, R55, PT ;  /* 0x000000370400720c */ /* 0x000fda0003f06070 */
[----:B--2---:R-:W-:Y:S05]  /*1bbc0*/  @P0 BRA `(.L_x_446) ;  /* 0x0000004800080947 */ /* 0x004fea0003800000 */
[----:B------:R-:W-:Y:S01]  /*1bbd0*/  ISETP.NE.AND P0, PT, R16, 0x20, PT ;  /* 0x000000201000780c */ /* 0x000fe20003f05270 */
[----:B------:R-:W-:Y:S01]  /*1bbe0*/  IMAD R44, R51, 0x4, R3 ;  /* 0x00000004332c7824 */ /* 0x000fe200078e0203 */
[----:B------:R-:W-:-:S11]  /*1bbf0*/  ISETP.GE.U32.AND P1, PT, R4, 0x418, PT ;  /* 0x000004180400780c */ /* 0x000fd60003f26070 */
[----:B------:R0:W-:Y:S02]  /*1bc00*/  @!P0 STS [R44], RZ ;  /* 0x000000ff2c008388 */ /* 0x0001e40000000800 */
[----:B------:R-:W-:Y:S05]  /*1bc10*/  @!P1 BRA `(.L_x_447) ;  /* 0x0000001000249947 */ /* 0x000fea0003800000 */
[----:B------:R-:W1:Y:S01]  /*1bc20*/  LDCU.64 UR4, c[0x0][0x3a0] ;  /* 0x00007400ff0477ac */ /* 0x000e620008000a00 */
[----:B------:R-:W-:Y:S02]  /*1bc30*/  VIADD R45, R55, 0xffffffff ;  /* 0xffffffff372d7836 */ /* 0x000fe40000000000 */
[----:B------:R-:W-:Y:S02]  /*1bc40*/  IMAD R46, R4, R51, RZ ;  /* 0x00000033042e7224 */ /* 0x000fe400078e02ff */
[----:B------:R-:W-:Y:S01]  /*1bc50*/  IMAD.MOV.U32 R48, RZ, RZ, RZ ;  /* 0x000000ffff307224 */ /* 0x000fe200078e00ff */
[----:B-1----:R-:W-:-:S04]  /*1bc60*/  LEA R42, P1, R53, UR4, 0x2 ;  /* 0x00000004352a7c11 */ /* 0x002fc8000f8210ff */
[----:B------:R-:W-:-:S09]  /*1bc70*/  LEA.HI.X R43, R53, UR5, RZ, 0x2, P1 ;  /* 0x00000005352b7c11 */ /* 0x000fd200088f14ff */
.L_x_470:
[----:B------:R-:W-:Y:S01]  /*1bc80*/  ISETP.NE.AND P4, PT, R27, RZ, PT ;  /* 0x000000ff1b00720c */ /* 0x000fe20003f85270 */
[----:B------:R-:W-:Y:S01]  /*1bc90*/  IMAD.MOV.U32 R47, RZ, RZ, R48 ;  /* 0x000000ffff2f7224 */ /* 0x000fe200078e0030 */
[----:B------:R-:W-:Y:S01]  /*1bca0*/  BSSY.RECONVERGENT B2, `(.L_x_448) ;  /* 0x000001c000027945 */ /* 0x000fe20003800200 */
[----:B------:R-:W-:Y:S01]  /*1bcb0*/  VIADD R48, R48, 0x1 ;  /* 0x0000000130307836 */ /* 0x000fe20000000000 */
[----:B------:R-:W-:Y:S01]  /*1bcc0*/  ISETP.GT.U32.AND P3, PT, R16, 0x3d7, PT ;  /* 0x000003d71000780c */ /* 0x000fe20003f64070 */
[----:B-1-34-:R-:W-:Y:S01]  /*1bcd0*/  IMAD.MOV.U32 R52, RZ, RZ, R17 ;  /* 0x000000ffff347224 */ /* 0x01afe200078e0011 */
[----:B------:R-:W-:Y:S02]  /*1bce0*/  ISETP.GT.U32.AND P2, PT, R17, 0x417, PT ;  /* 0x000004171100780c */ /* 0x000fe40003f44070 */
[----:B------:R-:W-:-:S05]  /*1bcf0*/  ISETP.NE.AND P1, PT, R48, R5, PT ;  /* 0x000000053000720c */ /* 0x000fca0003f25270 */
[----:B--2---:R-:W-:Y:S08]  /*1bd00*/  @!P4 BRA `(.L_x_449) ;  /* 0x000000000054c947 */ /* 0x004ff00003800000 */
[----:B------:R-:W-:-:S04]  /*1bd10*/  IMAD R39, R47, 0x418, R16 ;  /* 0x000004182f277824 */ /* 0x000fc800078e0210 */
[----:B------:R-:W-:-:S04]  /*1bd20*/  IMAD.WIDE.U32 R40, R39, 0x4, R20 ;  /* 0x0000000427287825 */ /* 0x000fc800078e0014 */
[----:B------:R-:W-:Y:S01]  /*1bd30*/  IMAD.WIDE.U32 R38, R39, 0x4, R36 ;  /* 0x0000000427267825 */ /* 0x000fe200078e0024 */
[----:B------:R-:W2:Y:S04]  /*1bd40*/  LDG.E R54, desc[UR36][R40.64+-0x3aa00] ;  /* 0xfc56002428367981 */ /* 0x000ea8000c1e1900 */
[----:B------:R-:W3:Y:S01]  /*1bd50*/  LDG.E R49, desc[UR36][R38.64+-0x3aa00] ;  /* 0xfc56002426317981 */ /* 0x000ee2000c1e1900 */
[----:B------:R-:W-:Y:S01]  /*1bd60*/  ISETP.NE.AND P4, PT, R27, 0x1, PT ;  /* 0x000000011b00780c */ /* 0x000fe20003f85270 */
[----:B------:R-:W-:Y:S02]  /*1bd70*/  IMAD.MOV.U32 R52, RZ, RZ, R16 ;  /* 0x000000ffff347224 */ /* 0x000fe400078e0010 */
[----:B--2---:R1:W-:Y:S04]  /*1bd80*/  STS [R23+-0x80], R54 ;  /* 0xffff803617007388 */ /* 0x0043e80000000800 */
[----:B---3--:R1:W-:Y:S06]  /*1bd90*/  STS [R24+-0x80], R49 ;  /* 0xffff803118007388 */ /* 0x0083ec0000000800 */
        /* <DEDUP_REMOVED lines=8> */
[----:B--2---:R2:W-:Y:S04]  /*1be20*/  STS [R23], R54 ;  /* 0x0000003617007388 */ /* 0x0045e80000000800 */
[----:B---3--:R2:W-:Y:S04]  /*1be30*/  STS [R24], R49 ;  /* 0x0000003118007388 */ /* 0x0085e80000000800 */
[----:B----4-:R2:W-:Y:S04]  /*1be40*/  @P4 STS [R23+0x80], R56 ;  /* 0x0000803817004388 */ /* 0x0105e80000000800 */
[----:B-----5:R2:W-:Y:S02]  /*1be50*/  @P4 STS [R24+0x80], R57 ;  /* 0x0000803918004388 */ /* 0x0205e40000000800 */
.L_x_449:
[----:B------:R-:W-:Y:S05]  /*1be60*/  BSYNC.RECONVERGENT B2 ;  /* 0x0000000000027941 */ /* 0x000fea0003800200 */
.L_x_448:
[----:B------:R-:W-:Y:S04]  /*1be70*/  BSSY.RECONVERGENT B2, `(.L_x_450) ;  /* 0x000001f000027945 */ /* 0x000fe80003800200 */
[----:B------:R-:W-:Y:S05]  /*1be80*/  @P3 BRA `(.L_x_451) ;  /* 0x0000000000743947 */ /* 0x000fea0003800000 */
[----:B------:R-:W3:Y:S01]  /*1be90*/  S2R R39, SR_CgaCtaId ;  /* 0x0000000000277919 */ /* 0x000ee20000008800 */
[----:B------:R-:W-:-:S05]  /*1bea0*/  MOV R38, 0x400 ;  /* 0x0000040000267802 */ /* 0x000fca0000000f00 */
[----:B------:R-:W-:-:S05]  /*1beb0*/  VIADD R38, R38, 0x20d4 ;  /* 0x000020d426267836 */ /* 0x000fca0000000000 */
[----:B---3--:R-:W-:-:S07]  /*1bec0*/  LEA R65, R39, R38, 0x18 ;  /* 0x0000002627417211 */ /* 0x008fce00078ec0ff */
.L_x_452:
[----:B------:R-:W-:-:S04]  /*1bed0*/  IMAD R39, R47, 0x418, R52 ;  /* 0x000004182f277824 */ /* 0x000fc800078e0234 */
[----:B------:R-:W-:-:S04]  /*1bee0*/  IMAD.WIDE R40, R39, 0x4, R20 ;  /* 0x0000000427287825 */ /* 0x000fc800078e0214 */
[----:B------:R-:W-:Y:S01]  /*1bef0*/  IMAD.WIDE R38, R39, 0x4, R36 ;  /* 0x0000000427267825 */ /* 0x000fe200078e0224 */
[----:B-12---:R-:W2:Y:S04]  /*1bf00*/  LDG.E R49, desc[UR36][R40.64+-0x3a980] ;  /* 0xfc56802428317981 */ /* 0x006ea8000c1e1900 */
[----:B------:R-:W3:Y:S04]  /*1bf10*/  LDG.E R56, desc[UR36][R38.64+-0x3a980] ;  /* 0xfc56802426387981 */ /* 0x000ee8000c1e1900 */
[----:B------:R-:W4:Y:S04]  /*1bf20*/  LDG.E R59, desc[UR36][R40.64+-0x3a900] ;  /* 0xfc570024283b7981 */ /* 0x000f28000c1e1900 */
[----:B------:R-:W5:Y:S04]  /*1bf30*/  LDG.E R58, desc[UR36][R38.64+-0x3a900] ;  /* 0xfc570024263a7981 */ /* 0x000f68000c1e1900 */
[----:B------:R-:W5:Y:S04]  /*1bf40*/  LDG.E R61, desc[UR36][R40.64+-0x3a880] ;  /* 0xfc578024283d7981 */ /* 0x000f68000c1e1900 */
[----:B------:R-:W5:Y:S04]  /*1bf50*/  LDG.E R60, desc[UR36][R38.64+-0x3a880] ;  /* 0xfc578024263c7981 */ /* 0x000f68000c1e1900 */
[----:B------:R-:W5:Y:S04]  /*1bf60*/  LDG.E R63, desc[UR36][R40.64+-0x3a800] ;  /* 0xfc580024283f7981 */ /* 0x000f68000c1e1900 */
[----:B------:R1:W5:Y:S01]  /*1bf70*/  LDG.E R62, desc[UR36][R38.64+-0x3a800] ;  /* 0xfc580024263e7981 */ /* 0x000362000c1e1900 */
[C---:B------:R-:W-:Y:S01]  /*1bf80*/  LEA R54, R52.reuse, UR41, 0x2 ;  /* 0x0000002934367c11 */ /* 0x040fe2000f8e10ff */
[----:B------:R-:W-:-:S02]  /*1bf90*/  IMAD R57, R52, 0x4, R65 ;  /* 0x0000000434397824 */ /* 0x000fc400078e0241 */
[----:B-1----:R-:W-:-:S05]  /*1bfa0*/  VIADD R38, R52, 0x60 ;  /* 0x0000006034267836 */ /* 0x002fca0000000000 */
[----:B------:R-:W-:Y:S01]  /*1bfb0*/  ISETP.GE.U32.AND P3, PT, R38, 0x3f8, PT ;  /* 0x000003f82600780c */ /* 0x000fe20003f66070 */
        /* <DEDUP_REMOVED lines=10> */
.L_x_451:
[----:B------:R-:W-:Y:S05]  /*1c060*/  BSYNC.RECONVERGENT B2 ;  /* 0x0000000000027941 */ /* 0x000fea0003800200 */
.L_x_450:
[----:B------:R-:W-:Y:S04]  /*1c070*/  BSSY.RECONVERGENT B2, `(.L_x_453) ;  /* 0x0000055000027945 */ /* 0x000fe80003800200 */
[----:B------:R-:W-:Y:S05]  /*1c080*/  @P2 BRA `(.L_x_454) ;  /* 0x00000004004c2947 */ /* 0x000fea0003800000 */
[----:B------:R-:W-:-:S13]  /*1c090*/  ISETP.GE.AND P2, PT, R55, 0x2, PT ;  /* 0x000000023700780c */ /* 0x000fda0003f46270 */
[----:B------:R-:W-:Y:S05]  /*1c0a0*/  @!P2 BRA `(.L_x_455) ;  /* 0x0000000000bca947 */ /* 0x000fea0003800000 */
[----:B------:R-:W-:-:S07]  /*1c0b0*/  IMAD.MOV.U32 R47, RZ, RZ, R17 ;  /* 0x000000ffff2f7224 */ /* 0x000fce00078e0011 */
.L_x_457:
[----:B-1-3--:R-:W-:Y:S01]  /*1c0c0*/  LEA R52, R47, UR41, 0x2 ;  /* 0x000000292f347c11 */ /* 0x00afe2000f8e10ff */
[----:B------:R-:W-:Y:S02]  /*1c0d0*/  IMAD.MOV.U32 R41, RZ, RZ, RZ ;  /* 0x000000ffff297224 */ /* 0x000fe400078e00ff */
[----:B------:R-:W-:Y:S02]  /*1c0e0*/  IMAD.MOV.U32 R40, RZ, RZ, R55 ;  /* 0x000000ffff287224 */ /* 0x000fe400078e0037 */
[----:B-12---:R1:W2:Y:S05]  /*1c0f0*/  LDS R49, [R52] ;  /* 0x0000000034317984 */ /* 0x0062aa0000000800 */
.L_x_456:
        /* <DEDUP_REMOVED lines=10> */
[----:B------:R-:W-:Y:S01]  /*1c1a0*/  IMAD.WIDE.U32 R38, R41, 0x4, R42 ;  /* 0x0000000429267825 */ /* 0x000fe200078e002a */
[----:B------:R-:W2:Y:S04]  /*1c1b0*/  LDCU.64 UR4, c[0x0][0x3a8] ;  /* 0x00007500ff0477ac */ /* 0x000ea80008000a00 */
[----:B------:R-:W3:Y:S02]  /*1c1c0*/  LDG.E R40, desc[UR36][R38.64] ;  /* 0x0000002426287981 */ /* 0x000ee4000c1e1900 */
[----:B---3--:R-:W-:-:S04]  /*1c1d0*/  ISETP.GE.U32.AND P2, PT, R40, R49, PT ;  /* 0x000000312800720c */ /* 0x008fc80003f46070 */
[----:B------:R-:W-:-:S05]  /*1c1e0*/  SEL R56, RZ, 0x1, P2 ;  /* 0x00000001ff387807 */ /* 0x000fca0001000000 */
[----:B------:R-:W-:-:S05]  /*1c1f0*/  IMAD.IADD R40, R41, 0x1, R56 ;  /* 0x0000000129287824 */ /* 0x000fca00078e0238 */
[----:B------:R-:W-:Y:S02]  /*1c200*/  IADD3 R41, P3, PT, R53, R40, RZ ;  /* 0x0000002835297210 */ /* 0x000fe40007f7e0ff */
[----:B------:R-:W-:-:S03]  /*1c210*/  ISETP.GT.U32.AND P2, PT, R40, R45, PT ;  /* 0x0000002d2800720c */ /* 0x000fc60003f44070 */
[----:B------:R-:W-:Y:S01]  /*1c220*/  IMAD.X R54, RZ, RZ, RZ, P3 ;  /* 0x000000ffff367224 */ /* 0x000fe200018e06ff */
[----:B--2---:R-:W-:-:S04]  /*1c230*/  LEA R40, P3, R41, UR4, 0x2 ;  /* 0x0000000429287c11 */ /* 0x004fc8000f8610ff */
[----:B------:R-:W-:-:S05]  /*1c240*/  LEA.HI.X R41, R41, UR5, R54, 0x2, P3 ;  /* 0x0000000529297c11 */ /* 0x000fca00098f1436 */
[----:B------:R2:W3:Y:S01]  /*1c250*/  LDG.E R40, desc[UR36][R40.64] ;  /* 0x0000002428287981 */ /* 0x0004e2000c1e1900 */
[----:B------:R-:W-:-:S06]  /*1c260*/  @!P2 IMAD.WIDE.U32 R38, R56, 0x4, R38 ;  /* 0x000000043826a825 */ /* 0x000fcc00078e0026 */
[----:B------:R-:W4:Y:S01]  /*1c270*/  @!P2 LDG.E R38, desc[UR36][R38.64] ;  /* 0x000000242626a981 */ /* 0x000f22000c1e1900 */
[----:B------:R-:W5:Y:S01]  /*1c280*/  S2UR UR5, SR_CgaCtaId ;  /* 0x00000000000579c3 */ /* 0x000f620000008800 */
[----:B------:R-:W-:Y:S01]  /*1c290*/  UMOV UR4, 0x400 ;  /* 0x0000040000047882 */ /* 0x000fe20000000000 */
[----:B--2---:R-:W-:Y:S01]  /*1c2a0*/  IMAD.MOV.U32 R41, RZ, RZ, -0x1 ;  /* 0xffffffffff297424 */ /* 0x004fe200078e00ff */
[----:B------:R-:W-:-:S04]  /*1c2b0*/  UIADD3 UR4, UPT, UPT, UR4, 0x20d4, URZ ;  /* 0x000020d404047890 */ /* 0x000fc8000fffe0ff */
[----:B-----5:R-:W-:-:S06]  /*1c2c0*/  ULEA UR4, UR5, UR4, 0x18 ;  /* 0x0000000405047291 */ /* 0x020fcc000f8ec0ff */
[C---:B------:R-:W-:Y:S01]  /*1c2d0*/  LEA R54, R47.reuse, UR4, 0x2 ;  /* 0x000000042f367c11 */ /* 0x040fe2000f8e10ff */
[----:B------:R-:W-:-:S04]  /*1c2e0*/  VIADD R47, R47, UR43 ;  /* 0x0000002b2f2f7c36 */ /* 0x000fc80008000000 */
[----:B------:R-:W3:Y:S02]  /*1c2f0*/  LDS R57, [R54] ;  /* 0x0000000036397984 */ /* 0x000ee40000000800 */
[----:B---3--:R-:W-:-:S04]  /*1c300*/  LOP3.LUT R57, R57, R40, RZ, 0xc0, !PT ;  /* 0x0000002839397212 */ /* 0x008fc800078ec0ff */
[----:B------:R-:W-:Y:S02]  /*1c310*/  @!P2 ISETP.NE.AND P4, PT, R57, RZ, PT ;  /* 0x000000ff3900a20c */ /* 0x000fe40003f85270 */
[----:B----4-:R-:W-:Y:S02]  /*1c320*/  @!P2 ISETP.NE.AND P3, PT, R38, R49, PT ;  /* 0x000000312600a20c */ /* 0x010fe40003f65270 */
[----:B------:R-:W-:-:S04]  /*1c330*/  @!P2 SEL R49, R49, 0xffffffff, P4 ;  /* 0xffffffff3131a807 */ /* 0x000fc80002000000 */
[----:B------:R-:W-:Y:S02]  /*1c340*/  @!P2 SEL R41, R49, 0xffffffff, !P3 ;  /* 0xffffffff3129a807 */ /* 0x000fe40005800000 */
[----:B------:R-:W-:-:S03]  /*1c350*/  ISETP.GE.U32.AND P2, PT, R47, 0x418, PT ;  /* 0x000004182f00780c */ /* 0x000fc60003f46070 */
[----:B------:R3:W-:Y:S04]  /*1c360*/  STS [R52], R41 ;  /* 0x0000002934007388 */ /* 0x0007e80000000800 */
[----:B------:R3:W-:Y:S06]  /*1c370*/  STS [R54], R57 ;  /* 0x0000003936007388 */ /* 0x0007ec0000000800 */
[----:B------:R-:W-:Y:S05]  /*1c380*/  @!P2 BRA `(.L_x_457) ;  /* 0xfffffffc004ca947 */ /* 0x000fea000383ffff */
[----:B------:R-:W-:Y:S05]  /*1c390*/  BRA `(.L_x_454) ;  /* 0x0000000000887947 */ /* 0x000fea0003800000 */
.L_x_455:
[----:B------:R3:W5:Y:S01]  /*1c3a0*/  LDG.E R47, desc[UR36][R42.64] ;  /* 0x000000242a2f7981 */ /* 0x000762000c1e1900 */
[----:B------:R-:W-:Y:S01]  /*1c3b0*/  MOV R38, 0x400 ;  /* 0x0000040000267802 */ /* 0x000fe20000000f00 */
[----:B-12---:R-:W-:Y:S01]  /*1c3c0*/  IMAD.MOV.U32 R49, RZ, RZ, R17 ;  /* 0x000000ffff317224 */ /* 0x006fe200078e0011 */
[----:B------:R-:W1:Y:S03]  /*1c3d0*/  S2R R39, SR_CgaCtaId ;  /* 0x0000000000277919 */ /* 0x000e660000008800 */
[----:B------:R-:W-:-:S05]  /*1c3e0*/  VIADD R38, R38, 0x20d4 ;  /* 0x000020d426267836 */ /* 0x000fca0000000000 */
[----:B-1-3--:R-:W-:-:S07]  /*1c3f0*/  LEA R58, R39, R38, 0x18 ;  /* 0x00000026273a7211 */ /* 0x00afce00078ec0ff */
.L_x_458:
[----:B----4-:R-:W-:Y:S01]  /*1c400*/  LEA R59, R49, UR41, 0x2 ;  /* 0x00000029313b7c11 */ /* 0x010fe2000f8e10ff */
        /* <DEDUP_REMOVED lines=15> */
[----:B------:R-:W-:Y:S02]  /*1c500*/  IMAD.MOV.U32 R52, RZ, RZ, -0x1 ;  /* 0xffffffffff347424 */ /* 0x000fe400078e00ff */
[----:B------:R-:W-:Y:S01]  /*1c510*/  VIADD R49, R49, UR43 ;  /* 0x0000002b31317c36 */ /* 0x000fe20008000000 */
[----:B------:R-:W2:Y:S02]  /*1c520*/  LDS R57, [R56] ;  /* 0x0000000038397984 */ /* 0x000ea40000000800 */
[----:B--2---:R-:W-:-:S04]  /*1c530*/  LOP3.LUT R57, R57, R40, RZ, 0xc0, !PT ;  /* 0x0000002839397212 */ /* 0x004fc800078ec0ff */
        /* <DEDUP_REMOVED lines=8> */
.L_x_454:
[----:B------:R-:W-:Y:S05]  /*1c5c0*/  BSYNC.RECONVERGENT B2 ;  /* 0x0000000000027941 */ /* 0x000fea0003800200 */
.L_x_453:
[----:B------:R-:W-:Y:S04]  /*1c5d0*/  BSSY.RECONVERGENT B2, `(.L_x_459) ;  /* 0x000006c000027945 */ /* 0x000fe80003800200 */
[----:B------:R-:W-:Y:S05]  /*1c5e0*/  @P0 BRA `(.L_x_460) ;  /* 0x0000000400a80947 */ /* 0x000fea0003800000 */
[----:B------:R-:W5:Y:S01]  /*1c5f0*/  S2UR UR5, SR_CgaCtaId ;  /* 0x00000000000579c3 */ /* 0x000f620000008800 */
[----:B------:R-:W-:Y:S02]  /*1c600*/  UMOV UR4, 0x400 ;  /* 0x0000040000047882 */ /* 0x000fe40000000000 */
[----:B------:R-:W-:-:S04]  /*1c610*/  UIADD3 UR4, UPT, UPT, UR4, 0x20d4, URZ ;  /* 0x000020d404047890 */ /* 0x000fc8000fffe0ff */
[----:B-----5:R-:W-:-:S03]  /*1c620*/  ULEA UR5, UR5, UR4, 0x18 ;  /* 0x0000000405057291 */ /* 0x020fc6000f8ec0ff */
[----:B------:R-:W-:-:S09]  /*1c630*/  UMOV UR4, URZ ;  /* 0x000000ff00047c82 */ /* 0x000fd20008000000 */
.L_x_469:
[----:B------:R-:W-:Y:S02]  /*1c640*/  ULEA UR6, UR4, UR41, 0x2 ;  /* 0x0000002904067291 */ /* 0x000fe4000f8e10ff */
[----:B------:R-:W-:-:S07]  /*1c650*/  ULEA UR7, UR4, UR5, 0x2 ;  /* 0x0000000504077291 */ /* 0x000fce000f8e10ff */
[----:B-1234-:R-:W1:Y:S02]  /*1c660*/  LDS R57, [UR6] ;  /* 0x00000006ff397984 */ /* 0x01ee640008000800 */
[----:B-1----:R-:W-:-:S13]  /*1c670*/  ISETP.NE.AND P2, PT, R57, -0x1, PT ;  /* 0xffffffff3900780c */ /* 0x002fda0003f45270 */
[----:B------:R-:W-:Y:S05]  /*1c680*/  @!P2 BRA `(.L_x_461) ;  /* 0x000000000024a947 */ /* 0x000fea0003800000 */
[----:B------:R-:W1:Y:S02]  /*1c690*/  LDS R38, [R44] ;  /* 0x000000002c267984 */ /* 0x000e640000000800 */
        /* <DEDUP_REMOVED lines=8> */
.L_x_461:
[----:B--2---:R-:W1:Y:S02]  /*1c720*/  LDS R57, [UR6+0x4] ;  /* 0x00000406ff397984 */ /* 0x004e640008000800 */
[----:B-1----:R-:W-:-:S13]  /*1c730*/  ISETP.NE.AND P2, PT, R57, -0x1, PT ;  /* 0xffffffff3900780c */ /* 0x002fda0003f45270 */
[----:B------:R-:W-:Y:S05]  /*1c740*/  @!P2 BRA `(.L_x_462) ;  /* 0x000000000024a947 */ /* 0x000fea0003800000 */
[----:B------:R-:W1:Y:S02]  /*1c750*/  LDS R47, [R44] ;  /* 0x000000002c2f7984 */ /* 0x000e640000000800 */
[----:B-1----:R-:W-:-:S04]  /*1c760*/  VIADD R47, R47, 0x1 ;  /* 0x000000012f2f7836 */ /* 0x002fc80000000000 */
[----:B------:R-:W-:Y:S01]  /*1c770*/  IMAD.IADD R39, R46, 0x1, R47 ;  /* 0x000000012e277824 */ /* 0x000fe200078e022f */
[----:B------:R-:W-:Y:S03]  /*1c780*/  STS [R44], R47 ;  /* 0x0000002f2c007388 */ /* 0x000fe60000000800 */
[C---:B------:R-:W-:Y:S01]  /*1c790*/  IMAD.WIDE.U32 R40, R39.reuse, 0x4, R10 ;  /* 0x0000000427287825 */ /* 0x040fe200078e000a */
[----:B------:R-:W1:Y:S03]  /*1c7a0*/  LDS R49, [UR7+0x4] ;  /* 0x00000407ff317984 */ /* 0x000e660008000800 */
[----:B------:R-:W-:Y:S01]  /*1c7b0*/  IMAD.WIDE.U32 R38, R39, 0x4, R14 ;  /* 0x0000000427267825 */ /* 0x000fe200078e000e */
[----:B------:R2:W-:Y:S04]  /*1c7c0*/  STG.E desc[UR36][R40.64], R57 ;  /* 0x0000003928007986 */ /* 0x0005e8000c101924 */
[----:B-1----:R2:W-:Y:S02]  /*1c7d0*/  STG.E desc[UR36][R38.64], R49 ;  /* 0x0000003126007986 */ /* 0x0025e4000c101924 */
.L_x_462:
        /* <DEDUP_REMOVED lines=12> */
.L_x_463:
        /* <DEDUP_REMOVED lines=12> */
.L_x_464:
        /* <DEDUP_REMOVED lines=12> */
.L_x_465:
        /* <DEDUP_REMOVED lines=12> */
.L_x_466:
        /* <DEDUP_REMOVED lines=12> */
.L_x_467:
[----:B--2---:R-:W1:Y:S01]  /*1cba0*/  LDS R57, [UR6+0x1c] ;  /* 0x00001c06ff397984 */ /* 0x004e620008000800 */
[----:B------:R-:W-:-:S04]  /*1cbb0*/  UIADD3 UR4, UPT, UPT, UR4, 0x8, URZ ;  /* 0x0000000804047890 */ /* 0x000fc8000fffe0ff */
[----:B------:R-:W-:Y:S01]  /*1cbc0*/  UISETP.NE.AND UP0, UPT, UR4, 0x418, UPT ;  /* 0x000004180400788c */ /* 0x000fe2000bf05270 */
        /* <DEDUP_REMOVED lines=11> */
.L_x_468:
[----:B------:R-:W-:Y:S05]  /*1cc80*/  BRA.U UP0, `(.L_x_469) ;  /* 0xfffffff9006c7547 */ /* 0x000fea000b83ffff */
.L_x_460:
[----:B------:R-:W-:Y:S05]  /*1cc90*/  BSYNC.RECONVERGENT B2 ;  /* 0x0000000000027941 */ /* 0x000fea0003800200 */
.L_x_459:
[----:B------:R-:W-:Y:S05]  /*1cca0*/  @P1 BRA `(.L_x_470) ;  /* 0xffffffec00f41947 */ /* 0x000fea000383ffff */
.L_x_447:
[----:B------:R-:W-:Y:S01]  /*1ccb0*/  ISETP.GE.U32.AND P0, PT, R17, R6, PT ;  /* 0x000000061100720c */ /* 0x000fe20003f06070 */
[----:B------:R-:W-:-:S12]  /*1ccc0*/  BSSY.RECONVERGENT B2, `(.L_x_471) ;  /* 0x00000a5000027945 */ /* 0x000fd80003800200 */
[----:B------:R-:W-:Y:S05]  /*1ccd0*/  @P0 BRA `(.L_x_472) ;  /* 0x00000008008c0947 */ /* 0x000fea0003800000 */
[----:B------:R-:W-:-:S05]  /*1cce0*/  IMAD.MOV.U32 R45, RZ, RZ, R17 ;  /* 0x000000ffff2d7224 */ /* 0x000fca00078e0011 */
[----:B------:R-:W-:-:S13]  /*1ccf0*/  ISETP.GE.U32.AND P2, PT, R45, R6, PT ;  /* 0x000000062d00720c */ /* 0x000fda0003f46070 */
[----:B--2---:R-:W-:-:S04]  /*1cd00*/  @P2 IMAD R39, R5, 0x418, R45 ;  /* 0x0000041805272824 */ /* 0x004fc800078e022d */
[----:B---3--:R-:W-:-:S04]  /*1cd10*/  @P2 IMAD.WIDE.U32 R40, R39, 0x4, R20 ;  /* 0x0000000427282825 */ /* 0x008fc800078e0014 */
[----:B------:R-:W-:Y:S02]  /*1cd20*/  @P2 IMAD.WIDE.U32 R38, R39, 0x4, R36 ;  /* 0x0000000427262825 */ /* 0x000fe400078e0024 */
[----:B------:R-:W2:Y:S04]  /*1cd30*/  @P2 LDG.E R40, desc[UR36][R40.64+-0x3a980] ;  /* 0xfc56802428282981 */ /* 0x000ea8000c1e1900 */
[----:B------:R-:W3:Y:S01]  /*1cd40*/  @P2 LDG.E R38, desc[UR36][R38.64+-0x3a980] ;  /* 0xfc56802426262981 */ /* 0x000ee2000c1e1900 */
[----:B------:R-:W-:Y:S01]  /*1cd50*/  @P2 MOV R42, 0x400 ;  /* 0x00000400002a2802 */ /* 0x000fe20000000f00 */
[----:B------:R-:W-:Y:S01]  /*1cd60*/  BSSY.RECONVERGENT B3, `(.L_x_473) ;  /* 0x0000035000037945 */ /* 0x000fe20003800200 */
[----:B------:R-:W-:Y:S01]  /*1cd70*/  PLOP3.LUT P0, PT, P2, PT, PT, 0x8, 0x80 ;  /* 0x000000000080781c */ /* 0x000fe2000170e170 */
[----:B------:R-:W5:Y:S02]  /*1cd80*/  @P2 S2R R43, SR_CgaCtaId ;  /* 0x00000000002b2919 */ /* 0x000f640000008800 */
[----:B------:R-:W-:-:S05]  /*1cd90*/  @P2 VIADD R42, R42, 0x20d4 ;  /* 0x000020d42a2a2836 */ /* 0x000fca0000000000 */
[----:B-----5:R-:W-:Y:S02]  /*1cda0*/  @P2 LEA R42, R43, R42, 0x18 ;  /* 0x0000002a2b2a2211 */ /* 0x020fe400078ec0ff */
[----:B------:R-:W-:-:S03]  /*1cdb0*/  @P2 LEA R43, R45, UR41, 0x2 ;  /* 0x000000292d2b2c11 */ /* 0x000fc6000f8e10ff */
[C---:B------:R-:W-:Y:S02]  /*1cdc0*/  @P2 IMAD R47, R45.reuse, 0x4, R42 ;  /* 0x000000042d2f2824 */ /* 0x040fe400078e022a */
[----:B------:R-:W-:-:S04]  /*1cdd0*/  @P2 VIADD R45, R45, 0x20 ;  /* 0x000000202d2d2836 */ /* 0x000fc80000000000 */
[C---:B------:R-:W-:Y:S01]  /*1cde0*/  IMAD.IADD R42, R6.reuse, 0x1, -R45 ;  /* 0x00000001062a7824 */ /* 0x040fe200078e0a2d */
[----:B------:R-:W-:-:S04]  /*1cdf0*/  ISETP.GT.U32.AND P1, PT, R6, R45, PT ;  /* 0x0000002d0600720c */ /* 0x000fc80003f24070 */
[----:B------:R-:W-:Y:S01]  /*1ce00*/  ISETP.LE.U32.OR P1, PT, R42, 0x60, !P1 ;  /* 0x000000602a00780c */ /* 0x000fe20004f23470 */
[----:B--2---:R2:W-:Y:S04]  /*1ce10*/  @P2 STS [R43], R40 ;  /* 0x000000282b002388 */ /* 0x0045e80000000800 */
[----:B---3--:R2:W-:Y:S08]  /*1ce20*/  @P2 STS [R47], R38 ;  /* 0x000000262f002388 */ /* 0x0085f00000000800 */
[----:B------:R-:W-:Y:S05]  /*1ce30*/  @P1 BRA `(.L_x_474) ;  /* 0x00000000009c1947 */ /* 0x000fea0003800000 */
[----:B------:R-:W3:Y:S01]  /*1ce40*/  S2R R39, SR_CgaCtaId ;  /* 0x0000000000277919 */ /* 0x000ee20000008800 */
[----:B--2---:R-:W-:Y:S01]  /*1ce50*/  MOV R38, 0x400 ;  /* 0x0000040000267802 */ /* 0x004fe20000000f00 */
[----:B-1--4-:R-:W-:Y:S01]  /*1ce60*/  VIADD R52, R6, 0xffffffa0 ;  /* 0xffffffa006347836 */ /* 0x012fe20000000000 */
[----:B------:R-:W-:-:S03]  /*1ce70*/  PLOP3.LUT P0, PT, PT, PT, PT, 0x8, 0x80 ;  /* 0x000000000080781c */ /* 0x000fc60003f0e170 */
[----:B------:R-:W-:-:S05]  /*1ce80*/  VIADD R38, R38, 0x20d4 ;  /* 0x000020d426267836 */ /* 0x000fca0000000000 */
[----:B---3--:R-:W-:-:S07]  /*1ce90*/  LEA R54, R39, R38, 0x18 ;  /* 0x0000002627367211 */ /* 0x008fce00078ec0ff */
.L_x_475:
        /* <DEDUP_REMOVED lines=20> */
[C---:B-1----:R-:W-:Y:S01]  /*1cfe0*/  LEA R57, R45.reuse, UR41, 0x2 ;  /* 0x000000292d397c11 */ /* 0x042fe2000f8e10ff */
        /* <DEDUP_REMOVED lines=12> */
.L_x_474:
[----:B------:R-:W-:Y:S05]  /*1d0b0*/  BSYNC.RECONVERGENT B3 ;  /* 0x0000000000037941 */ /* 0x000fea0003800200 */
.L_x_473:
[C---:B-12---:R-:W-:Y:S01]  /*1d0c0*/  IMAD.IADD R38, R6.reuse, 0x1, -R45 ;  /* 0x0000000106267824 */ /* 0x046fe200078e0a2d */
        /* <DEDUP_REMOVED lines=8> */
[----:B------:R-:W2:Y:S02]  /*1d150*/  LDG.E R40, desc[UR36][R40.64+-0x3a980] ;  /* 0xfc56802428287981 */ /* 0x000ea4000c1e1900 */
[C---:B------:R-:W-:Y:S02]  /*1d160*/  IMAD.WIDE.U32 R46, R43.reuse, 0x4, R20 ;  /* 0x000000042b2e7825 */ /* 0x040fe400078e0014 */
[----:B------:R-:W3:Y:S02]  /*1d170*/  LDG.E R38, desc[UR36][R38.64+-0x3a980] ;  /* 0xfc56802426267981 */ /* 0x000ee4000c1e1900 */
[----:B------:R-:W-:Y:S02]  /*1d180*/  IMAD.WIDE.U32 R42, R43, 0x4, R36 ;  /* 0x000000042b2a7825 */ /* 0x000fe400078e0024 */
[----:B------:R-:W5:Y:S04]  /*1d190*/  LDG.E R46, desc[UR36][R46.64+-0x3a980] ;  /* 0xfc5680242e2e7981 */ /* 0x000f68000c1e1900 */
[----:B------:R-:W5:Y:S01]  /*1d1a0*/  LDG.E R42, desc[UR36][R42.64+-0x3a980] ;  /* 0xfc5680242a2a7981 */ /* 0x000f62000c1e1900 */
[----:B------:R-:W1:Y:S01]  /*1d1b0*/  S2UR UR5, SR_CgaCtaId ;  /* 0x00000000000579c3 */ /* 0x000e620000008800 */
[----:B------:R-:W-:-:S02]  /*1d1c0*/  UMOV UR4, 0x400 ;  /* 0x0000040000047882 */ /* 0x000fc40000000000 */
[----:B------:R-:W-:Y:S01]  /*1d1d0*/  UIADD3 UR4, UPT, UPT, UR4, 0x20d4, URZ ;  /* 0x000020d404047890 */ /* 0x000fe2000fffe0ff */
[----:B------:R-:W-:-:S03]  /*1d1e0*/  LEA R49, R45, UR41, 0x2 ;  /* 0x000000292d317c11 */ /* 0x000fc6000f8e10ff */
[----:B-1----:R-:W-:-:S06]  /*1d1f0*/  ULEA UR4, UR5, UR4, 0x18 ;  /* 0x0000000405047291 */ /* 0x002fcc000f8ec0ff */
[C---:B----4-:R-:W-:Y:S01]  /*1d200*/  LEA R57, R45.reuse, UR4, 0x2 ;  /* 0x000000042d397c11 */ /* 0x050fe2000f8e10ff */
[----:B------:R-:W-:Y:S01]  /*1d210*/  VIADD R45, R45, 0x40 ;  /* 0x000000402d2d7836 */ /* 0x000fe20000000000 */
[----:B------:R-:W-:Y:S01]  /*1d220*/  PLOP3.LUT P0, PT, PT, PT, PT, 0x8, 0x80 ;  /* 0x000000000080781c */ /* 0x000fe20003f0e170 */
[----:B--2---:R1:W-:Y:S04]  /*1d230*/  STS [R49], R40 ;  /* 0x0000002831007388 */ /* 0x0043e80000000800 */
[----:B---3--:R1:W-:Y:S04]  /*1d240*/  STS [R57], R38 ;  /* 0x0000002639007388 */ /* 0x0083e80000000800 */
[----:B-----5:R1:W-:Y:S04]  /*1d250*/  STS [R49+0x80], R46 ;  /* 0x0000802e31007388 */ /* 0x0203e80000000800 */
[----:B------:R1:W-:Y:S02]  /*1d260*/  STS [R57+0x80], R42 ;  /* 0x0000802a39007388 */ /* 0x0003e40000000800 */
.L_x_477:
[----:B------:R-:W-:Y:S05]  /*1d270*/  BSYNC.RECONVERGENT B3 ;  /* 0x0000000000037941 */ /* 0x000fea0003800200 */
.L_x_476:
[----:B------:R-:W-:Y:S01]  /*1d280*/  ISETP.LT.U32.OR P0, PT, R45, R6, P0 ;  /* 0x000000062d00720c */ /* 0x000fe20000701470 */
[----:B------:R-:W-:-:S12]  /*1d290*/  BSSY.RECONVERGENT B3, `(.L_x_478) ;  /* 0x000000f000037945 */ /* 0x000fd80003800200 */
[----:B------:R-:W-:Y:S05]  /*1d2a0*/  @!P0 BRA `(.L_x_479) ;  /* 0x0000000000348947 */ /* 0x000fea0003800000 */
[----:B------:R-:W-:-:S04]  /*1d2b0*/  IMAD R39, R5, 0x418, R45 ;  /* 0x0000041805277824 */ /* 0x000fc800078e022d */
[----:B-1----:R-:W-:-:S04]  /*1d2c0*/  IMAD.WIDE.U32 R40, R39, 0x4, R20 ;  /* 0x0000000427287825 */ /* 0x002fc800078e0014 */
[----:B------:R-:W-:Y:S02]  /*1d2d0*/  IMAD.WIDE.U32 R38, R39, 0x4, R36 ;  /* 0x0000000427267825 */ /* 0x000fe400078e0024 */
[----:B------:R-:W2:Y:S04]  /*1d2e0*/  LDG.E R40, desc[UR36][R40.64+-0x3a980] ;  /* 0xfc56802428287981 */ /* 0x000ea8000c1e1900 */
[----:B------:R-:W3:Y:S01]  /*1d2f0*/  LDG.E R38, desc[UR36][R38.64+-0x3a980] ;  /* 0xfc56802426267981 */ /* 0x000ee2000c1e1900 */
[----:B------:R-:W1:Y:S01]  /*1d300*/  S2UR UR5, SR_CgaCtaId ;  /* 0x00000000000579c3 */ /* 0x000e620000008800 */
[----:B------:R-:W-:Y:S01]  /*1d310*/  UMOV UR4, 0x400 ;  /* 0x0000040000047882 */ /* 0x000fe20000000000 */
[----:B------:R-:W-:Y:S01]  /*1d320*/  LEA R43, R45, UR41, 0x2 ;  /* 0x000000292d2b7c11 */ /* 0x000fe2000f8e10ff */
[----:B------:R-:W-:-:S04]  /*1d330*/  UIADD3 UR4, UPT, UPT, UR4, 0x20d4, URZ ;  /* 0x000020d404047890 */ /* 0x000fc8000fffe0ff */
[----:B-1----:R-:W-:-:S06]  /*1d340*/  ULEA UR4, UR5, UR4, 0x18 ;  /* 0x0000000405047291 */ /* 0x002fcc000f8ec0ff */
[----:B------:R-:W-:Y:S01]  /*1d350*/  LEA R45, R45, UR4, 0x2 ;  /* 0x000000042d2d7c11 */ /* 0x000fe2000f8e10ff */
[----:B--2---:R2:W-:Y:S04]  /*1d360*/  STS [R43], R40 ;  /* 0x000000282b007388 */ /* 0x0045e80000000800 */
[----:B---3--:R2:W-:Y:S02]  /*1d370*/  STS [R45], R38 ;  /* 0x000000262d007388 */ /* 0x0085e40000000800 */
.L_x_479:
[----:B------:R-:W-:Y:S05]  /*1d380*/  BSYNC.RECONVERGENT B3 ;  /* 0x0000000000037941 */ /* 0x000fea0003800200 */
.L_x_478:
[----:B------:R-:W3:Y:S01]  /*1d390*/  LDCU.64 UR4, c[0x0][0x3a0] ;  /* 0x00007400ff0477ac */ /* 0x000ee20008000a00 */
[----:B--2---:R-:W-:Y:S02]  /*1d3a0*/  VIADD R45, R55, 0xffffffff ;  /* 0xffffffff372d7836 */ /* 0x004fe40000000000 */
[----:B-1----:R-:W-:Y:S01]  /*1d3b0*/  IMAD.MOV.U32 R49, RZ, RZ, R17 ;  /* 0x000000ffff317224 */ /* 0x002fe200078e0011 */
[----:B---3--:R-:W-:-:S04]  /*1d3c0*/  LEA R38, P0, R53, UR4, 0x2 ;  /* 0x0000000435267c11 */ /* 0x008fc8000f8010ff */
[----:B------:R-:W-:-:S09]  /*1d3d0*/  LEA.HI.X R39, R53, UR5, RZ, 0x2, P0 ;  /* 0x0000000535277c11 */ /* 0x000fd200080f14ff */
.L_x_482:
[----:B-1--4-:R-:W-:Y:S01]  /*1d3e0*/  LEA R52, R49, UR41, 0x2 ;  /* 0x0000002931347c11 */ /* 0x012fe2000f8e10ff */
[----:B------:R-:W-:Y:S01]  /*1d3f0*/  IMAD.MOV.U32 R43, RZ, RZ, RZ ;  /* 0x000000ffff2b7224 */ /* 0x000fe200078e00ff */
[----:B------:R-:W-:-:S03]  /*1d400*/  ISETP.GE.AND P0, PT, R55, 0x2, PT ;  /* 0x000000023700780c */ /* 0x000fc60003f06270 */
[----:B------:R1:W2:Y:S10]  /*1d410*/  LDS R48, [R52] ;  /* 0x0000000034307984 */ /* 0x0002b40000000800 */
[----:B-1----:R-:W-:Y:S05]  /*1d420*/  @!P0 BRA `(.L_x_480) ;  /* 0x0000000000388947 */ /* 0x002fea0003800000 */
[----:B------:R-:W-:Y:S02]  /*1d430*/  IMAD.MOV.U32 R43, RZ, RZ, RZ ;  /* 0x000000ffff2b7224 */ /* 0x000fe400078e00ff */
[----:B------:R-:W-:-:S07]  /*1d440*/  IMAD.MOV.U32 R42, RZ, RZ, R55 ;  /* 0x000000ffff2a7224 */ /* 0x000fce00078e0037 */
.L_x_481:
        /* <DEDUP_REMOVED lines=12> */
.L_x_480:
[C---:B------:R-:W-:Y:S01]  /*1d510*/  IMAD.WIDE.U32 R46, R43.reuse, 0x4, R38 ;  /* 0x000000042b2e7825 */ /* 0x040fe200078e0026 */
[----:B------:R-:W1:Y:S05]  /*1d520*/  LDCU.64 UR4, c[0x0][0x3a8] ;  /* 0x00007500ff0477ac */ /* 0x000e6a0008000a00 */
[----:B------:R-:W2:Y:S01]  /*1d530*/  LDG.E R47, desc[UR36][R46.64] ;  /* 0x000000242e2f7981 */ /* 0x000ea2000c1e1900 */
[----:B------:R-:W-:Y:S01]  /*1d540*/  VIADD R41, R43, 0x1 ;  /* 0x000000012b297836 */ /* 0x000fe20000000000 */
[----:B--2---:R-:W-:-:S13]  /*1d550*/  ISETP.GE.U32.AND P0, PT, R47, R48, PT ;  /* 0x000000302f00720c */ /* 0x004fda0003f06070 */
[----:B------:R-:W-:-:S05]  /*1d560*/  @P0 IMAD.MOV R41, RZ, RZ, R43 ;  /* 0x000000ffff290224 */ /* 0x000fca00078e022b */
[----:B------:R-:W-:Y:S02]  /*1d570*/  ISETP.GT.U32.AND P0, PT, R41, R45, PT ;  /* 0x0000002d2900720c */ /* 0x000fe40003f04070 */
[----:B------:R-:W-:-:S05]  /*1d580*/  IADD3 R40, P1, PT, R53, R41, RZ ;  /* 0x0000002935287210 */ /* 0x000fca0007f3e0ff */
[----:B------:R-:W-:Y:S01]  /*1d590*/  IMAD.X R43, RZ, RZ, RZ, P1 ;  /* 0x000000ffff2b7224 */ /* 0x000fe200008e06ff */
[----:B-1----:R-:W-:-:S04]  /*1d5a0*/  LEA R42, P1, R40, UR4, 0x2 ;  /* 0x00000004282a7c11 */ /* 0x002fc8000f8210ff */
[----:B------:R-:W-:Y:S02]  /*1d5b0*/  LEA.HI.X R43, R40, UR5, R43, 0x2, P1 ;  /* 0x00000005282b7c11 */ /* 0x000fe400088f142b */
[----:B------:R-:W-:-:S03]  /*1d5c0*/  @!P0 LEA R40, P1, R41, R38, 0x2 ;  /* 0x0000002629288211 */ /* 0x000fc600078210ff */
[----:B------:R1:W2:Y:S01]  /*1d5d0*/  LDG.E R42, desc[UR36][R42.64] ;  /* 0x000000242a2a7981 */ /* 0x0002a2000c1e1900 */
[----:B------:R-:W-:-:S06]  /*1d5e0*/  @!P0 LEA.HI.X R41, R41, R39, RZ, 0x2, P1 ;  /* 0x0000002729298211 */ /* 0x000fcc00008f14ff */
[----:B------:R-:W3:Y:S01]  /*1d5f0*/  @!P0 LDG.E R41, desc[UR36][R40.64] ;  /* 0x0000002428298981 */ /* 0x000ee2000c1e1900 */
[----:B------:R-:W4:Y:S01]  /*1d600*/  S2UR UR5, SR_CgaCtaId ;  /* 0x00000000000579c3 */ /* 0x000f220000008800 */
[----:B------:R-:W-:Y:S01]  /*1d610*/  UMOV UR4, 0x400 ;  /* 0x0000040000047882 */ /* 0x000fe20000000000 */
[----:B-1----:R-:W-:Y:S01]  /*1d620*/  IMAD.MOV.U32 R43, RZ, RZ, -0x1 ;  /* 0xffffffffff2b7424 */ /* 0x002fe200078e00ff */
[----:B------:R-:W-:-:S04]  /*1d630*/  UIADD3 UR4, UPT, UPT, UR4, 0x20d4, URZ ;  /* 0x000020d404047890 */ /* 0x000fc8000fffe0ff */
[----:B----4-:R-:W-:-:S06]  /*1d640*/  ULEA UR4, UR5, UR4, 0x18 ;  /* 0x0000000405047291 */ /* 0x010fcc000f8ec0ff */
[C---:B------:R-:W-:Y:S01]  /*1d650*/  LEA R46, R49.reuse, UR4, 0x2 ;  /* 0x00000004312e7c11 */ /* 0x040fe2000f8e10ff */
[----:B------:R-:W-:-:S04]  /*1d660*/  VIADD R49, R49, UR43 ;  /* 0x0000002b31317c36 */ /* 0x000fc80008000000 */
[----:B------:R-:W2:Y:S02]  /*1d670*/  LDS R47, [R46] ;  /* 0x000000002e2f7984 */ /* 0x000ea40000000800 */
[----:B--2---:R-:W-:-:S04]  /*1d680*/  LOP3.LUT R47, R47, R42, RZ, 0xc0, !PT ;  /* 0x0000002a2f2f7212 */ /* 0x004fc800078ec0ff */
        /* <DEDUP_REMOVED lines=8> */
.L_x_472:
[----:B------:R-:W-:Y:S05]  /*1d710*/  BSYNC.RECONVERGENT B2 ;  /* 0x0000000000027941 */ /* 0x000fea0003800200 */
.L_x_471:
[----:B------:R-:W-:-:S13]  /*1d720*/  ISETP.NE.AND P0, PT, R16, 0x20, PT ;  /* 0x000000201000780c */ /* 0x000fda0003f05270 */
[----:B------:R-:W-:Y:S05]  /*1d730*/  @P0 BRA `(.L_x_483) ;  /* 0x0000006400700947 */ /* 0x000fea0003800000 */
[----:B------:R-:W-:Y:S01]  /*1d740*/  ISETP.NE.AND P0, PT, R6, RZ, PT ;  /* 0x000000ff0600720c */ /* 0x000fe20003f05270 */
[----:B------:R-:W-:-:S12]  /*1d750*/  IMAD R42, R4, R51, RZ ;  /* 0x00000033042a7224 */ /* 0x000fd800078e02ff */
[----:B------:R-:W-:Y:S05]  /*1d760*/  @!P0 BRA `(.L_x_484) ;  /* 0x0000001800fc8947 */ /* 0x000fea0003800000 */
[----:B--2---:R-:W-:-:S05]  /*1d770*/  IMAD R38, R5, 0x418, -R4 ;  /* 0x0000041805267824 */ /* 0x004fca00078e0a04 */
        /* <DEDUP_REMOVED lines=10> */
[----:B------:R-:W2:Y:S01]  /*1d820*/  S2UR UR6, SR_CgaCtaId ;  /* 0x00000000000679c3 */ /* 0x000ea20000008800 */
[----:B------:R-:W-:Y:S01]  /*1d830*/  UMOV UR5, 0x400 ;  /* 0x0000040000057882 */ /* 0x000fe20000000000 */
[----:B------:R-:W-:Y:S01]  /*1d840*/  PLOP3.LUT P0, PT, PT, PT, PT, 0x8, 0x80 ;  /* 0x000000000080781c */ /* 0x000fe20003f0e170 */
[----:B------:R-:W-:Y:S01]  /*1d850*/  UIADD3 UR5, UPT, UPT, UR5, 0x20d4, URZ ;  /* 0x000020d405057890 */ /* 0x000fe2000fffe0ff */
[----:B-1----:R-:W-:-:S03]  /*1d860*/  VIADD R43, R50, 0xfffffff4 ;  /* 0xfffffff4322b7836 */ /* 0x002fc60000000000 */
[----:B--2---:R-:W-:-:S12]  /*1d870*/  ULEA UR6, UR6, UR5, 0x18 ;  /* 0x0000000506067291 */ /* 0x004fd8000f8ec0ff */
.L_x_504:
[----:B------:R-:W-:Y:S02]  /*1d880*/  ULEA UR8, UR4, UR41, 0x2 ;  /* 0x0000002904087291 */ /* 0x000fe4000f8e10ff */
[----:B------:R-:W-:-:S07]  /*1d890*/  ULEA UR5, UR4, UR6, 0x2 ;  /* 0x0000000604057291 */ /* 0x000fce000f8e10ff */
[----:B--2---:R-:W1:Y:S02]  /*1d8a0*/  LDS R49, [UR8] ;  /* 0x00000008ff317984 */ /* 0x004e640008000800 */
[----:B-1----:R-:W-:-:S13]  /*1d8b0*/  ISETP.NE.AND P1, PT, R49, -0x1, PT ;  /* 0xffffffff3100780c */ /* 0x002fda0003f25270 */
[----:B------:R-:W-:Y:S05]  /*1d8c0*/  @!P1 BRA `(.L_x_488) ;  /* 0x0000000000249947 */ /* 0x000fea0003800000 */
[----:B------:R-:W1:Y:S02]  /*1d8d0*/  LDS R38, [R44] ;  /* 0x000000002c267984 */ /* 0x000e640000000800 */
[----:B-1----:R-:W-:-:S04]  /*1d8e0*/  VIADD R45, R38, 0x1 ;  /* 0x00000001262d7836 */ /* 0x002fc80000000000 */
[----:B------:R-:W-:Y:S01]  /*1d8f0*/  IMAD.IADD R39, R42, 0x1, R45 ;  /* 0x000000012a277824 */ /* 0x000fe200078e022d */
[----:B------:R-:W-:Y:S03]  /*1d900*/  STS [R44], R45 ;  /* 0x0000002d2c007388 */ /* 0x000fe60000000800 */
[C---:B---3--:R-:W-:Y:S01]  /*1d910*/  IMAD.WIDE.U32 R40, R39.reuse, 0x4, R10 ;  /* 0x0000000427287825 */ /* 0x048fe200078e000a */
[----:B------:R-:W1:Y:S03]  /*1d920*/  LDS R47, [UR5] ;  /* 0x00000005ff2f7984 */ /* 0x000e660008000800 */
[----:B------:R-:W-:Y:S01]  /*1d930*/  IMAD.WIDE.U32 R38, R39, 0x4, R14 ;  /* 0x0000000427267825 */ /* 0x000fe200078e000e */
[----:B------:R2:W-:Y:S04]  /*1d940*/  STG.E desc[UR36][R40.64], R49 ;  /* 0x0000003128007986 */ /* 0x0005e8000c101924 */
[----:B-1----:R2:W-:Y:S02]  /*1d950*/  STG.E desc[UR36][R38.64], R47 ;  /* 0x0000002f26007986 */ /* 0x0025e4000c101924 */
.L_x_488:
[----:B--2---:R-:W1:Y:S02]  /*1d960*/  LDS R49, [UR8+0x4] ;  /* 0x00000408ff317984 */ /* 0x004e640008000800 */
[----:B-1----:R-:W-:-:S13]  /*1d970*/  ISETP.NE.AND P1, PT, R49, -0x1, PT ;  /* 0xffffffff3100780c */ /* 0x002fda0003f25270 */
[----:B------:R-:W-:Y:S05]  /*1d980*/  @!P1 BRA `(.L_x_489) ;  /* 0x0000000000249947 */ /* 0x000fea0003800000 */
[----:B------:R-:W1:Y:S02]  /*1d990*/  LDS R45, [R44] ;  /* 0x000000002c2d7984 */ /* 0x000e640000000800 */
[----:B-1----:R-:W-:-:S04]  /*1d9a0*/  VIADD R45, R45, 0x1 ;  /* 0x000000012d2d7836 */ /* 0x002fc80000000000 */
[----:B------:R-:W-:Y:S01]  /*1d9b0*/  IMAD.IADD R39, R42, 0x1, R45 ;  /* 0x000000012a277824 */ /* 0x000fe200078e022d */
[----:B------:R-:W-:Y:S03]  /*1d9c0*/  STS [R44], R45 ;  /* 0x0000002d2c007388 */ /* 0x000fe60000000800 */
[C---:B---3--:R-:W-:Y:S01]  /*1d9d0*/  IMAD.WIDE.U32 R40, R39.reuse, 0x4, R10 ;  /* 0x0000000427287825 */ /* 0x048fe200078e000a */
[----:B------:R-:W1:Y:S03]  /*1d9e0*/  LDS R47, [UR5+0x4] ;  /* 0x00000405ff2f7984 */ /* 0x000e660008000800 */
[----:B------:R-:W-:Y:S01]  /*1d9f0*/  IMAD.WIDE.U32 R38, R39, 0x4, R14 ;  /* 0x0000000427267825 */ /* 0x000fe200078e000e */
[----:B------:R2:W-:Y:S04]  /*1da00*/  STG.E desc[UR36][R40.64], R49 ;  /* 0x0000003128007986 */ /* 0x0005e8000c101924 */
[----:B-1----:R2:W-:Y:S02]  /*1da10*/  STG.E desc[UR36][R38.64], R47 ;  /* 0x0000002f26007986 */ /* 0x0025e4000c101924 */
.L_x_489:
        /* <DEDUP_REMOVED lines=12> */
.L_x_490:
        /* <DEDUP_REMOVED lines=12> */
.L_x_491:
[----:B--2---:R-:W1:Y:S01]  /*1dba0*/  LDS R49, [UR8+0x10] ;  /* 0x00001008ff317984 */ /* 0x004e620008000800 */
[----:B------:R-:W2:Y:S01]  /*1dbb0*/  S2UR UR7, SR_CgaCtaId ;  /* 0x00000000000779c3 */ /* 0x000ea20000008800 */
[----:B------:R-:W-:Y:S01]  /*1dbc0*/  UMOV UR6, 0x400 ;  /* 0x0000040000067882 */ /* 0x000fe20000000000 */
[----:B------:R-:W-:Y:S02]  /*1dbd0*/  UIADD3 UR5, UPT, UPT, UR4, 0x4, URZ ;  /* 0x0000000404057890 */ /* 0x000fe4000fffe0ff */
[----:B------:R-:W-:Y:S02]  /*1dbe0*/  UIADD3 UR6, UPT, UPT, UR6, 0x20d4, URZ ;  /* 0x000020d406067890 */ /* 0x000fe4000fffe0ff */
[----:B------:R-:W-:Y:S02]  /*1dbf0*/  ULEA UR9, UR5, UR41, 0x2 ;  /* 0x0000002905097291 */ /* 0x000fe4000f8e10ff */
[----:B--2---:R-:W-:-:S04]  /*1dc00*/  ULEA UR6, UR7, UR6, 0x18 ;  /* 0x0000000607067291 */ /* 0x004fc8000f8ec0ff */
[----:B------:R-:W-:Y:S01]  /*1dc10*/  ULEA UR5, UR5, UR6, 0x2 ;  /* 0x0000000605057291 */ /* 0x000fe2000f8e10ff */
        /* <DEDUP_REMOVED lines=11> */
.L_x_492:
        /* <DEDUP_REMOVED lines=12> */
.L_x_493:
        /* <DEDUP_REMOVED lines=12> */
.L_x_494:
        /* <DEDUP_REMOVED lines=12> */
.L_x_495:
[----:B--2---:R-:W1:Y:S01]  /*1df10*/  LDS R49, [UR8+0x20] ;  /* 0x00002008ff317984 */ /* 0x004e620008000800 */
[----:B------:R-:W-:-:S04]  /*1df20*/  UIADD3 UR5, UPT, UPT, UR4, 0x8, URZ ;  /* 0x0000000804057890 */ /* 0x000fc8000fffe0ff */
[----:B------:R-:W-:Y:S02]  /*1df30*/  ULEA UR7, UR5, UR41, 0x2 ;  /* 0x0000002905077291 */ /* 0x000fe4000f8e10ff */
        /* <DEDUP_REMOVED lines=12> */
.L_x_496:
        /* <DEDUP_REMOVED lines=12> */
.L_x_497:
        /* <DEDUP_REMOVED lines=12> */
.L_x_498:
        /* <DEDUP_REMOVED lines=12> */
.L_x_499:
        /* <DEDUP_REMOVED lines=15> */
.L_x_500:
        /* <DEDUP_REMOVED lines=12> */
.L_x_501:
        /* <DEDUP_REMOVED lines=12> */
.L_x_502:
        /* <DEDUP_REMOVED lines=12> */
.L_x_503:
[----:B------:R-:W-:-:S06]  /*1e570*/  UIADD3 UR4, UPT, UPT, UR4, 0x10, URZ ;  /* 0x0000001004047890 */ /* 0x000fcc000fffe0ff */
[----:B------:R-:W-:-:S13]  /*1e580*/  ISETP.LE.AND P1, PT, R43, UR4, PT ;  /* 0x000000042b007c0c */ /* 0x000fda000bf23270 */
[----:B------:R-:W-:Y:S05]  /*1e590*/  @!P1 BRA `(.L_x_504) ;  /* 0xfffffff000b89947 */ /* 0x000fea000383ffff */
[----:B--2---:R-:W-:-:S07]  /*1e5a0*/  IMAD.MOV.U32 R38, RZ, RZ, R50 ;  /* 0x000000ffff267224 */ /* 0x004fce00078e0032 */
.L_x_487:
[----:B------:R-:W-:-:S05]  /*1e5b0*/  VIADD R39, R50, -UR4 ;  /* 0x8000000432277c36 */ /* 0x000fca0008000000 */
[----:B------:R-:W-:-:S13]  /*1e5c0*/  ISETP.GT.AND P1, PT, R39, 0x4, PT ;  /* 0x000000042700780c */ /* 0x000fda0003f24270 */
[----:B------:R-:W-:Y:S05]  /*1e5d0*/  @!P1 BRA `(.L_x_505) ;  /* 0x0000000400b09947 */ /* 0x000fea0003800000 */
[----:B------:R-:W-:Y:S01]  /*1e5e0*/  ULEA UR7, UR4, UR41, 0x2 ;  /* 0x0000002904077291 */ /* 0x000fe2000f8e10ff */
[----:B------:R-:W2:Y:S01]  /*1e5f0*/  S2UR UR6, SR_CgaCtaId ;  /* 0x00000000000679c3 */ /* 0x000ea20000008800 */
[----:B------:R-:W-:Y:S02]  /*1e600*/  UMOV UR5, 0x400 ;  /* 0x0000040000057882 */ /* 0x000fe40000000000 */
[----:B------:R-:W-:-:S05]  /*1e610*/  UIADD3 UR5, UPT, UPT, UR5, 0x20d4, URZ ;  /* 0x000020d405057890 */ /* 0x000fca000fffe0ff */
[----:B-1----:R-:W1:Y:S01]  /*1e620*/  LDS R47, [UR7] ;  /* 0x00000007ff2f7984 */ /* 0x002e620008000800 */
        /* <DEDUP_REMOVED lines=13> */
.L_x_506:
        /* <DEDUP_REMOVED lines=12> */
.L_x_507:
        /* <DEDUP_REMOVED lines=12> */
.L_x_508:
        /* <DEDUP_REMOVED lines=12> */
.L_x_509:
        /* <DEDUP_REMOVED lines=15> */
.L_x_510:
        /* <DEDUP_REMOVED lines=12> */
.L_x_511:
        /* <DEDUP_REMOVED lines=12> */
.L_x_512:
[----:B--2---:R-:W1:Y:S01]  /*1ebb0*/  LDS R47, [UR6+0xc] ;  /* 0x00000c06ff2f7984 */ /* 0x004e620008000800 */
[----:B------:R-:W-:Y:S01]  /*1ebc0*/  UIADD3 UR4, UPT, UPT, UR4, 0x4, URZ ;  /* 0x0000000404047890 */ /* 0x000fe2000fffe0ff */
[----:B------:R-:W-:Y:S02]  /*1ebd0*/  PLOP3.LUT P0, PT, PT, PT, PT, 0x8, 0x80 ;  /* 0x000000000080781c */ /* 0x000fe40003f0e170 */
        /* <DEDUP_REMOVED lines=11> */
.L_x_513:
[----:B--2---:R-:W-:-:S07]  /*1ec90*/  IMAD.MOV.U32 R38, RZ, RZ, R50 ;  /* 0x000000ffff267224 */ /* 0x004fce00078e0032 */
.L_x_505:
[----:B------:R-:W-:-:S13]  /*1eca0*/  ISETP.NE.OR P0, PT, R50, UR4, P0 ;  /* 0x0000000432007c0c */ /* 0x000fda0008705670 */
[----:B------:R-:W-:Y:S05]  /*1ecb0*/  @!P0 BRA `(.L_x_485) ;  /* 0x0000000000e88947 */ /* 0x000fea0003800000 */
.L_x_486:
[----:B------:R-:W2:Y:S01]  /*1ecc0*/  S2UR UR6, SR_CgaCtaId ;  /* 0x00000000000679c3 */ /* 0x000ea20000008800 */
[----:B------:R-:W-:Y:S02]  /*1ecd0*/  UMOV UR5, 0x400 ;  /* 0x0000040000057882 */ /* 0x000fe40000000000 */
[----:B------:R-:W-:-:S04]  /*1ece0*/  UIADD3 UR5, UPT, UPT, UR5, 0x20d4, URZ ;  /* 0x000020d405057890 */ /* 0x000fc8000fffe0ff */
[----:B--2---:R-:W-:-:S12]  /*1ecf0*/  ULEA UR5, UR6, UR5, 0x18 ;  /* 0x0000000506057291 */ /* 0x004fd8000f8ec0ff */
.L_x_518:
[----:B------:R-:W-:Y:S02]  /*1ed00*/  ULEA UR6, UR4, UR41, 0x2 ;  /* 0x0000002904067291 */ /* 0x000fe4000f8e10ff */
[----:B------:R-:W-:-:S07]  /*1ed10*/  ULEA UR7, UR4, UR5, 0x2 ;  /* 0x0000000504077291 */ /* 0x000fce000f8e10ff */
[----:B-12---:R-:W1:Y:S02]  /*1ed20*/  LDS R47, [UR6] ;  /* 0x00000006ff2f7984 */ /* 0x006e640008000800 */
        /* <DEDUP_REMOVED lines=11> */
.L_x_514:
        /* <DEDUP_REMOVED lines=12> */
.L_x_515:
        /* <DEDUP_REMOVED lines=12> */
.L_x_516:
        /* <DEDUP_REMOVED lines=12> */
.L_x_517:
[----:B------:R-:W-:-:S06]  /*1f020*/  UIADD3 UR4, UPT, UPT, UR4, 0x4, URZ ;  /* 0x0000000404047890 */ /* 0x000fcc000fffe0ff */
[----:B------:R-:W-:-:S13]  /*1f030*/  ISETP.NE.AND P0, PT, R50, UR4, PT ;  /* 0x0000000432007c0c */ /* 0x000fda000bf05270 */
[----:B------:R-:W-:Y:S05]  /*1f040*/  @P0 BRA `(.L_x_518) ;  /* 0xfffffffc002c0947 */ /* 0x000fea000383ffff */
[----:B--2---:R-:W-:-:S07]  /*1f050*/  IMAD.MOV.U32 R38, RZ, RZ, R50 ;  /* 0x000000ffff267224 */ /* 0x004fce00078e0032 */
.L_x_485:
[----:B------:R-:W-:-:S13]  /*1f060*/  ISETP.NE.AND P0, PT, R7, RZ, PT ;  /* 0x000000ff0700720c */ /* 0x000fda0003f05270 */
[----:B------:R-:W-:Y:S05]  /*1f070*/  @!P0 BRA `(.L_x_484) ;  /* 0x0000000000b88947 */ /* 0x000fea0003800000 */
[----:B-1----:R-:W-:Y:S01]  /*1f080*/  LEA R46, R38, UR41, 0x2 ;  /* 0x00000029262e7c11 */ /* 0x002fe2000f8e10ff */
[----:B------:R-:W1:Y:S01]  /*1f090*/  S2R R40, SR_CgaCtaId ;  /* 0x0000000000287919 */ /* 0x000e620000008800 */
[----:B------:R-:W-:Y:S02]  /*1f0a0*/  MOV R39, 0x400 ;  /* 0x0000040000277802 */ /* 0x000fe40000000f00 */
[----:B------:R-:W-:Y:S01]  /*1f0b0*/  ISETP.NE.AND P1, PT, R7, 0x1, PT ;  /* 0x000000010700780c */ /* 0x000fe20003f25270 */
        /* <DEDUP_REMOVED lines=8> */
[----:B------:R-:W-:Y:S01]  /*1f140*/  IMAD.IADD R39, R42, 0x1, R43 ;  /* 0x000000012a277824 */ /* 0x000fe200078e022b */
[----:B------:R-:W-:Y:S03]  /*1f150*/  STS [R44], R43 ;  /* 0x0000002b2c007388 */ /* 0x000fe60000000800 */
[C---:B---3--:R-:W-:Y:S01]  /*1f160*/  IMAD.WIDE.U32 R40, R39.reuse, 0x4, R10 ;  /* 0x0000000427287825 */ /* 0x048fe200078e000a */
[----:B------:R-:W1:Y:S03]  /*1f170*/  LDS R45, [R48] ;  /* 0x00000000302d7984 */ /* 0x000e660000000800 */
[----:B------:R-:W-:Y:S01]  /*1f180*/  IMAD.WIDE.U32 R38, R39, 0x4, R14 ;  /* 0x0000000427267825 */ /* 0x000fe200078e000e */
[----:B------:R2:W-:Y:S04]  /*1f190*/  STG.E desc[UR36][R40.64], R47 ;  /* 0x0000002f28007986 */ /* 0x0005e8000c101924 */
[----:B-1----:R2:W-:Y:S02]  /*1f1a0*/  STG.E desc[UR36][R38.64], R45 ;  /* 0x0000002d26007986 */ /* 0x0025e4000c101924 */
.L_x_519:
[----:B------:R-:W-:Y:S05]  /*1f1b0*/  @!P1 BRA `(.L_x_484) ;  /* 0x0000000000689947 */ /* 0x000fea0003800000 */
[----:B--2---:R-:W1:Y:S01]  /*1f1c0*/  LDS R47, [R46+0x4] ;  /* 0x000004002e2f7984 */ /* 0x004e620000000800 */
[----:B------:R-:W-:Y:S02]  /*1f1d0*/  ISETP.NE.AND P1, PT, R7, 0x2, PT ;  /* 0x000000020700780c */ /* 0x000fe40003f25270 */
[----:B-1----:R-:W-:-:S13]  /*1f1e0*/  ISETP.NE.AND P0, PT, R47, -0x1, PT ;  /* 0xffffffff2f00780c */ /* 0x002fda0003f05270 */
[----:B------:R-:W-:Y:S05]  /*1f1f0*/  @!P0 BRA `(.L_x_520) ;  /* 0x0000000000248947 */ /* 0x000fea0003800000 */
[----:B------:R-:W1:Y:S02]  /*1f200*/  LDS R43, [R44] ;  /* 0x000000002c2b7984 */ /* 0x000e640000000800 */
[----:B-1----:R-:W-:-:S04]  /*1f210*/  VIADD R43, R43, 0x1 ;  /* 0x000000012b2b7836 */ /* 0x002fc80000000000 */
[----:B------:R-:W-:Y:S01]  /*1f220*/  IMAD.IADD R39, R42, 0x1, R43 ;  /* 0x000000012a277824 */ /* 0x000fe200078e022b */
[----:B------:R-:W-:Y:S03]  /*1f230*/  STS [R44], R43 ;  /* 0x0000002b2c007388 */ /* 0x000fe60000000800 */
[C---:B---3--:R-:W-:Y:S01]  /*1f240*/  IMAD.WIDE.U32 R40, R39.reuse, 0x4, R10 ;  /* 0x0000000427287825 */ /* 0x048fe200078e000a */
[----:B------:R-:W1:Y:S03]  /*1f250*/  LDS R45, [R48+0x4] ;  /* 0x00000400302d7984 */ /* 0x000e660000000800 */
[----:B------:R-:W-:Y:S01]  /*1f260*/  IMAD.WIDE.U32 R38, R39, 0x4, R14 ;  /* 0x0000000427267825 */ /* 0x000fe200078e000e */
[----:B------:R2:W-:Y:S04]  /*1f270*/  STG.E desc[UR36][R40.64], R47 ;  /* 0x0000002f28007986 */ /* 0x0005e8000c101924 */
[----:B-1----:R2:W-:Y:S02]  /*1f280*/  STG.E desc[UR36][R38.64], R45 ;  /* 0x0000002d26007986 */ /* 0x0025e4000c101924 */
.L_x_520:
[----:B------:R-:W-:Y:S05]  /*1f290*/  @!P1 BRA `(.L_x_484) ;  /* 0x0000000000309947 */ /* 0x000fea0003800000 */
[----:B--2---:R-:W1:Y:S02]  /*1f2a0*/  LDS R47, [R46+0x8] ;  /* 0x000008002e2f7984 */ /* 0x004e640000000800 */
        /* <DEDUP_REMOVED lines=11> */
.L_x_484:
[----:B0-----:R-:W0:Y:S01]  /*1f360*/  LDS R44, [R44] ;  /* 0x000000002c2c7984 */ /* 0x001e220000000800 */
[----:B-1----:R-:W-:Y:S01]  /*1f370*/  IMAD.MOV.U32 R43, RZ, RZ, RZ ;  /* 0x000000ffff2b7224 */ /* 0x002fe200078e00ff */
[----:B0-----:R-:W-:-:S13]  /*1f380*/  ISETP.NE.AND P0, PT, R44, RZ, PT ;  /* 0x000000ff2c00720c */ /* 0x001fda0003f05270 */
[----:B------:R-:W-:Y:S05]  /*1f390*/  @!P0 BRA `(.L_x_521) ;  /* 0x0000001000088947 */ /* 0x000fea0003800000 */
[----:B------:R-:W-:Y:S01]  /*1f3a0*/  ISETP.GE.U32.AND P1, PT, R44, 0x8, PT ;  /* 0x000000082c00780c */ /* 0x000fe20003f26070 */
[----:B------:R-:W-:Y:S01]  /*1f3b0*/  VIADD R46, R42, 0x1 ;  /* 0x000000012a2e7836 */ /* 0x000fe20000000000 */
[----:B------:R-:W-:Y:S01]  /*1f3c0*/  LOP3.LUT R58, R44, 0x7, RZ, 0xc0, !PT ;  /* 0x000000072c3a7812 */ /* 0x000fe200078ec0ff */
[----:B--2---:R-:W-:Y:S02]  /*1f3d0*/  IMAD.MOV.U32 R45, RZ, RZ, RZ ;  /* 0x000000ffff2d7224 */ /* 0x004fe400078e00ff */
[----:B------:R-:W-:Y:S01]  /*1f3e0*/  IMAD.MOV.U32 R43, RZ, RZ, RZ ;  /* 0x000000ffff2b7224 */ /* 0x000fe200078e00ff */
[----:B------:R-:W-:Y:S02]  /*1f3f0*/  ISETP.NE.AND P0, PT, R58, RZ, PT ;  /* 0x000000ff3a00720c */ /* 0x000fe40003f05270 */
[----:B------:R-:W-:-:S05]  /*1f400*/  SHF.R.S32.HI R47, RZ, 0x1f, R46 ;  /* 0x0000001fff2f7819 */ /* 0x000fca000001142e */
[----:B------:R-:W-:Y:S06]  /*1f410*/  @!P1 BRA `(.L_x_522) ;  /* 0x0000000400e89947 */ /* 0x000fec0003800000 */
[----:B------:R-:W-:Y:S01]  /*1f420*/  LOP3.LUT R45, R44, 0xfffffff8, RZ, 0xc0, !PT ;  /* 0xfffffff82c2d7812 */ /* 0x000fe200078ec0ff */
[----:B------:R-:W-:Y:S02]  /*1f430*/  IMAD.MOV.U32 R49, RZ, RZ, RZ ;  /* 0x000000ffff317224 */ /* 0x000fe400078e00ff */
[----:B------:R-:W-:-:S07]  /*1f440*/  IMAD.MOV.U32 R43, RZ, RZ, RZ ;  /* 0x000000ffff2b7224 */ /* 0x000fce00078e00ff */
.L_x_523:
[-C--:B---3--:R-:W-:Y:S02]  /*1f450*/  IADD3 R41, P2, PT, R46, R49.reuse, RZ ;  /* 0x000000312e297210 */ /* 0x088fe40007f5e0ff */
[----:B------:R-:W-:-:S03]  /*1f460*/  IADD3 R39, P1, PT, R42, R49, RZ ;  /* 0x000000312a277210 */ /* 0x000fc60007f3e0ff */
[----:B------:R-:W-:Y:S01]  /*1f470*/  IMAD.X R48, RZ, RZ, R47, P2 ;  /* 0x000000ffff307224 */ /* 0x000fe200010e062f */
[----:B----4-:R-:W-:Y:S02]  /*1f480*/  LEA.HI.X.SX32 R52, R42, RZ, 0x1, P1 ;  /* 0x000000ff2a347211 */ /* 0x010fe400008f0eff */
        /* <DEDUP_REMOVED lines=18> */
[----:B----4-:R-:W-:-:S02]  /*1f5b0*/  SHF.R.U32.HI R39, RZ, 0x1, R56 ;  /* 0x00000001ff277819 */ /* 0x010fc40000011638 */
[----:B-----5:R-:W-:Y:S01]  /*1f5c0*/  SHF.R.U32.HI R61, RZ, 0x1, R55 ;  /* 0x00000001ff3d7819 */ /* 0x020fe20000011637 */
[----:B------:R-:W-:Y:S01]  /*1f5d0*/  IMAD.IADD R60, R59, 0x1, -R60 ;  /* 0x000000013b3c7824 */ /* 0x000fe200078e0a3c */
[----:B------:R-:W-:Y:S01]  /*1f5e0*/  LOP3.LUT R59, R39, 0x55555555, RZ, 0xc0, !PT ;  /* 0x55555555273b7812 */ /* 0x000fe200078ec0ff */
[----:B------:R-:W-:Y:S01]  /*1f5f0*/  IMAD.IADD R57, R38, 0x1, -R57 ;  /* 0x0000000126397824 */ /* 0x000fe200078e0a39 */
[----:B------:R-:W-:Y:S02]  /*1f600*/  LOP3.LUT R62, R61, 0x55555555, RZ, 0xc0, !PT ;  /* 0x555555553d3e7812 */ /* 0x000fe400078ec0ff */
[----:B------:R-:W-:Y:S01]  /*1f610*/  SHF.R.U32.HI R39, RZ, 0x2, R60 ;  /* 0x00000002ff277819 */ /* 0x000fe2000001163c */
[----:B------:R-:W-:Y:S01]  /*1f620*/  IMAD.IADD R59, R56, 0x1, -R59 ;  /* 0x00000001383b7824 */ /* 0x000fe200078e0a3b */
[----:B------:R-:W-:Y:S01]  /*1f630*/  SHF.R.U32.HI R38, RZ, 0x2, R57 ;  /* 0x00000002ff267819 */ /* 0x000fe20000011639 */
[----:B------:R-:W-:Y:S01]  /*1f640*/  IMAD.IADD R62, R55, 0x1, -R62 ;  /* 0x00000001373e7824 */ /* 0x000fe200078e0a3e */
[----:B------:R-:W-:-:S02]  /*1f650*/  LOP3.LUT R57, R57, 0x33333333, RZ, 0xc0, !PT ;  /* 0x3333333339397812 */ /* 0x000fc400078ec0ff */
[----:B------:R-:W-:Y:S02]  /*1f660*/  LOP3.LUT R60, R60, 0x33333333, RZ, 0xc0, !PT ;  /* 0x333333333c3c7812 */ /* 0x000fe400078ec0ff */
[----:B------:R-:W-:Y:S02]  /*1f670*/  LOP3.LUT R38, R38, 0x33333333, RZ, 0xc0, !PT ;  /* 0x3333333326267812 */ /* 0x000fe400078ec0ff */
[----:B------:R-:W-:Y:S02]  /*1f680*/  LOP3.LUT R39, R39, 0x33333333, RZ, 0xc0, !PT ;  /* 0x3333333327277812 */ /* 0x000fe400078ec0ff */
[----:B0-----:R-:W-:Y:S02]  /*1f690*/  SHF.R.U32.HI R40, RZ, 0x2, R59 ;  /* 0x00000002ff287819 */ /* 0x001fe4000001163b */
[----:B------:R-:W-:Y:S01]  /*1f6a0*/  SHF.R.U32.HI R41, RZ, 0x2, R62 ;  /* 0x00000002ff297819 */ /* 0x000fe2000001163e */
[----:B------:R-:W-:Y:S01]  /*1f6b0*/  IMAD.IADD R38, R57, 0x1, R38 ;  /* 0x0000000139267824 */ /* 0x000fe200078e0226 */
[----:B------:R-:W-:Y:S01]  /*1f6c0*/  LOP3.LUT R59, R59, 0x33333333, RZ, 0xc0, !PT ;  /* 0x333333333b3b7812 */ /* 0x000fe200078ec0ff */
[----:B------:R-:W-:Y:S01]  /*1f6d0*/  IMAD.IADD R39, R60, 0x1, R39 ;  /* 0x000000013c277824 */ /* 0x000fe200078e0227 */
[----:B------:R-:W-:-:S02]  /*1f6e0*/  LOP3.LUT R62, R62, 0x33333333, RZ, 0xc0, !PT ;  /* 0x333333333e3e7812 */ /* 0x000fc400078ec0ff */
[----:B------:R-:W-:Y:S02]  /*1f6f0*/  LOP3.LUT R40, R40, 0x33333333, RZ, 0xc0, !PT ;  /* 0x3333333328287812 */ /* 0x000fe400078ec0ff */
[----:B------:R-:W-:Y:S02]  /*1f700*/  LOP3.LUT R41, R41, 0x33333333, RZ, 0xc0, !PT ;  /* 0x3333333329297812 */ /* 0x000fe400078ec0ff */
[----:B------:R-:W-:Y:S01]  /*1f710*/  LEA.HI R38, R38, R38, RZ, 0x1c ;  /* 0x0000002626267211 */ /* 0x000fe200078fe0ff */
[----:B------:R-:W-:Y:S01]  /*1f720*/  IMAD.IADD R40, R59, 0x1, R40 ;  /* 0x000000013b287824 */ /* 0x000fe200078e0228 */
[----:B------:R-:W-:Y:S01]  /*1f730*/  LEA.HI R39, R39, R39, RZ, 0x1c ;  /* 0x0000002727277211 */ /* 0x000fe200078fe0ff */
[----:B------:R-:W-:Y:S01]  /*1f740*/  IMAD.IADD R41, R62, 0x1, R41 ;  /* 0x000000013e297824 */ /* 0x000fe200078e0229 */
[----:B------:R-:W-:Y:S02]  /*1f750*/  LOP3.LUT R38, R38, 0xf0f0f0f, RZ, 0xc0, !PT ;  /* 0x0f0f0f0f26267812 */ /* 0x000fe400078ec0ff */
[----:B------:R-:W-:-:S02]  /*1f760*/  LOP3.LUT R39, R39, 0xf0f0f0f, RZ, 0xc0, !PT ;  /* 0x0f0f0f0f27277812 */ /* 0x000fc400078ec0ff */
[----:B------:R-:W-:Y:S02]  /*1f770*/  LEA.HI R40, R40, R40, RZ, 0x1c ;  /* 0x0000002828287211 */ /* 0x000fe400078fe0ff */
[----:B------:R-:W-:Y:S02]  /*1f780*/  LEA.HI R41, R41, R41, RZ, 0x1c ;  /* 0x0000002929297211 */ /* 0x000fe400078fe0ff */
[----:B------:R-:W-:Y:S02]  /*1f790*/  LEA.HI R38, R38, R38, RZ, 0x18 ;  /* 0x0000002626267211 */ /* 0x000fe400078fc0ff */
[----:B------:R-:W-:Y:S02]  /*1f7a0*/  LEA.HI R39, R39, R39, RZ, 0x18 ;  /* 0x0000002727277211 */ /* 0x000fe400078fc0ff */
        /* <DEDUP_REMOVED lines=10> */
[----:B------:R-:W-:Y:S02]  /*1f850*/  IADD3 R38, PT, PT, R39, R38, R43 ;  /* 0x0000002627267210 */ /* 0x000fe40007ffe02b */
[----:B------:R-:W-:Y:S02]  /*1f860*/  LOP3.LUT R39, R40, 0x3f, RZ, 0xc0, !PT ;  /* 0x0000003f28277812 */ /* 0x000fe400078ec0ff */
[----:B------:R-:W-:Y:S02]  /*1f870*/  LOP3.LUT R41, R41, 0x3f, RZ, 0xc0, !PT ;  /* 0x0000003f29297812 */ /* 0x000fe400078ec0ff */
[----:B------:R-:W-:-:S02]  /*1f880*/  SHF.R.U32.HI R40, RZ, 0x1, R48 ;  /* 0x00000001ff287819 */ /* 0x000fc40000011630 */
[----:B------:R-:W-:Y:S02]  /*1f890*/  SHF.R.U32.HI R43, RZ, 0x1, R52 ;  /* 0x00000001ff2b7819 */ /* 0x000fe40000011634 */
[----:B------:R-:W-:Y:S02]  /*1f8a0*/  IADD3 R38, PT, PT, R41, R39, R38 ;  /* 0x0000002729267210 */ /* 0x000fe40007ffe026 */
        /* <DEDUP_REMOVED lines=8> */
[----:B------:R-:W-:Y:S02]  /*1f930*/  SHF.R.U32.HI R40, RZ, 0x2, R39 ;  /* 0x00000002ff287819 */ /* 0x000fe40000011627 */
[----:B------:R-:W-:Y:S01]  /*1f940*/  SHF.R.U32.HI R41, RZ, 0x2, R43 ;  /* 0x00000002ff297819 */ /* 0x000fe2000001162b */
[----:B------:R-:W-:Y:S01]  /*1f950*/  IMAD.IADD R52, R53, 0x1, -R52 ;  /* 0x0000000135347824 */ /* 0x000fe200078e0a34 */
[----:B------:R-:W-:Y:S01]  /*1f960*/  LOP3.LUT R39, R39, 0x33333333, RZ, 0xc0, !PT ;  /* 0x3333333327277812 */ /* 0x000fe200078ec0ff */
[----:B------:R-:W-:Y:S01]  /*1f970*/  IMAD.IADD R55, R54, 0x1, -R55 ;  /* 0x0000000136377824 */ /* 0x000fe200078e0a37 */
        /* <DEDUP_REMOVED lines=36> */
.L_x_522:
[----:B------:R-:W-:Y:S05]  /*1fbc0*/  @!P0 BRA `(.L_x_521) ;  /* 0x0000000400fc8947 */ /* 0x000fea0003800000 */
[----:B------:R-:W-:Y:S02]  /*1fbd0*/  ISETP.GE.U32.AND P0, PT, R58, 0x4, PT ;  /* 0x000000043a00780c */ /* 0x000fe40003f06070 */
[----:B---3--:R-:W-:-:S04]  /*1fbe0*/  LOP3.LUT R54, R44, 0x3, RZ, 0xc0, !PT ;  /* 0x000000032c367812 */ /* 0x008fc800078ec0ff */
        /* <DEDUP_REMOVED lines=11> */
[----:B----4-:R-:W3:Y:S04]  /*1fca0*/  LDG.E R52, desc[UR36][R40.64+0x4] ;  /* 0x0000042428347981 */ /* 0x010ee8000c1e1900 */
        /* <DEDUP_REMOVED lines=53> */
.L_x_524:
        /* <DEDUP_REMOVED lines=41> */
.L_x_525:
        /* <DEDUP_REMOVED lines=19> */
.L_x_521:
[----:B--2---:R-:W-:-:S05]  /*203c0*/  IMAD R38, R51, 0x4, R8 ;  /* 0x0000000433267824 */ /* 0x004fca00078e0208 */
[----:B------:R0:W-:Y:S01]  /*203d0*/  STS [R38], R43 ;  /* 0x0000002b26007388 */ /* 0x0001e20000000800 */
[----:B------:R-:W-:Y:S05]  /*203e0*/  BRA `(.L_x_483) ;  /* 0x0000003800447947 */ /* 0x000fea0003800000 */
.L_x_446:
[----:B------:R-:W-:Y:S01]  /*203f0*/  ISETP.NE.AND P2, PT, R16, 0x20, PT ;  /* 0x000000201000780c */ /* 0x000fe20003f45270 */
[----:B------:R-:W-:Y:S01]  /*20400*/  IMAD R54, R51, 0x4, R3 ;  /* 0x0000000433367824 */ /* 0x000fe200078e0203 */
[C---:B------:R-:W-:Y:S01]  /*20410*/  ISETP.GE.U32.AND P0, PT, R55.reuse, 0x418, PT ;  /* 0x000004183700780c */ /* 0x040fe20003f06070 */
[----:B------:R-:W-:-:S05]  /*20420*/  IMAD.HI.U32 R56, R55, -0x5dcd30d, RZ ;  /* 0xfa232cf337387827 */ /* 0x000fca00078e00ff */
[----:B------:R-:W-:-:S05]  /*20430*/  SHF.R.U32.HI R56, RZ, 0xa, R56 ;  /* 0x0000000aff387819 */ /* 0x000fca0000011638 */
[----:B------:R0:W-:Y:S01]  /*20440*/  @!P2 STS [R54], RZ ;  /* 0x000000ff3600a388 */ /* 0x0001e20000000800 */
[----:B------:R-:W-:Y:S01]  /*20450*/  IMAD R58, R56, -0x418, R55 ;  /* 0xfffffbe8383a7824 */ /* 0x000fe200078e0237 */
[----:B------:R-:W-:Y:S06]  /*20460*/  @!P0 BRA `(.L_x_526) ;  /* 0x0000000c00cc8947 */ /* 0x000fec0003800000 */
[----:B------:R-:W-:Y:S01]  /*20470*/  IMAD R57, R4, R51, RZ ;  /* 0x0000003304397224 */ /* 0x000fe200078e02ff */
[----:B------:R-:W-:Y:S01]  /*20480*/  VIMNMX.U32 R59, PT, PT, R56, 0x1, !PT ;  /* 0x00000001383b7848 */ /* 0x000fe20007fe0000 */
[----:B------:R-:W-:-:S07]  /*20490*/  IMAD.MOV.U32 R60, RZ, RZ, RZ ;  /* 0x000000ffff3c7224 */ /* 0x000fce00078e00ff */
.L_x_548:
[----:B------:R-:W-:Y:S01]  /*204a0*/  ISETP.NE.AND P4, PT, R27, RZ, PT ;  /* 0x000000ff1b00720c */ /* 0x000fe20003f85270 */
[C---:B------:R-:W-:Y:S01]  /*204b0*/  IMAD R61, R60.reuse, 0x418, R53 ;  /* 0x000004183c3d7824 */ /* 0x040fe200078e0235 */
[----:B------:R-:W-:Y:S01]  /*204c0*/  BSSY.RECONVERGENT B2, `(.L_x_527) ;  /* 0x0000024000027945 */ /* 0x000fe20003800200 */
[----:B------:R-:W-:Y:S01]  /*204d0*/  VIADD R60, R60, 0x1 ;  /* 0x000000013c3c7836 */ /* 0x000fe20000000000 */
[----:B------:R-:W-:Y:S01]  /*204e0*/  ISETP.GT.U32.AND P3, PT, R16, 0x3d7, PT ;  /* 0x000003d71000780c */ /* 0x000fe20003f64070 */
[----:B------:R-:W-:Y:S01]  /*204f0*/  IMAD.MOV.U32 R63, RZ, RZ, R17 ;  /* 0x000000ffff3f7224 */ /* 0x000fe200078e0011 */
[----:B------:R-:W-:Y:S02]  /*20500*/  ISETP.GT.U32.AND P1, PT, R17, 0x417, PT ;  /* 0x000004171100780c */ /* 0x000fe40003f24070 */
[----:B------:R-:W-:-:S05]  /*20510*/  ISETP.NE.AND P0, PT, R60, R59, PT ;  /* 0x0000003b3c00720c */ /* 0x000fca0003f05270 */
[----:B-1234-:R-:W-:Y:S08]  /*20520*/  @!P4 BRA `(.L_x_528) ;  /* 0x000000000074c947 */ /* 0x01eff00003800000 */
[----:B------:R-:W1:Y:S01]  /*20530*/  LDC.64 R40, c[0x0][0x3a0] ;  /* 0x0000e800ff287b82 */ /* 0x000e620000000a00 */
[----:B------:R-:W-:-:S07]  /*20540*/  IMAD.IADD R47, R17, 0x1, R61 ;  /* 0x00000001112f7824 */ /* 0x000fce00078e023d */
[----:B------:R-:W2:Y:S01]  /*20550*/  LDC.64 R38, c[0x0][0x3a8] ;  /* 0x0000ea00ff267b82 */ /* 0x000ea20000000a00 */
[----:B-1----:R-:W-:-:S06]  /*20560*/  IMAD.WIDE.U32 R44, R47, 0x4, R40 ;  /* 0x000000042f2c7825 */ /* 0x002fcc00078e0028 */
[----:B------:R-:W3:Y:S01]  /*20570*/  LDG.E R44, desc[UR36][R44.64] ;  /* 0x000000242c2c7981 */ /* 0x000ee2000c1e1900 */
[----:B--2---:R-:W-:-:S06]  /*20580*/  IMAD.WIDE.U32 R42, R47, 0x4, R38 ;  /* 0x000000042f2a7825 */ /* 0x004fcc00078e0026 */
[----:B------:R-:W2:Y:S01]  /*20590*/  LDG.E R43, desc[UR36][R42.64] ;  /* 0x000000242a2b7981 */ /* 0x000ea2000c1e1900 */
[----:B------:R-:W-:Y:S01]  /*205a0*/  ISETP.NE.AND P4, PT, R27, 0x1, PT ;  /* 0x000000011b00780c */ /* 0x000fe20003f85270 */
[----:B------:R-:W-:Y:S02]  /*205b0*/  IMAD.MOV.U32 R63, RZ, RZ, R16 ;  /* 0x000000ffff3f7224 */ /* 0x000fe400078e0010 */
[----:B---3--:R1:W-:Y:S04]  /*205c0*/  STS [R23+-0x80], R44 ;  /* 0xffff802c17007388 */ /* 0x0083e80000000800 */
[----:B--2---:R1:W-:Y:S06]  /*205d0*/  STS [R24+-0x80], R43 ;  /* 0xffff802b18007388 */ /* 0x0043ec0000000800 */
[----:B------:R-:W-:Y:S05]  /*205e0*/  @!P4 BRA `(.L_x_528) ;  /* 0x000000000044c947 */ /* 0x000fea0003800000 */
[----:B------:R-:W-:Y:S01]  /*205f0*/  ISETP.NE.AND P4, PT, R27, 0x2, PT ;  /* 0x000000021b00780c */ /* 0x000fe20003f85270 */
[----:B-1----:R-:W-:-:S04]  /*20600*/  IMAD.IADD R43, R61, 0x1, R16 ;  /* 0x000000013d2b7824 */ /* 0x002fc800078e0210 */
        /* <DEDUP_REMOVED lines=11> */
[----:B--2---:R2:W-:Y:S04]  /*206c0*/  STS [R23], R44 ;  /* 0x0000002c17007388 */ /* 0x0045e80000000800 */
[----:B---3--:R2:W-:Y:S04]  /*206d0*/  STS [R24], R43 ;  /* 0x0000002b18007388 */ /* 0x0085e80000000800 */
[----:B----4-:R2:W-:Y:S04]  /*206e0*/  @P4 STS [R23+0x80], R40 ;  /* 0x0000802817004388 */ /* 0x0105e80000000800 */
[----:B-----5:R2:W-:Y:S02]  /*206f0*/  @P4 STS [R24+0x80], R39 ;  /* 0x0000802718004388 */ /* 0x0205e40000000800 */
.L_x_528:
[----:B------:R-:W-:Y:S05]  /*20700*/  BSYNC.RECONVERGENT B2 ;  /* 0x0000000000027941 */ /* 0x000fea0003800200 */
.L_x_527:
[----:B------:R-:W-:Y:S04]  /*20710*/  BSSY.RECONVERGENT B2, `(.L_x_529) ;  /* 0x000002a000027945 */ /* 0x000fe80003800200 */
[----:B------:R-:W-:Y:S05]  /*20720*/  @P3 BRA `(.L_x_530) ;  /* 0x0000000000a03947 */ /* 0x000fea0003800000 */
[----:B--2---:R-:W2:Y:S01]  /*20730*/  S2R R39, SR_CgaCtaId ;  /* 0x0000000000277919 */ /* 0x004ea20000008800 */
[----:B------:R-:W-:-:S05]  /*20740*/  MOV R38, 0x400 ;  /* 0x0000040000267802 */ /* 0x000fca0000000f00 */
[----:B------:R-:W-:-:S05]  /*20750*/  VIADD R38, R38, 0x20d4 ;  /* 0x000020d426267836 */ /* 0x000fca0000000000 */
[----:B--2---:R-:W-:-:S07]  /*20760*/  LEA R62, R39, R38, 0x18 ;  /* 0x00000026273e7211 */ /* 0x004fce00078ec0ff */
.L_x_531:
[----:B-1-3--:R-:W1:Y:S01]  /*20770*/  LDC.64 R42, c[0x0][0x3a0] ;  /* 0x0000e800ff2a7b82 */ /* 0x00ae620000000a00 */
[----:B------:R-:W-:-:S04]  /*20780*/  IMAD.IADD R69, R61, 0x1, R63 ;  /* 0x000000013d457824 */ /* 0x000fc800078e023f */
[----:B------:R-:W-:-:S03]  /*20790*/  VIADD R47, R69, 0x20 ;  /* 0x00000020452f7836 */ /* 0x000fc60000000000 */
[----:B------:R-:W2:Y:S01]  /*207a0*/  LDC.64 R38, c[0x0][0x3a8] ;  /* 0x0000ea00ff267b82 */ /* 0x000ea20000000a00 */
[C---:B------:R-:W-:Y:S02]  /*207b0*/  VIADD R45, R69.reuse, 0x40 ;  /* 0x00000040452d7836 */ /* 0x040fe40000000000 */
[----:B-1----:R-:W-:-:S04]  /*207c0*/  IMAD.WIDE.U32 R64, R69, 0x4, R42 ;  /* 0x0000000445407825 */ /* 0x002fc800078e002a */
[----:B------:R-:W-:Y:S02]  /*207d0*/  IMAD.WIDE.U32 R66, R47, 0x4, R42 ;  /* 0x000000042f427825 */ /* 0x000fe400078e002a */
[----:B------:R1:W3:Y:S02]  /*207e0*/  LDG.E R64, desc[UR36][R64.64] ;  /* 0x0000002440407981 */ /* 0x0002e4000c1e1900 */
[C-C-:B--2---:R-:W-:Y:S02]  /*207f0*/  IMAD.WIDE.U32 R48, R69.reuse, 0x4, R38.reuse ;  /* 0x0000000445307825 */ /* 0x144fe400078e0026 */
[----:B------:R-:W2:Y:S02]  /*20800*/  LDG.E R66, desc[UR36][R66.64] ;  /* 0x0000002442427981 */ /* 0x000ea4000c1e1900 */
[----:B------:R-:W-:Y:S02]  /*20810*/  VIADD R69, R69, 0x60 ;  /* 0x0000006045457836 */ /* 0x000fe40000000000 */
[----:B------:R-:W-:Y:S01]  /*20820*/  IMAD.WIDE.U32 R46, R47, 0x4, R38 ;  /* 0x000000042f2e7825 */ /* 0x000fe200078e0026 */
[----:B------:R-:W4:Y:S03]  /*20830*/  LDG.E R48, desc[UR36][R48.64] ;  /* 0x0000002430307981 */ /* 0x000f26000c1e1900 */
[----:B------:R-:W-:-:S02]  /*20840*/  IMAD.WIDE.U32 R40, R45, 0x4, R42 ;  /* 0x000000042d287825 */ /* 0x000fc400078e002a */
[----:B------:R5:W2:Y:S02]  /*20850*/  LDG.E R46, desc[UR36][R46.64] ;  /* 0x000000242e2e7981 */ /* 0x000aa4000c1e1900 */
[----:B------:R-:W-:Y:S02]  /*20860*/  IMAD.WIDE.U32 R44, R45, 0x4, R38 ;  /* 0x000000042d2c7825 */ /* 0x000fe400078e0026 */
[----:B------:R-:W2:Y:S02]  /*20870*/  LDG.E R40, desc[UR36][R40.64] ;  /* 0x0000002428287981 */ /* 0x000ea4000c1e1900 */
[C---:B------:R-:W-:Y:S02]  /*20880*/  IMAD.WIDE.U32 R42, R69.reuse, 0x4, R42 ;  /* 0x00000004452a7825 */ /* 0x040fe400078e002a */
[----:B------:R-:W2:Y:S02]  /*20890*/  LDG.E R44, desc[UR36][R44.64] ;  /* 0x000000242c2c7981 */ /* 0x000ea4000c1e1900 */
[----:B------:R-:W-:-:S02]  /*208a0*/  IMAD.WIDE.U32 R38, R69, 0x4, R38 ;  /* 0x0000000445267825 */ /* 0x000fc400078e0026 */
[----:B------:R-:W2:Y:S04]  /*208b0*/  LDG.E R42, desc[UR36][R42.64] ;  /* 0x000000242a2a7981 */ /* 0x000ea8000c1e1900 */
[----:B------:R0:W2:Y:S01]  /*208c0*/  LDG.E R68, desc[UR36][R38.64] ;  /* 0x0000002426447981 */ /* 0x0000a2000c1e1900 */
[C---:B-1----:R-:W-:Y:S01]  /*208d0*/  LEA R65, R63.reuse, UR41, 0x2 ;  /* 0x000000293f417c11 */ /* 0x042fe2000f8e10ff */
[C---:B-----5:R-:W-:Y:S02]  /*208e0*/  IMAD R47, R63.reuse, 0x4, R62 ;  /* 0x000000043f2f7824 */ /* 0x060fe400078e023e */
[----:B0-----:R-:W-:-:S05]  /*208f0*/  VIADD R38, R63, 0x60 ;  /* 0x000000603f267836 */ /* 0x001fca0000000000 */
[----:B------:R-:W-:Y:S01]  /*20900*/  ISETP.GE.U32.AND P3, PT, R38, 0x3f8, PT ;  /* 0x000003f82600780c */ /* 0x000fe20003f66070 */
[----:B------:R-:W-:Y:S01]  /*20910*/  VIADD R63, R63, 0x80 ;  /* 0x000000803f3f7836 */ /* 0x000fe20000000000 */
[----:B---3--:R3:W-:Y:S04]  /*20920*/  STS [R65], R64 ;  /* 0x0000004041007388 */ /* 0x0087e80000000800 */
[----:B----4-:R3:W-:Y:S04]  /*20930*/  STS [R47], R48 ;  /* 0x000000302f007388 */ /* 0x0107e80000000800 */
[----:B--2---:R3:W-:Y:S04]  /*20940*/  STS [R65+0x80], R66 ;  /* 0x0000804241007388 */ /* 0x0047e80000000800 */
[----:B------:R3:W-:Y:S04]  /*20950*/  STS [R47+0x80], R46 ;  /* 0x0000802e2f007388 */ /* 0x0007e80000000800 */
[----:B------:R3:W-:Y:S04]  /*20960*/  STS [R65+0x100], R40 ;  /* 0x0001002841007388 */ /* 0x0007e80000000800 */
[----:B------:R3:W-:Y:S04]  /*20970*/  STS [R47+0x100], R44 ;  /* 0x0001002c2f007388 */ /* 0x0007e80000000800 */
[----:B------:R3:W-:Y:S04]  /*20980*/  STS [R65+0x180], R42 ;  /* 0x0001802a41007388 */ /* 0x0007e80000000800 */
[----:B------:R3:W-:Y:S01]  /*20990*/  STS [R47+0x180], R68 ;  /* 0x000180442f007388 */ /* 0x0007e20000000800 */
[----:B------:R-:W-:Y:S05]  /*209a0*/  @!P3 BRA `(.L_x_531) ;  /* 0xfffffffc0070b947 */ /* 0x000fea000383ffff */
.L_x_530:
[----:B------:R-:W-:Y:S05]  /*209b0*/  BSYNC.RECONVERGENT B2 ;  /* 0x0000000000027941 */ /* 0x000fea0003800200 */
.L_x_529:
[----:B------:R-:W-:Y:S04]  /*209c0*/  BSSY.RECONVERGENT B2, `(.L_x_532) ;  /* 0x000002f000027945 */ /* 0x000fe80003800200 */
[----:B------:R-:W-:Y:S05]  /*209d0*/  @P1 BRA `(.L_x_533) ;  /* 0x0000000000b41947 */ /* 0x000fea0003800000 */
[----:B-123--:R-:W-:-:S07]  /*209e0*/  IMAD.MOV.U32 R44, RZ, RZ, R17 ;  /* 0x000000ffff2c7224 */ /* 0x00efce00078e0011 */
.L_x_536:
[----:B----4-:R-:W-:Y:S01]  /*209f0*/  LEA R45, R44, UR41, 0x2 ;  /* 0x000000292c2d7c11 */ /* 0x010fe2000f8e10ff */
[----:B------:R-:W-:Y:S01]  /*20a00*/  IMAD.MOV.U32 R41, RZ, RZ, RZ ;  /* 0x000000ffff297224 */ /* 0x000fe200078e00ff */
[----:B------:R-:W-:-:S03]  /*20a10*/  ISETP.GE.AND P1, PT, R4, 0x2, PT ;  /* 0x000000020400780c */ /* 0x000fc60003f26270 */
[----:B------:R1:W2:Y:S10]  /*20a20*/  LDS R46, [R45] ;  /* 0x000000002d2e7984 */ /* 0x0002b40000000800 */
[----:B-1----:R-:W-:Y:S05]  /*20a30*/  @!P1 BRA `(.L_x_534) ;  /* 0x0000000000309947 */ /* 0x002fea0003800000 */
[----:B------:R-:W-:Y:S02]  /*20a40*/  IMAD.MOV.U32 R41, RZ, RZ, RZ ;  /* 0x000000ffff297224 */ /* 0x000fe400078e00ff */
[----:B------:R-:W-:-:S07]  /*20a50*/  IMAD.MOV.U32 R40, RZ, RZ, R4 ;  /* 0x000000ffff287224 */ /* 0x000fce00078e0004 */
.L_x_535:
        /* <DEDUP_REMOVED lines=10> */
.L_x_534:
[----:B------:R-:W-:-:S06]  /*20b00*/  IMAD.WIDE.U32 R42, R41, 0x4, R20 ;  /* 0x00000004292a7825 */ /* 0x000fcc00078e0014 */
[----:B------:R-:W2:Y:S01]  /*20b10*/  LDG.E R43, desc[UR36][R42.64+-0x3a980] ;  /* 0xfc5680242a2b7981 */ /* 0x000ea2000c1e1900 */
[----:B------:R-:W-:Y:S01]  /*20b20*/  VIADD R39, R41, 0x1 ;  /* 0x0000000129277836 */ /* 0x000fe20000000000 */
[----:B------:R-:W1:Y:S01]  /*20b30*/  S2UR UR5, SR_CgaCtaId ;  /* 0x00000000000579c3 */ /* 0x000e620000008800 */
[----:B------:R-:W-:Y:S02]  /*20b40*/  UMOV UR4, 0x400 ;  /* 0x0000040000047882 */ /* 0x000fe40000000000 */
[----:B------:R-:W-:Y:S01]  /*20b50*/  UIADD3 UR4, UPT, UPT, UR4, 0x20d4, URZ ;  /* 0x000020d404047890 */ /* 0x000fe2000fffe0ff */
[----:B--2---:R-:W-:-:S13]  /*20b60*/  ISETP.GE.U32.AND P1, PT, R43, R46, PT ;  /* 0x0000002e2b00720c */ /* 0x004fda0003f26070 */
[----:B------:R-:W-:-:S04]  /*20b70*/  @P1 IMAD.MOV R39, RZ, RZ, R41 ;  /* 0x000000ffff271224 */ /* 0x000fc800078e0229 */
[C---:B------:R-:W-:Y:S01]  /*20b80*/  IMAD.WIDE.U32 R40, R39.reuse, 0x4, R36 ;  /* 0x0000000427287825 */ /* 0x040fe200078e0024 */
[----:B------:R-:W-:-:S05]  /*20b90*/  ISETP.GT.U32.AND P1, PT, R39, R9, PT ;  /* 0x000000092700720c */ /* 0x000fca0003f24070 */
[----:B------:R-:W2:Y:S08]  /*20ba0*/  LDG.E R40, desc[UR36][R40.64+-0x3a980] ;  /* 0xfc56802428287981 */ /* 0x000eb0000c1e1900 */
[----:B------:R-:W-:-:S06]  /*20bb0*/  @!P1 IMAD.WIDE.U32 R38, R39, 0x4, R20 ;  /* 0x0000000427269825 */ /* 0x000fcc00078e0014 */
[----:B------:R-:W3:Y:S01]  /*20bc0*/  @!P1 LDG.E R39, desc[UR36][R38.64+-0x3a980] ;  /* 0xfc56802426279981 */ /* 0x000ee2000c1e1900 */
        /* <DEDUP_REMOVED lines=14> */
.L_x_533:
[----:B------:R-:W-:Y:S05]  /*20cb0*/  BSYNC.RECONVERGENT B2 ;  /* 0x0000000000027941 */ /* 0x000fea0003800200 */
.L_x_532:
[----:B------:R-:W-:Y:S04]  /*20cc0*/  BSSY.RECONVERGENT B2, `(.L_x_537) ;  /* 0x000006c000027945 */ /* 0x000fe80003800200 */
[----:B------:R-:W-:Y:S05]  /*20cd0*/  @P2 BRA `(.L_x_538) ;  /* 0x0000000400a82947 */ /* 0x000fea0003800000 */
[----:B------:R-:W5:Y:S01]  /*20ce0*/  S2UR UR5, SR_CgaCtaId ;  /* 0x00000000000579c3 */ /* 0x000f620000008800 */
[----:B------:R-:W-:Y:S02]  /*20cf0*/  UMOV UR4, 0x400 ;  /* 0x0000040000047882 */ /* 0x000fe40000000000 */
[----:B------:R-:W-:-:S04]  /*20d00*/  UIADD3 UR4, UPT, UPT, UR4, 0x20d4, URZ ;  /* 0x000020d404047890 */ /* 0x000fc8000fffe0ff */
[----:B-----5:R-:W-:-:S03]  /*20d10*/  ULEA UR5, UR5, UR4, 0x18 ;  /* 0x0000000405057291 */ /* 0x020fc6000f8ec0ff */
[----:B------:R-:W-:-:S09]  /*20d20*/  UMOV UR4, URZ ;  /* 0x000000ff00047c82 */ /* 0x000fd20008000000 */
.L_x_547:
[----:B------:R-:W-:Y:S02]  /*20d30*/  ULEA UR6, UR4, UR41, 0x2 ;  /* 0x0000002904067291 */ /* 0x000fe4000f8e10ff */
[----:B------:R-:W-:-:S07]  /*20d40*/  ULEA UR7, UR4, UR5, 0x2 ;  /* 0x0000000504077291 */ /* 0x000fce000f8e10ff */
[----:B----4-:R-:W4:Y:S02]  /*20d50*/  LDS R45, [UR6] ;  /* 0x00000006ff2d7984 */ /* 0x010f240008000800 */
[----:B----4-:R-:W-:-:S13]  /*20d60*/  ISETP.NE.AND P1, PT, R45, -0x1, PT ;  /* 0xffffffff2d00780c */ /* 0x010fda0003f25270 */
[----:B------:R-:W-:Y:S05]  /*20d70*/  @!P1 BRA `(.L_x_539) ;  /* 0x0000000000249947 */ /* 0x000fea0003800000 */
[----:B------:R-:W3:Y:S02]  /*20d80*/  LDS R38, [R54] ;  /* 0x0000000036267984 */ /* 0x000ee40000000800 */
[----:B---3--:R-:W-:-:S04]  /*20d90*/  VIADD R42, R38, 0x1 ;  /* 0x00000001262a7836 */ /* 0x008fc80000000000 */
[----:B--2---:R-:W-:Y:S01]  /*20da0*/  IMAD.IADD R39, R57, 0x1, R42 ;  /* 0x0000000139277824 */ /* 0x004fe200078e022a */
[----:B------:R-:W-:Y:S03]  /*20db0*/  STS [R54], R42 ;  /* 0x0000002a36007388 */ /* 0x000fe60000000800 */
[C---:B------:R-:W-:Y:S01]  /*20dc0*/  IMAD.WIDE.U32 R40, R39.reuse, 0x4, R10 ;  /* 0x0000000427287825 */ /* 0x040fe200078e000a */
[----:B-1----:R-:W1:Y:S03]  /*20dd0*/  LDS R43, [UR7] ;  /* 0x00000007ff2b7984 */ /* 0x002e660008000800 */
[----:B------:R-:W-:Y:S01]  /*20de0*/  IMAD.WIDE.U32 R38, R39, 0x4, R14 ;  /* 0x0000000427267825 */ /* 0x000fe200078e000e */
[----:B------:R4:W-:Y:S04]  /*20df0*/  STG.E desc[UR36][R40.64], R45 ;  /* 0x0000002d28007986 */ /* 0x0009e8000c101924 */
[----:B-1----:R4:W-:Y:S02]  /*20e00*/  STG.E desc[UR36][R38.64], R43 ;  /* 0x0000002b26007986 */ /* 0x0029e4000c101924 */
.L_x_539:
[----:B----4-:R-:W4:Y:S02]  /*20e10*/  LDS R45, [UR6+0x4] ;  /* 0x00000406ff2d7984 */ /* 0x010f240008000800 */
[----:B----4-:R-:W-:-:S13]  /*20e20*/  ISETP.NE.AND P1, PT, R45, -0x1, PT ;  /* 0xffffffff2d00780c */ /* 0x010fda0003f25270 */
[----:B------:R-:W-:Y:S05]  /*20e30*/  @!P1 BRA `(.L_x_540) ;  /* 0x0000000000249947 */ /* 0x000fea0003800000 */
[----:B---3--:R-:W3:Y:S02]  /*20e40*/  LDS R42, [R54] ;  /* 0x00000000362a7984 */ /* 0x008ee40000000800 */
[----:B---3--:R-:W-:-:S04]  /*20e50*/  VIADD R42, R42, 0x1 ;  /* 0x000000012a2a7836 */ /* 0x008fc80000000000 */
[----:B--2---:R-:W-:Y:S01]  /*20e60*/  IMAD.IADD R39, R57, 0x1, R42 ;  /* 0x0000000139277824 */ /* 0x004fe200078e022a */
[----:B------:R-:W-:Y:S03]  /*20e70*/  STS [R54], R42 ;  /* 0x0000002a36007388 */ /* 0x000fe60000000800 */
[C---:B------:R-:W-:Y:S01]  /*20e80*/  IMAD.WIDE.U32 R40, R39.reuse, 0x4, R10 ;  /* 0x0000000427287825 */ /* 0x040fe200078e000a */
[----:B-1----:R-:W1:Y:S03]  /*20e90*/  LDS R43, [UR7+0x4] ;  /* 0x00000407ff2b7984 */ /* 0x002e660008000800 */
[----:B------:R-:W-:Y:S01]  /*20ea0*/  IMAD.WIDE.U32 R38, R39, 0x4, R14 ;  /* 0x0000000427267825 */ /* 0x000fe200078e000e */
[----:B------:R4:W-:Y:S04]  /*20eb0*/  STG.E desc[UR36][R40.64], R45 ;  /* 0x0000002d28007986 */ /* 0x0009e8000c101924 */
[----:B-1----:R4:W-:Y:S02]  /*20ec0*/  STG.E desc[UR36][R38.64], R43 ;  /* 0x0000002b26007986 */ /* 0x0029e4000c101924 */
.L_x_540:
        /* <DEDUP_REMOVED lines=12> */
.L_x_541:
        /* <DEDUP_REMOVED lines=12> */
.L_x_542:
        /* <DEDUP_REMOVED lines=12> */
.L_x_543:
        /* <DEDUP_REMOVED lines=12> */
.L_x_544:
        /* <DEDUP_REMOVED lines=12> */
.L_x_545:
[----:B----4-:R-:W4:Y:S01]  /*21290*/  LDS R45, [UR6+0x1c] ;  /* 0x00001c06ff2d7984 */ /* 0x010f220008000800 */
[----:B------:R-:W-:-:S04]  /*212a0*/  UIADD3 UR4, UPT, UPT, UR4, 0x8, URZ ;  /* 0x0000000804047890 */ /* 0x000fc8000fffe0ff */
[----:B------:R-:W-:Y:S01]  /*212b0*/  UISETP.NE.AND UP0, UPT, UR4, 0x418, UPT ;  /* 0x000004180400788c */ /* 0x000fe2000bf05270 */
        /* <DEDUP_REMOVED lines=11> */
.L_x_546:
[----:B------:R-:W-:Y:S05]  /*21370*/  BRA.U UP0, `(.L_x_547) ;  /* 0xfffffff9006c7547 */ /* 0x000fea000b83ffff */
.L_x_538:
[----:B------:R-:W-:Y:S05]  /*21380*/  BSYNC.RECONVERGENT B2 ;  /* 0x0000000000027941 */ /* 0x000fea0003800200 */
.L_x_537:
[----:B------:R-:W-:Y:S05]  /*21390*/  @P0 BRA `(.L_x_548) ;  /* 0xfffffff000400947 */ /* 0x000fea000383ffff */
.L_x_526:
[----:B------:R-:W-:Y:S01]  /*213a0*/  ISETP.GE.U32.AND P0, PT, R17, R58, PT ;  /* 0x0000003a1100720c */ /* 0x000fe20003f06070 */
[----:B------:R-:W-:-:S12]  /*213b0*/  BSSY.RECONVERGENT B2, `(.L_x_549) ;  /* 0x00000a3000027945 */ /* 0x000fd80003800200 */
[----:B------:R-:W-:Y:S05]  /*213c0*/  @P0 BRA `(.L_x_550) ;  /* 0x0000000800840947 */ /* 0x000fea0003800000 */
[----:B--234-:R-:W2:Y:S01]  /*213d0*/  LDC.64 R40, c[0x0][0x3a0] ;  /* 0x0000e800ff287b82 */ /* 0x01cea20000000a00 */
[----:B------:R-:W-:Y:S01]  /*213e0*/  ISETP.GE.U32.AND P0, PT, R17, R58, PT ;  /* 0x0000003a1100720c */ /* 0x000fe20003f06070 */
[----:B------:R-:W-:Y:S02]  /*213f0*/  IMAD R57, R56, 0x418, R53 ;  /* 0x0000041838397824 */ /* 0x000fe400078e0235 */
[----:B------:R-:W-:-:S04]  /*21400*/  IMAD.MOV.U32 R64, RZ, RZ, R17 ;  /* 0x000000ffff407224 */ /* 0x000fc800078e0011 */
[----:B------:R-:W3:Y:S06]  /*21410*/  LDC.64 R38, c[0x0][0x3a8] ;  /* 0x0000ea00ff267b82 */ /* 0x000eec0000000a00 */
[----:B-1----:R-:W-:-:S04]  /*21420*/  @P0 IMAD.IADD R43, R57, 0x1, R64 ;  /* 0x00000001392b0824 */ /* 0x002fc800078e0240 */
[----:B--2---:R-:W-:-:S06]  /*21430*/  @P0 IMAD.WIDE.U32 R40, R43, 0x4, R40 ;  /* 0x000000042b280825 */ /* 0x004fcc00078e0028 */
[----:B------:R-:W2:Y:S01]  /*21440*/  @P0 LDG.E R40, desc[UR36][R40.64] ;  /* 0x0000002428280981 */ /* 0x000ea2000c1e1900 */
[----:B---3--:R-:W-:-:S06]  /*21450*/  @P0 IMAD.WIDE.U32 R38, R43, 0x4, R38 ;  /* 0x000000042b260825 */ /* 0x008fcc00078e0026 */
[----:B------:R1:W3:Y:S01]  /*21460*/  @P0 LDG.E R39, desc[UR36][R38.64] ;  /* 0x0000002426270981 */ /* 0x0002e2000c1e1900 */
[----:B------:R-:W4:Y:S01]  /*21470*/  @P0 S2R R43, SR_CgaCtaId ;  /* 0x00000000002b0919 */ /* 0x000f220000008800 */
[----:B------:R-:W-:-:S05]  /*21480*/  @P0 MOV R42, 0x400 ;  /* 0x00000400002a0802 */ /* 0x000fca0000000f00 */
[----:B------:R-:W-:-:S05]  /*21490*/  @P0 VIADD R42, R42, 0x20d4 ;  /* 0x000020d42a2a0836 */ /* 0x000fca0000000000 */
[----:B----4-:R-:W-:Y:S02]  /*214a0*/  @P0 LEA R31, R43, R42, 0x18 ;  /* 0x0000002a2b1f0211 */ /* 0x010fe400078ec0ff */
[----:B------:R-:W-:-:S03]  /*214b0*/  @P0 LEA R43, R64, UR41, 0x2 ;  /* 0x00000029402b0c11 */ /* 0x000fc6000f8e10ff */
[C---:B------:R-:W-:Y:S02]  /*214c0*/  @P0 IMAD R42, R64.reuse, 0x4, R31 ;  /* 0x00000004402a0824 */ /* 0x040fe400078e021f */
[----:B------:R-:W-:-:S04]  /*214d0*/  @P0 VIADD R64, R64, 0x20 ;  /* 0x0000002040400836 */ /* 0x000fc80000000000 */
[C---:B-1----:R-:W-:Y:S01]  /*214e0*/  IMAD.IADD R38, R58.reuse, 0x1, -R64 ;  /* 0x000000013a267824 */ /* 0x042fe200078e0a40 */
[----:B------:R-:W-:-:S04]  /*214f0*/  ISETP.GT.U32.AND P1, PT, R58, R64, PT ;  /* 0x000000403a00720c */ /* 0x000fc80003f24070 */
[----:B------:R-:W-:Y:S01]  /*21500*/  ISETP.LE.U32.OR P1, PT, R38, 0x60, !P1 ;  /* 0x000000602600780c */ /* 0x000fe20004f23470 */
[----:B------:R-:W-:Y:S01]  /*21510*/  BSSY.RECONVERGENT B3, `(.L_x_551) ;  /* 0x0000030000037945 */ /* 0x000fe20003800200 */
[----:B--2---:R1:W-:Y:S04]  /*21520*/  @P0 STS [R43], R40 ;  /* 0x000000282b000388 */ /* 0x0043e80000000800 */
[----:B---3--:R1:W-:Y:S01]  /*21530*/  @P0 STS [R42], R39 ;  /* 0x000000272a000388 */ /* 0x0083e20000000800 */
[----:B------:R-:W-:-:S06]  /*21540*/  PLOP3.LUT P0, PT, P0, PT, PT, 0x8, 0x80 ;  /* 0x000000000080781c */ /* 0x000fcc000070e170 */
[----:B------:R-:W-:Y:S07]  /*21550*/  @P1 BRA `(.L_x_552) ;  /* 0x0000000000ac1947 */ /* 0x000fee0003800000 */
[----:B------:R-:W2:Y:S01]  /*21560*/  S2R R38, SR_CgaCtaId ;  /* 0x0000000000267919 */ /* 0x000ea20000008800 */
[----:B------:R-:W-:Y:S01]  /*21570*/  MOV R31, 0x400 ;  /* 0x00000400001f7802 */ /* 0x000fe20000000f00 */
[----:B------:R-:W-:Y:S01]  /*21580*/  BSSY.RECONVERGENT B4, `(.L_x_552) ;  /* 0x0000028000047945 */ /* 0x000fe20003800200 */
[----:B------:R-:W-:Y:S01]  /*21590*/  PLOP3.LUT P0, PT, PT, PT, PT, 0x8, 0x80 ;  /* 0x000000000080781c */ /* 0x000fe20003f0e170 */
[----:B------:R-:W-:Y:S02]  /*215a0*/  VIADD R59, R58, 0xffffffa0 ;  /* 0xffffffa03a3b7836 */ /* 0x000fe40000000000 */
[----:B------:R-:W-:-:S05]  /*215b0*/  VIADD R31, R31, 0x20d4 ;  /* 0x000020d41f1f7836 */ /* 0x000fca0000000000 */
[----:B--2---:R-:W-:-:S07]  /*215c0*/  LEA R31, R38, R31, 0x18 ;  /* 0x0000001f261f7211 */ /* 0x004fce00078ec0ff */
.L_x_553:
[----:B-1-3--:R-:W1:Y:S01]  /*215d0*/  LDC.64 R40, c[0x0][0x3a0] ;  /* 0x0000e800ff287b82 */ /* 0x00ae620000000a00 */
[C-C-:B------:R-:W-:Y:S01]  /*215e0*/  IMAD.IADD R61, R57.reuse, 0x1, R64.reuse ;  /* 0x00000001393d7824 */ /* 0x140fe200078e0240 */
[----:B------:R-:W-:-:S06]  /*215f0*/  IADD3 R47, PT, PT, R57, 0x20, R64 ;  /* 0x00000020392f7810 */ /* 0x000fcc0007ffe040 */
[----:B------:R-:W2:Y:S01]  /*21600*/  LDC.64 R38, c[0x0][0x3a8] ;  /* 0x0000ea00ff267b82 */ /* 0x000ea20000000a00 */
[C-C-:B------:R-:W-:Y:S02]  /*21610*/  IADD3 R43, PT, PT, R57.reuse, 0x40, R64.reuse ;  /* 0x00000040392b7810 */ /* 0x140fe40007ffe040 */
[----:B------:R-:W-:Y:S01]  /*21620*/  IADD3 R65, PT, PT, R57, 0x60, R64 ;  /* 0x0000006039417810 */ /* 0x000fe20007ffe040 */
[----:B-1----:R-:W-:-:S04]  /*21630*/  IMAD.WIDE.U32 R62, R61, 0x4, R40 ;  /* 0x000000043d3e7825 */ /* 0x002fc800078e0028 */
[----:B------:R-:W-:Y:S02]  /*21640*/  IMAD.WIDE.U32 R48, R47, 0x4, R40 ;  /* 0x000000042f307825 */ /* 0x000fe400078e0028 */
[----:B------:R-:W3:Y:S02]  /*21650*/  LDG.E R62, desc[UR36][R62.64] ;  /* 0x000000243e3e7981 */ /* 0x000ee4000c1e1900 */
[--C-:B--2---:R-:W-:Y:S02]  /*21660*/  IMAD.WIDE.U32 R60, R61, 0x4, R38.reuse ;  /* 0x000000043d3c7825 */ /* 0x104fe400078e0026 */
[----:B------:R1:W2:Y:S02]  /*21670*/  LDG.E R48, desc[UR36][R48.64] ;  /* 0x0000002430307981 */ /* 0x0002a4000c1e1900 */
[----:B------:R-:W-:Y:S02]  /*21680*/  IMAD.WIDE.U32 R46, R47, 0x4, R38 ;  /* 0x000000042f2e7825 */ /* 0x000fe400078e0026 */
[----:B------:R4:W5:Y:S02]  /*21690*/  LDG.E R60, desc[UR36][R60.64] ;  /* 0x000000243c3c7981 */ /* 0x000964000c1e1900 */
[----:B------:R-:W-:-:S02]  /*216a0*/  IMAD.WIDE.U32 R44, R43, 0x4, R40 ;  /* 0x000000042b2c7825 */ /* 0x000fc400078e0028 */
[----:B------:R-:W2:Y:S02]  /*216b0*/  LDG.E R46, desc[UR36][R46.64] ;  /* 0x000000242e2e7981 */ /* 0x000ea4000c1e1900 */
[----:B------:R-:W-:Y:S02]  /*216c0*/  IMAD.WIDE.U32 R42, R43, 0x4, R38 ;  /* 0x000000042b2a7825 */ /* 0x000fe400078e0026 */
[----:B------:R-:W2:Y:S02]  /*216d0*/  LDG.E R44, desc[UR36][R44.64] ;  /* 0x000000242c2c7981 */ /* 0x000ea4000c1e1900 */
[C---:B------:R-:W-:Y:S02]  /*216e0*/  IMAD.WIDE.U32 R40, R65.reuse, 0x4, R40 ;  /* 0x0000000441287825 */ /* 0x040fe400078e0028 */
[----:B------:R-:W2:Y:S02]  /*216f0*/  LDG.E R42, desc[UR36][R42.64] ;  /* 0x000000242a2a7981 */ /* 0x000ea4000c1e1900 */
[----:B------:R-:W-:-:S02]  /*21700*/  IMAD.WIDE.U32 R38, R65, 0x4, R38 ;  /* 0x0000000441267825 */ /* 0x000fc400078e0026 */
[----:B------:R-:W2:Y:S04]  /*21710*/  LDG.E R40, desc[UR36][R40.64] ;  /* 0x0000002428287981 */ /* 0x000ea8000c1e1900 */
[----:B------:R-:W2:Y:S01]  /*21720*/  LDG.E R38, desc[UR36][R38.64] ;  /* 0x0000002426267981 */ /* 0x000ea2000c1e1900 */
[C---:B-1----:R-:W-:Y:S01]  /*21730*/  LEA R49, R64.reuse, UR41, 0x2 ;  /* 0x0000002940317c11 */ /* 0x042fe2000f8e10ff */
[C---:B----4-:R-:W-:Y:S02]  /*21740*/  IMAD R61, R64.reuse, 0x4, R31 ;  /* 0x00000004403d7824 */ /* 0x050fe400078e021f */
[----:B------:R-:W-:-:S05]  /*21750*/  VIADD R64, R64, 0x80 ;  /* 0x0000008040407836 */ /* 0x000fca0000000000 */
[----:B------:R-:W-:Y:S01]  /*21760*/  ISETP.GE.U32.AND P1, PT, R64, R59, PT ;  /* 0x0000003b4000720c */ /* 0x000fe20003f26070 */
[----:B---3--:R3:W-:Y:S04]  /*21770*/  STS [R49], R62 ;  /* 0x0000003e31007388 */ /* 0x0087e80000000800 */
[----:B-----5:R3:W-:Y:S04]  /*21780*/  STS [R61], R60 ;  /* 0x0000003c3d007388 */ /* 0x0207e80000000800 */
[----:B--2---:R3:W-:Y:S04]  /*21790*/  STS [R49+0x80], R48 ;  /* 0x0000803031007388 */ /* 0x0047e80000000800 */
[----:B------:R3:W-:Y:S04]  /*217a0*/  STS [R61+0x80], R46 ;  /* 0x0000802e3d007388 */ /* 0x0007e80000000800 */
[----:B------:R3:W-:Y:S04]  /*217b0*/  STS [R49+0x100], R44 ;  /* 0x0001002c31007388 */ /* 0x0007e80000000800 */
[----:B------:R3:W-:Y:S04]  /*217c0*/  STS [R61+0x100], R42 ;  /* 0x0001002a3d007388 */ /* 0x0007e80000000800 */
[----:B------:R3:W-:Y:S04]  /*217d0*/  STS [R49+0x180], R40 ;  /* 0x0001802831007388 */ /* 0x0007e80000000800 */
[----:B------:R3:W-:Y:S01]  /*217e0*/  STS [R61+0x180], R38 ;  /* 0x000180263d007388 */ /* 0x0007e20000000800 */
[----:B------:R-:W-:Y:S05]  /*217f0*/  @!P1 BRA `(.L_x_553) ;  /* 0xfffffffc00749947 */ /* 0x000fea000383ffff */
[----:B------:R-:W-:Y:S05]  /*21800*/  BSYNC.RECONVERGENT B4 ;  /* 0x0000000000047941 */ /* 0x000fea0003800200 */
.L_x_552:
[----:B------:R-:W-:Y:S05]  /*21810*/  BSYNC.RECONVERGENT B3 ;  /* 0x0000000000037941 */ /* 0x000fea0003800200 */
.L_x_551:
[C---:B---3--:R-:W-:Y:S01]  /*21820*/  IMAD.IADD R38, R58.reuse, 0x1, -R64 ;  /* 0x000000013a267824 */ /* 0x048fe200078e0a40 */
[----:B------:R-:W-:Y:S01]  /*21830*/  ISETP.GT.U32.AND P1, PT, R58, R64, PT ;  /* 0x000000403a00720c */ /* 0x000fe20003f24070 */
[----:B------:R-:W-:Y:S03]  /*21840*/  BSSY.RECONVERGENT B3, `(.L_x_554) ;  /* 0x000001c000037945 */ /* 0x000fe60003800200 */
[----:B------:R-:W-:-:S13]  /*21850*/  ISETP.LE.U32.OR P1, PT, R38, 0x20, !P1 ;  /* 0x000000202600780c */ /* 0x000fda0004f23470 */
[----:B------:R-:W-:Y:S05]  /*21860*/  @P1 BRA `(.L_x_555) ;  /* 0x0000000000641947 */ /* 0x000fea0003800000 */
[----:B------:R-:W2:Y:S01]  /*21870*/  LDC.64 R44, c[0x0][0x3a0] ;  /* 0x0000e800ff2c7b82 */ /* 0x000ea20000000a00 */
[C-C-:B-1----:R-:W-:Y:S01]  /*21880*/  IMAD.IADD R39, R57.reuse, 0x1, R64.reuse ;  /* 0x0000000139277824 */ /* 0x142fe200078e0240 */
[----:B------:R-:W-:-:S06]  /*21890*/  IADD3 R31, PT, PT, R57, 0x20, R64 ;  /* 0x00000020391f7810 */ /* 0x000fcc0007ffe040 */
[----:B------:R-:W1:Y:S01]  /*218a0*/  LDC.64 R40, c[0x0][0x3a8] ;  /* 0x0000ea00ff287b82 */ /* 0x000e620000000a00 */
[----:B--2---:R-:W-:-:S04]  /*218b0*/  IMAD.WIDE.U32 R42, R39, 0x4, R44 ;  /* 0x00000004272a7825 */ /* 0x004fc800078e002c */
[----:B------:R-:W-:Y:S02]  /*218c0*/  IMAD.WIDE.U32 R44, R31, 0x4, R44 ;  /* 0x000000041f2c7825 */ /* 0x000fe400078e002c */
[----:B------:R-:W2:Y:S02]  /*218d0*/  LDG.E R42, desc[UR36][R42.64] ;  /* 0x000000242a2a7981 */ /* 0x000ea4000c1e1900 */
[--C-:B-1----:R-:W-:Y:S02]  /*218e0*/  IMAD.WIDE.U32 R38, R39, 0x4, R40.reuse ;  /* 0x0000000427267825 */ /* 0x102fe400078e0028 */
[----:B------:R-:W3:Y:S02]  /*218f0*/  LDG.E R44, desc[UR36][R44.64] ;  /* 0x000000242c2c7981 */ /* 0x000ee4000c1e1900 */
        /* <DEDUP_REMOVED lines=9> */
[----:B------:R-:W-:Y:S01]  /*21990*/  IMAD.U32 R31, RZ, RZ, UR4 ;  /* 0x00000004ff1f7e24 */ /* 0x000fe2000f8e00ff */
[----:B------:R-:W-:Y:S01]  /*219a0*/  PLOP3.LUT P0, PT, PT, PT, PT, 0x8, 0x80 ;  /* 0x000000000080781c */ /* 0x000fe20003f0e170 */
[----:B------:R-:W-:Y:S01]  /*219b0*/  VIADD R64, R64, 0x40 ;  /* 0x0000004040407836 */ /* 0x000fe20000000000 */
[----:B--2---:R2:W-:Y:S04]  /*219c0*/  STS [R47], R42 ;  /* 0x0000002a2f007388 */ /* 0x0045e80000000800 */
[----:B----4-:R2:W-:Y:S04]  /*219d0*/  STS [R49], R38 ;  /* 0x0000002631007388 */ /* 0x0105e80000000800 */
[----:B---3--:R2:W-:Y:S04]  /*219e0*/  STS [R47+0x80], R44 ;  /* 0x0000802c2f007388 */ /* 0x0085e80000000800 */
[----:B-----5:R2:W-:Y:S02]  /*219f0*/  STS [R49+0x80], R40 ;  /* 0x0000802831007388 */ /* 0x0205e40000000800 */
.L_x_555:
[----:B------:R-:W-:Y:S05]  /*21a00*/  BSYNC.RECONVERGENT B3 ;  /* 0x0000000000037941 */ /* 0x000fea0003800200 */
.L_x_554:
[----:B------:R-:W-:Y:S01]  /*21a10*/  ISETP.LT.U32.OR P0, PT, R64, R58, P0 ;  /* 0x0000003a4000720c */ /* 0x000fe20000701470 */
[----:B------:R-:W-:-:S12]  /*21a20*/  BSSY.RECONVERGENT B3, `(.L_x_556) ;  /* 0x0000012000037945 */ /* 0x000fd80003800200 */
[----:B------:R-:W-:Y:S05]  /*21a30*/  @!P0 BRA `(.L_x_557) ;  /* 0x0000000000408947 */ /* 0x000fea0003800000 */
[----:B-12---:R-:W1:Y:S01]  /*21a40*/  LDC.64 R40, c[0x0][0x3a0] ;  /* 0x0000e800ff287b82 */ /* 0x006e620000000a00 */
        /* <DEDUP_REMOVED lines=12> */
[----:B------:R-:W-:Y:S01]  /*21b10*/  IMAD.U32 R31, RZ, RZ, UR4 ;  /* 0x00000004ff1f7e24 */ /* 0x000fe2000f8e00ff */
[----:B---3--:R3:W-:Y:S04]  /*21b20*/  STS [R43], R40 ;  /* 0x000000282b007388 */ /* 0x0087e80000000800 */
[----:B--2---:R3:W-:Y:S02]  /*21b30*/  STS [R45], R38 ;  /* 0x000000262d007388 */ /* 0x0047e40000000800 */
.L_x_557:
[----:B------:R-:W-:Y:S05]  /*21b40*/  BSYNC.RECONVERGENT B3 ;  /* 0x0000000000037941 */ /* 0x000fea0003800200 */
.L_x_556:
[----:B---3--:R-:W-:-:S07]  /*21b50*/  IMAD.MOV.U32 R45, RZ, RZ, R17 ;  /* 0x000000ffff2d7224 */ /* 0x008fce00078e0011 */
.L_x_560:
[----:B-12---:R-:W-:Y:S01]  /*21b60*/  LEA R44, R45, UR41, 0x2 ;  /* 0x000000292d2c7c11 */ /* 0x006fe2000f8e10ff */
[----:B------:R-:W-:Y:S01]  /*21b70*/  IMAD.MOV.U32 R41, RZ, RZ, RZ ;  /* 0x000000ffff297224 */ /* 0x000fe200078e00ff */
[----:B------:R-:W-:-:S03]  /*21b80*/  ISETP.GE.AND P0, PT, R4, 0x2, PT ;  /* 0x000000020400780c */ /* 0x000fc60003f06270 */
[----:B------:R2:W3:Y:S10]  /*21b90*/  LDS R46, [R44] ;  /* 0x000000002c2e7984 */ /* 0x0004f40000000800 */
[----:B--2---:R-:W-:Y:S05]  /*21ba0*/  @!P0 BRA `(.L_x_558) ;  /* 0x0000000000308947 */ /* 0x004fea0003800000 */
[----:B------:R-:W-:Y:S02]  /*21bb0*/  IMAD.MOV.U32 R41, RZ, RZ, RZ ;  /* 0x000000ffff297224 */ /* 0x000fe400078e00ff */
[----:B-1----:R-:W-:-:S07]  /*21bc0*/  IMAD.MOV.U32 R40, RZ, RZ, R4 ;  /* 0x000000ffff287224 */ /* 0x002fce00078e0004 */
.L_x_559:
[----:B------:R-:W-:-:S05]  /*21bd0*/  SHF.R.U32.HI R42, RZ, 0x1, R40 ;  /* 0x00000001ff2a7819 */ /* 0x000fca0000011628 */
[----:B------:R-:W-:-:S04]  /*21be0*/  IMAD.IADD R39, R42, 0x1, R41 ;  /* 0x000000012a277824 */ /* 0x000fc800078e0229 */
[----:B------:R-:W-:-:S06]  /*21bf0*/  IMAD.WIDE.U32 R38, R39, 0x4, R20 ;  /* 0x0000000427267825 */ /* 0x000fcc00078e0014 */
[----:B------:R-:W3:Y:S01]  /*21c00*/  LDG.E R39, desc[UR36][R38.64+-0x3a980] ;  /* 0xfc56802426277981 */ /* 0x000ee2000c1e1900 */
[----:B------:R-:W-:-:S05]  /*21c10*/  IMAD.IADD R40, R40, 0x1, -R42 ;  /* 0x0000000128287824 */ /* 0x000fca00078e0a2a */
[----:B------:R-:W-:Y:S02]  /*21c20*/  ISETP.GT.AND P1, PT, R40, 0x1, PT ;  /* 0x000000012800780c */ /* 0x000fe40003f24270 */
[----:B---3--:R-:W-:-:S04]  /*21c30*/  ISETP.GE.AND P0, PT, R39, R46, PT ;  /* 0x0000002e2700720c */ /* 0x008fc80003f06270 */
[----:B------:R-:W-:-:S05]  /*21c40*/  SEL R42, R42, RZ, !P0 ;  /* 0x000000ff2a2a7207 */ /* 0x000fca0004000000 */
[----:B------:R-:W-:Y:S02]  /*21c50*/  IMAD.IADD R41, R42, 0x1, R41 ;  /* 0x000000012a297824 */ /* 0x000fe400078e0229 */
[----:B------:R-:W-:Y:S05]  /*21c60*/  @P1 BRA `(.L_x_559) ;  /* 0xfffffffc00d81947 */ /* 0x000fea000383ffff */
.L_x_558:
[----:B-1----:R-:W-:-:S06]  /*21c70*/  IMAD.WIDE.U32 R42, R41, 0x4, R20 ;  /* 0x00000004292a7825 */ /* 0x002fcc00078e0014 */
[----:B------:R-:W3:Y:S01]  /*21c80*/  LDG.E R43, desc[UR36][R42.64+-0x3a980] ;  /* 0xfc5680242a2b7981 */ /* 0x000ee2000c1e1900 */
[----:B------:R-:W-:Y:S02]  /*21c90*/  VIADD R39, R41, 0x1 ;  /* 0x0000000129277836 */ /* 0x000fe40000000000 */
[----:B------:R-:W-:Y:S01]  /*21ca0*/  IMAD R47, R45, 0x4, R31 ;  /* 0x000000042d2f7824 */ /* 0x000fe200078e021f */
[----:B---3--:R-:W-:-:S04]  /*21cb0*/  ISETP.GE.U32.AND P0, PT, R43, R46, PT ;  /* 0x0000002e2b00720c */ /* 0x008fc80003f06070 */
[----:B------:R-:W1:Y:S09]  /*21cc0*/  LDS R43, [R47] ;  /* 0x000000002f2b7984 */ /* 0x000e720000000800 */
        /* <DEDUP_REMOVED lines=17> */
.L_x_550:
[----:B------:R-:W-:Y:S05]  /*21de0*/  BSYNC.RECONVERGENT B2 ;  /* 0x0000000000027941 */ /* 0x000fea0003800200 */
.L_x_549:
[----:B------:R-:W-:Y:S05]  /*21df0*/  @P2 BRA `(.L_x_483) ;  /* 0x0000001c00c02947 */ /* 0x000fea0003800000 */
[----:B------:R-:W-:Y:S01]  /*21e00*/  ISETP.NE.AND P0, PT, R58, RZ, PT ;  /* 0x000000ff3a00720c */ /* 0x000fe20003f05270 */
[----:B-1-34-:R-:W-:-:S12]  /*21e10*/  IMAD R42, R4, R51, RZ ;  /* 0x00000033042a7224 */ /* 0x01afd800078e02ff */
[----:B------:R-:W-:Y:S05]  /*21e20*/  @!P0 BRA `(.L_x_561) ;  /* 0x0000000c00948947 */ /* 0x000fea0003800000 */
[----:B------:R-:W-:Y:S01]  /*21e30*/  IMAD.IADD R53, R53, 0x1, -R52 ;  /* 0x0000000135357824 */ /* 0x000fe200078e0a34 */
[----:B--2---:R-:W-:Y:S01]  /*21e40*/  LOP3.LUT R43, R55, 0x7, RZ, 0xc0, !PT ;  /* 0x00000007372b7812 */ /* 0x004fe200078ec0ff */
[----:B------:R-:W-:Y:S02]  /*21e50*/  IMAD.MOV.U32 R44, RZ, RZ, RZ ;  /* 0x000000ffff2c7224 */ /* 0x000fe400078e00ff */
[----:B------:R-:W-:-:S05]  /*21e60*/  IMAD R53, R56, 0x418, R53 ;  /* 0x0000041838357824 */ /* 0x000fca00078e0235 */
[----:B------:R-:W-:-:S13]  /*21e70*/  ISETP.GT.U32.AND P0, PT, R53, -0x8, PT ;  /* 0xfffffff83500780c */ /* 0x000fda0003f04070 */
[----:B------:R-:W-:Y:S05]  /*21e80*/  @P0 BRA `(.L_x_562) ;  /* 0x0000000400ac0947 */ /* 0x000fea0003800000 */
[----:B------:R-:W1:Y:S01]  /*21e90*/  S2UR UR5, SR_CgaCtaId ;  /* 0x00000000000579c3 */ /* 0x000e620000008800 */
[----:B------:R-:W-:Y:S01]  /*21ea0*/  UMOV UR4, 0x400 ;  /* 0x0000040000047882 */ /* 0x000fe20000000000 */
[----:B------:R-:W-:Y:S01]  /*21eb0*/  IMAD.IADD R44, R58, 0x1, -R43 ;  /* 0x000000013a2c7824 */ /* 0x000fe200078e0a2b */
[----:B------:R-:W-:-:S04]  /*21ec0*/  UIADD3 UR4, UPT, UPT, UR4, 0x20d4, URZ ;  /* 0x000020d404047890 */ /* 0x000fc8000fffe0ff */
[----:B-1----:R-:W-:-:S03]  /*21ed0*/  ULEA UR5, UR5, UR4, 0x18 ;  /* 0x0000000405057291 */ /* 0x002fc6000f8ec0ff */
[----:B------:R-:W-:-:S09]  /*21ee0*/  UMOV UR4, URZ ;  /* 0x000000ff00047c82 */ /* 0x000fd20008000000 */
.L_x_571:
        /* <DEDUP_REMOVED lines=14> */
.L_x_563:
        /* <DEDUP_REMOVED lines=12> */
.L_x_564:
        /* <DEDUP_REMOVED lines=12> */
.L_x_565:
        /* <DEDUP_REMOVED lines=12> */
.L_x_566:
        /* <DEDUP_REMOVED lines=12> */
.L_x_567:
        /* <DEDUP_REMOVED lines=12> */
.L_x_568:
        /* <DEDUP_REMOVED lines=12> */
.L_x_569:
[----:B--2---:R-:W1:Y:S01]  /*22450*/  LDS R49, [UR6+0x1c] ;  /* 0x00001c06ff317984 */ /* 0x004e620008000800 */
[----:B------:R-:W-:-:S06]  /*22460*/  UIADD3 UR4, UPT, UPT, UR4, 0x8, URZ ;  /* 0x0000000804047890 */ /* 0x000fcc000fffe0ff */
[----:B------:R-:W-:Y:S02]  /*22470*/  ISETP.NE.AND P1, PT, R44, UR4, PT ;  /* 0x000000042c007c0c */ /* 0x000fe4000bf25270 */
        /* <DEDUP_REMOVED lines=11> */
.L_x_570:
[----:B------:R-:W-:Y:S05]  /*22530*/  @P1 BRA `(.L_x_571) ;  /* 0xfffffff8006c1947 */ /* 0x000fea000383ffff */
.L_x_562:
[----:B------:R-:W-:-:S13]  /*22540*/  ISETP.NE.AND P0, PT, R43, RZ, PT ;  /* 0x000000ff2b00720c */ /* 0x000fda0003f05270 */
[----:B------:R-:W-:Y:S05]  /*22550*/  @!P0 BRA `(.L_x_561) ;  /* 0x0000000400c88947 */ /* 0x000fea0003800000 */
[----:B------:R-:W-:Y:S02]  /*22560*/  ISETP.GE.U32.AND P0, PT, R43, 0x4, PT ;  /* 0x000000042b00780c */ /* 0x000fe40003f06070 */
[----:B------:R-:W-:-:S11]  /*22570*/  LOP3.LUT R46, R55, 0x3, RZ, 0xc0, !PT ;  /* 0x00000003372e7812 */ /* 0x000fd600078ec0ff */
        /* <DEDUP_REMOVED lines=19> */
.L_x_573:
        /* <DEDUP_REMOVED lines=12> */
.L_x_574:
        /* <DEDUP_REMOVED lines=12> */
.L_x_575:
[----:B------:R-:W1:Y:S02]  /*22830*/  LDS R47, [R45+0xc] ;  /* 0x00000c002d2f7984 */ /* 0x000e640000000800 */
[----:B-1----:R-:W-:-:S13]  /*22840*/  ISETP.NE.AND P0, PT, R47, -0x1, PT ;  /* 0xffffffff2f00780c */ /* 0x002fda0003f05270 */
[----:B------:R-:W-:Y:S05]  /*22850*/  @!P0 BRA `(.L_x_576) ;  /* 0x0000000000248947 */ /* 0x000fea0003800000 */
[----:B------:R-:W1:Y:S02]  /*22860*/  LDS R45, [R54] ;  /* 0x00000000362d7984 */ /* 0x000e640000000800 */
[----:B-1----:R-:W-:-:S04]  /*22870*/  VIADD R45, R45, 0x1 ;  /* 0x000000012d2d7836 */ /* 0x002fc80000000000 */
[----:B--2---:R-:W-:Y:S01]  /*22880*/  IMAD.IADD R39, R42, 0x1, R45 ;  /* 0x000000012a277824 */ /* 0x004fe200078e022d */
[----:B------:R-:W-:Y:S03]  /*22890*/  STS [R54], R45 ;  /* 0x0000002d36007388 */ /* 0x000fe60000000800 */
[C---:B------:R-:W-:Y:S01]  /*228a0*/  IMAD.WIDE.U32 R40, R39.reuse, 0x4, R10 ;  /* 0x0000000427287825 */ /* 0x040fe200078e000a */
[----:B------:R-:W1:Y:S03]  /*228b0*/  LDS R43, [R43+0xc] ;  /* 0x00000c002b2b7984 */ /* 0x000e660000000800 */
[----:B------:R-:W-:Y:S01]  /*228c0*/  IMAD.WIDE.U32 R38, R39, 0x4, R14 ;  /* 0x0000000427267825 */ /* 0x000fe200078e000e */
[----:B------:R3:W-:Y:S04]  /*228d0*/  STG.E desc[UR36][R40.64], R47 ;  /* 0x0000002f28007986 */ /* 0x0007e8000c101924 */
[----:B-1----:R3:W-:Y:S02]  /*228e0*/  STG.E desc[UR36][R38.64], R43 ;  /* 0x0000002b26007986 */ /* 0x0027e4000c101924 */
.L_x_576:
[----:B------:R-:W-:-:S07]  /*228f0*/  VIADD R44, R44, 0x4 ;  /* 0x000000042c2c7836 */ /* 0x000fce0000000000 */
.L_x_572:
[----:B------:R-:W-:-:S13]  /*22900*/  ISETP.NE.AND P0, PT, R46, RZ, PT ;  /* 0x000000ff2e00720c */ /* 0x000fda0003f05270 */
[----:B------:R-:W-:Y:S05]  /*22910*/  @!P0 BRA `(.L_x_561) ;  /* 0x0000000000d88947 */ /* 0x000fea0003800000 */
[----:B------:R-:W-:-:S13]  /*22920*/  ISETP.NE.AND P0, PT, R46, 0x1, PT ;  /* 0x000000012e00780c */ /* 0x000fda0003f05270 */
[----:B------:R-:W-:Y:S05]  /*22930*/  @!P0 BRA `(.L_x_577) ;  /* 0x00000000007c8947 */ /* 0x000fea0003800000 */
[----:B------:R-:W-:Y:S01]  /*22940*/  LEA R46, R44, UR41, 0x2 ;  /* 0x000000292c2e7c11 */ /* 0x000fe2000f8e10ff */
[----:B--23--:R-:W1:Y:S01]  /*22950*/  S2R R39, SR_CgaCtaId ;  /* 0x0000000000277919 */ /* 0x00ce620000008800 */
        /* <DEDUP_REMOVED lines=16> */
.L_x_578:
        /* <DEDUP_REMOVED lines=12> */
.L_x_579:
[----:B------:R-:W-:-:S07]  /*22b20*/  VIADD R44, R44, 0x2 ;  /* 0x000000022c2c7836 */ /* 0x000fce0000000000 */
.L_x_577:
[----:B------:R-:W-:-:S04]  /*22b30*/  LOP3.LUT R55, R55, 0x1, RZ, 0xc0, !PT ;  /* 0x0000000137377812 */ /* 0x000fc800078ec0ff */
[----:B------:R-:W-:-:S13]  /*22b40*/  ISETP.NE.U32.AND P0, PT, R55, 0x1, PT ;  /* 0x000000013700780c */ /* 0x000fda0003f05070 */
[----:B------:R-:W-:Y:S05]  /*22b50*/  @P0 BRA `(.L_x_561) ;  /* 0x0000000000480947 */ /* 0x000fea0003800000 */
[----:B--23--:R-:W-:-:S05]  /*22b60*/  LEA R38, R44, UR41, 0x2 ;  /* 0x000000292c267c11 */ /* 0x00cfca000f8e10ff */
[----:B------:R-:W1:Y:S02]  /*22b70*/  LDS R47, [R38] ;  /* 0x00000000262f7984 */ /* 0x000e640000000800 */
        /* <DEDUP_REMOVED lines=9> */
[----:B------:R-:W-:Y:S01]  /*22c10*/  IMAD.IADD R39, R42, 0x1, R43 ;  /* 0x000000012a277824 */ /* 0x000fe200078e022b */
[----:B------:R-:W-:Y:S03]  /*22c20*/  STS [R54], R43 ;  /* 0x0000002b36007388 */ /* 0x000fe60000000800 */
[C---:B------:R-:W-:Y:S01]  /*22c30*/  IMAD.WIDE.U32 R40, R39.reuse, 0x4, R10 ;  /* 0x0000000427287825 */ /* 0x040fe200078e000a */
[----:B------:R-:W1:Y:S03]  /*22c40*/  LDS R45, [R44] ;  /* 0x000000002c2d7984 */ /* 0x000e660000000800 */
[----:B------:R-:W-:Y:S01]  /*22c50*/  IMAD.WIDE.U32 R38, R39, 0x4, R14 ;  /* 0x0000000427267825 */ /* 0x000fe200078e000e */
[----:B------:R4:W-:Y:S04]  /*22c60*/  STG.E desc[UR36][R40.64], R47 ;  /* 0x0000002f28007986 */ /* 0x0009e8000c101924 */
[----:B-1----:R4:W-:Y:S02]  /*22c70*/  STG.E desc[UR36][R38.64], R45 ;  /* 0x0000002d26007986 */ /* 0x0029e4000c101924 */
.L_x_561:
[----:B0-----:R-:W0:Y:S01]  /*22c80*/  LDS R54, [R54] ;  /* 0x0000000036367984 */ /* 0x001e220000000800 */
[----:B--23--:R-:W-:Y:S01]  /*22c90*/  IMAD.MOV.U32 R43, RZ, RZ, RZ ;  /* 0x000000ffff2b7224 */ /* 0x00cfe200078e00ff */
[----:B0-----:R-:W-:-:S13]  /*22ca0*/  ISETP.NE.AND P0, PT, R54, RZ, PT ;  /* 0x000000ff3600720c */ /* 0x001fda0003f05270 */
[----:B------:R-:W-:Y:S05]  /*22cb0*/  @!P0 BRA `(.L_x_580) ;  /* 0x0000001000088947 */ /* 0x000fea0003800000 */
[----:B------:R-:W-:Y:S01]  /*22cc0*/  ISETP.GE.U32.AND P1, PT, R54, 0x8, PT ;  /* 0x000000083600780c */ /* 0x000fe20003f26070 */
[----:B------:R-:W-:Y:S01]  /*22cd0*/  VIADD R44, R42, 0x1 ;  /* 0x000000012a2c7836 */ /* 0x000fe20000000000 */
[----:B------:R-:W-:Y:S01]  /*22ce0*/  LOP3.LUT R58, R54, 0x7, RZ, 0xc0, !PT ;  /* 0x00000007363a7812 */ /* 0x000fe200078ec0ff */
[----:B----4-:R-:W-:Y:S02]  /*22cf0*/  IMAD.MOV.U32 R45, RZ, RZ, RZ ;  /* 0x000000ffff2d7224 */ /* 0x010fe400078e00ff */
[----:B------:R-:W-:Y:S01]  /*22d00*/  IMAD.MOV.U32 R43, RZ, RZ, RZ ;  /* 0x000000ffff2b7224 */ /* 0x000fe200078e00ff */
[----:B------:R-:W-:Y:S02]  /*22d10*/  ISETP.NE.AND P0, PT, R58, RZ, PT ;  /* 0x000000ff3a00720c */ /* 0x000fe40003f05270 */
[----:B------:R-:W-:-:S05]  /*22d20*/  SHF.R.S32.HI R46, RZ, 0x1f, R44 ;  /* 0x0000001fff2e7819 */ /* 0x000fca000001142c */
[----:B------:R-:W-:Y:S06]  /*22d30*/  @!P1 BRA `(.L_x_581) ;  /* 0x0000000400e89947 */ /* 0x000fec0003800000 */
[----:B------:R-:W-:Y:S01]  /*22d40*/  LOP3.LUT R45, R54, 0xfffffff8, RZ, 0xc0, !PT ;  /* 0xfffffff8362d7812 */ /* 0x000fe200078ec0ff */
[----:B------:R-:W-:Y:S02]  /*22d50*/  IMAD.MOV.U32 R47, RZ, RZ, RZ ;  /* 0x000000ffff2f7224 */ /* 0x000fe400078e00ff */
[----:B------:R-:W-:-:S07]  /*22d60*/  IMAD.MOV.U32 R43, RZ, RZ, RZ ;  /* 0x000000ffff2b7224 */ /* 0x000fce00078e00ff */
.L_x_582:
        /* <DEDUP_REMOVED lines=68> */
[----:B------:R-:W-:Y:S02]  /*231b0*/  IADD3 R38, PT, PT, R41, R39, R38 ;  /* 0x0000002729267210 */ /* 0x000fe40007ffe026 */
        /* <DEDUP_REMOVED lines=50> */
.L_x_581:
[----:B------:R-:W-:Y:S05]  /*234e0*/  @!P0 BRA `(.L_x_580) ;  /* 0x0000000400fc8947 */ /* 0x000fea0003800000 */
[----:B------:R-:W-:Y:S02]  /*234f0*/  ISETP.GE.U32.AND P0, PT, R58, 0x4, PT ;  /* 0x000000043a00780c */ /* 0x000fe40003f06070 */
        /* <DEDUP_REMOVED lines=66> */
.L_x_583:
        /* <DEDUP_REMOVED lines=41> */
.L_x_584:
        /* <DEDUP_REMOVED lines=19> */
.L_x_580:
[----:B----4-:R-:W-:-:S05]  /*23ce0*/  IMAD R38, R51, 0x4, R8 ;  /* 0x0000000433267824 */ /* 0x010fca00078e0208 */
[----:B------:R0:W-:Y:S02]  /*23cf0*/  STS [R38], R43 ;  /* 0x0000002b26007388 */ /* 0x0001e40000000800 */
.L_x_483:
[----:B------:R-:W-:Y:S05]  /*23d00*/  BSYNC.RECONVERGENT B1 ;  /* 0x0000000000017941 */ /* 0x000fea0003800200 */
.L_x_445:
[----:B------:R-:W-:-:S05]  /*23d10*/  VIADD R51, R51, 0x1 ;  /* 0x0000000133337836 */ /* 0x000fca0000000000 */
[----:B------:R-:W-:-:S13]  /*23d20*/  ISETP.NE.AND P0, PT, R51, R0, PT ;  /* 0x000000003300720c */ /* 0x000fda0003f05270 */
[----:B------:R-:W-:Y:S05]  /*23d30*/  @P0 BRA `(.L_x_585) ;  /* 0xffffff7c006c0947 */ /* 0x000fea000383ffff */
[----:B------:R-:W-:Y:S05]  /*23d40*/  BRA `(.L_x_436) ;  /* 0x0000002400787947 */ /* 0x000fea0003800000 */
.L_x_444:
[----:B------:R-:W-:-:S13]  /*23d50*/  ISETP.NE.AND P0, PT, R0, RZ, PT ;  /* 0x000000ff0000720c */ /* 0x000fda0003f05270 */
[----:B------:R-:W-:Y:S05]  /*23d60*/  @!P0 BRA `(.L_x_586) ;  /* 0x0000000400e88947 */ /* 0x000fea0003800000 */
[----:B------:R-:W-:-:S07]  /*23d70*/  IMAD.MOV.U32 R5, RZ, RZ, RZ ;  /* 0x000000ffff057224 */ /* 0x000fce00078e00ff */
.L_x_594:
[----:B------:R-:W-:Y:S01]  /*23d80*/  ISETP.GE.U32.AND P0, PT, R17, R4, PT ;  /* 0x000000041100720c */ /* 0x000fe20003f06070 */
[----:B------:R-:W-:-:S12]  /*23d90*/  BSSY.RECONVERGENT B1, `(.L_x_587) ;  /* 0x0000074000017945 */ /* 0x000fd80003800200 */
[----:B01----:R-:W-:Y:S05]  /*23da0*/  @P0 BRA `(.L_x_588) ;  /* 0x0000000400c80947 */ /* 0x003fea0003800000 */
[----:B------:R-:W-:Y:S01]  /*23db0*/  ISETP.GE.U32.AND P2, PT, R17, R4, PT ;  /* 0x000000041100720c */ /* 0x000fe20003f46070 */
[----:B------:R-:W-:-:S12]  /*23dc0*/  IMAD.MOV.U32 R53, RZ, RZ, R17 ;  /* 0x000000ffff357224 */ /* 0x000fd800078e0011 */
[----:B------:R-:W-:-:S04]  /*23dd0*/  @P2 IMAD.WIDE R6, R53, 0x4, R20 ;  /* 0x0000000435062825 */ /* 0x000fc800078e0214 */
[----:B------:R-:W-:Y:S02]  /*23de0*/  @P2 IMAD.WIDE R38, R53, 0x4, R36 ;  /* 0x0000000435262825 */ /* 0x000fe400078e0224 */
        /* <DEDUP_REMOVED lines=8> */
[----:B------:R-:W-:Y:S02]  /*23e70*/  @P2 IMAD.IADD R41, R52, 0x1, R53 ;  /* 0x0000000134292824 */ /* 0x000fe400078e0235 */
[----:B------:R-:W-:-:S03]  /*23e80*/  @P2 VIADD R53, R53, 0x20 ;  /* 0x0000002035352836 */ /* 0x000fc60000000000 */
[----:B0-----:R-:W-:Y:S01]  /*23e90*/  @P2 LEA R7, R41, UR41, 0x2 ;  /* 0x0000002929072c11 */ /* 0x001fe2000f8e10ff */
[C---:B------:R-:W-:Y:S01]  /*23ea0*/  IMAD.IADD R40, R4.reuse, 0x1, -R53 ;  /* 0x0000000104287824 */ /* 0x040fe200078e0a35 */
[----:B------:R-:W-:-:S04]  /*23eb0*/  ISETP.GT.U32.AND P1, PT, R4, R53, PT ;  /* 0x000000350400720c */ /* 0x000fc80003f24070 */
[----:B------:R-:W-:Y:S02]  /*23ec0*/  ISETP.LE.U32.OR P1, PT, R40, 0x60, !P1 ;  /* 0x000000602800780c */ /* 0x000fe40004f23470 */
[----:B-1----:R-:W-:-:S05]  /*23ed0*/  @P2 LEA R42, R43, R42, 0x18 ;  /* 0x0000002a2b2a2211 */ /* 0x002fca00078ec0ff */
[----:B------:R-:W-:Y:S01]  /*23ee0*/  @P2 IMAD R41, R41, 0x4, R42 ;  /* 0x0000000429292824 */ /* 0x000fe200078e022a */
[----:B--2---:R0:W-:Y:S04]  /*23ef0*/  @P2 STS [R7], R6 ;  /* 0x0000000607002388 */ /* 0x0041e80000000800 */
[----:B---3--:R0:W-:Y:S01]  /*23f00*/  @P2 STS [R41], R38 ;  /* 0x0000002629002388 */ /* 0x0081e20000000800 */
[----:B------:R-:W-:Y:S05]  /*23f10*/  @P1 BRA `(.L_x_590) ;  /* 0x0000000000b41947 */ /* 0x000fea0003800000 */
[----:B0-----:R-:W0:Y:S01]  /*23f20*/  S2R R7, SR_CgaCtaId ;  /* 0x0000000000077919 */ /* 0x001e220000008800 */
[----:B------:R-:W-:Y:S01]  /*23f30*/  MOV R6, 0x400 ;  /* 0x0000040000067802 */ /* 0x000fe20000000f00 */
[----:B------:R-:W-:Y:S01]  /*23f40*/  VIADD R56, R4, 0xffffffa0 ;  /* 0xffffffa004387836 */ /* 0x000fe20000000000 */
[----:B------:R-:W-:-:S03]  /*23f50*/  PLOP3.LUT P0, PT, PT, PT, PT, 0x8, 0x80 ;  /* 0x000000000080781c */ /* 0x000fc60003f0e170 */
[----:B------:R-:W-:-:S05]  /*23f60*/  VIADD R6, R6, 0x20d4 ;  /* 0x000020d406067836 */ /* 0x000fca0000000000 */
[----:B0-----:R-:W-:-:S07]  /*23f70*/  LEA R54, R7, R6, 0x18 ;  /* 0x0000000607367211 */ /* 0x001fce00078ec0ff */
.L_x_591:
[C---:B-1----:R-:W-:Y:S02]  /*23f80*/  VIADD R55, R53.reuse, 0x20 ;  /* 0x0000002035377836 */ /* 0x042fe40000000000 */
[----:B------:R-:W-:-:S04]  /*23f90*/  IMAD.WIDE R46, R53, 0x4, R20 ;  /* 0x00000004352e7825 */ /* 0x000fc800078e0214 */
[C---:B------:R-:W-:Y:S02]  /*23fa0*/  VIADD R57, R53.reuse, 0x40 ;  /* 0x0000004035397836 */ /* 0x040fe40000000000 */
[----:B------:R-:W-:Y:S01]  /*23fb0*/  IMAD.WIDE R48, R53, 0x4, R36 ;  /* 0x0000000435307825 */ /* 0x000fe200078e0224 */
[----:B------:R0:W2:Y:S03]  /*23fc0*/  LDG.E R46, desc[UR36][R46.64+-0x3a980] ;  /* 0xfc5680242e2e7981 */ /* 0x0000a6000c1e1900 */
[----:B------:R-:W-:Y:S02]  /*23fd0*/  IMAD.WIDE R50, R55, 0x4, R20 ;  /* 0x0000000437327825 */ /* 0x000fe400078e0214 */
[----:B------:R1:W3:Y:S02]  /*23fe0*/  LDG.E R48, desc[UR36][R48.64+-0x3a980] ;  /* 0xfc56802430307981 */ /* 0x0002e4000c1e1900 */
[----:B------:R-:W-:-:S02]  /*23ff0*/  VIADD R59, R53, 0x60 ;  /* 0x00000060353b7836 */ /* 0x000fc40000000000 */
[----:B------:R-:W-:Y:S01]  /*24000*/  IMAD.WIDE R6, R55, 0x4, R36 ;  /* 0x0000000437067825 */ /* 0x000fe200078e0224 */
[----:B------:R-:W4:Y:S03]  /*24010*/  LDG.E R50, desc[UR36][R50.64+-0x3a980] ;  /* 0xfc56802432327981 */ /* 0x000f26000c1e1900 */
[C---:B------:R-:W-:Y:S02]  /*24020*/  IMAD.WIDE R38, R57.reuse, 0x4, R20 ;  /* 0x0000000439267825 */ /* 0x040fe400078e0214 */
[----:B------:R-:W5:Y:S02]  /*24030*/  LDG.E R6, desc[UR36][R6.64+-0x3a980] ;  /* 0xfc56802406067981 */ /* 0x000f64000c1e1900 */
[----:B------:R-:W-:Y:S02]  /*24040*/  IMAD.WIDE R40, R57, 0x4, R36 ;  /* 0x0000000439287825 */ /* 0x000fe400078e0224 */
[----:B------:R-:W5:Y:S02]  /*24050*/  LDG.E R38, desc[UR36][R38.64+-0x3a980] ;  /* 0xfc56802426267981 */ /* 0x000f64000c1e1900 */
[----:B------:R-:W-:-:S02]  /*24060*/  IMAD.WIDE R42, R59, 0x4, R20 ;  /* 0x000000043b2a7825 */ /* 0x000fc400078e0214 */
[----:B------:R-:W5:Y:S02]  /*24070*/  LDG.E R40, desc[UR36][R40.64+-0x3a980] ;  /* 0xfc56802428287981 */ /* 0x000f64000c1e1900 */
[----:B------:R-:W-:Y:S02]  /*24080*/  IMAD.WIDE R44, R59, 0x4, R36 ;  /* 0x000000043b2c7825 */ /* 0x000fe400078e0224 */
[----:B------:R-:W5:Y:S04]  /*24090*/  LDG.E R42, desc[UR36][R42.64+-0x3a980] ;  /* 0xfc5680242a2a7981 */ /* 0x000f68000c1e1900 */
[----:B------:R-:W5:Y:S01]  /*240a0*/  LDG.E R44, desc[UR36][R44.64+-0x3a980] ;  /* 0xfc5680242c2c7981 */ /* 0x000f62000c1e1900 */
[C---:B0-----:R-:W-:Y:S02]  /*240b0*/  IMAD.IADD R47, R52.reuse, 0x1, R53 ;  /* 0x00000001342f7824 */ /* 0x041fe400078e0235 */
[----:B------:R-:W-:-:S02]  /*240c0*/  IMAD.IADD R55, R52, 0x1, R55 ;  /* 0x0000000134377824 */ /* 0x000fc400078e0237 */
[C---:B------:R-:W-:Y:S01]  /*240d0*/  IMAD.IADD R57, R52.reuse, 0x1, R57 ;  /* 0x0000000134397824 */ /* 0x040fe200078e0239 */
[C---:B-1----:R-:W-:Y:S01]  /*240e0*/  LEA R49, R47.reuse, UR41, 0x2 ;  /* 0x000000292f317c11 */ /* 0x042fe2000f8e10ff */
[--C-:B------:R-:W-:Y:S02]  /*240f0*/  IMAD R47, R47, 0x4, R54.reuse ;  /* 0x000000042f2f7824 */ /* 0x100fe400078e0236 */
[----:B------:R-:W-:Y:S02]  /*24100*/  IMAD.IADD R59, R52, 0x1, R59 ;  /* 0x00000001343b7824 */ /* 0x000fe400078e023b */
[--C-:B------:R-:W-:Y:S02]  /*24110*/  IMAD R55, R55, 0x4, R54.reuse ;  /* 0x0000000437377824 */ /* 0x100fe400078e0236 */
[--C-:B------:R-:W-:Y:S02]  /*24120*/  IMAD R57, R57, 0x4, R54.reuse ;  /* 0x0000000439397824 */ /* 0x100fe400078e0236 */
[----:B------:R-:W-:-:S02]  /*24130*/  IMAD R59, R59, 0x4, R54 ;  /* 0x000000043b3b7824 */ /* 0x000fc400078e0236 */
[----:B------:R-:W-:-:S05]  /*24140*/  VIADD R53, R53, 0x80 ;  /* 0x0000008035357836 */ /* 0x000fca0000000000 */
[----:B------:R-:W-:Y:S01]  /*24150*/  ISETP.GE.U32.AND P1, PT, R53, R56, PT ;  /* 0x000000383500720c */ /* 0x000fe20003f26070 */
[----:B--2---:R1:W-:Y:S04]  /*24160*/  STS [R49], R46 ;  /* 0x0000002e31007388 */ /* 0x0043e80000000800 */
[----:B---3--:R1:W-:Y:S04]  /*24170*/  STS [R47], R48 ;  /* 0x000000302f007388 */ /* 0x0083e80000000800 */
[----:B----4-:R1:W-:Y:S04]  /*24180*/  STS [R49+0x80], R50 ;  /* 0x0000803231007388 */ /* 0x0103e80000000800 */
[----:B-----5:R1:W-:Y:S04]  /*24190*/  STS [R55], R6 ;  /* 0x0000000637007388 */ /* 0x0203e80000000800 */
[----:B------:R1:W-:Y:S04]  /*241a0*/  STS [R49+0x100], R38 ;  /* 0x0001002631007388 */ /* 0x0003e80000000800 */
[----:B------:R1:W-:Y:S04]  /*241b0*/  STS [R57], R40 ;  /* 0x0000002839007388 */ /* 0x0003e80000000800 */
[----:B------:R1:W-:Y:S04]  /*241c0*/  STS [R49+0x180], R42 ;  /* 0x0001802a31007388 */ /* 0x0003e80000000800 */
[----:B------:R1:W-:Y:S01]  /*241d0*/  STS [R59], R44 ;  /* 0x0000002c3b007388 */ /* 0x0003e20000000800 */
[----:B------:R-:W-:Y:S05]  /*241e0*/  @!P1 BRA `(.L_x_591) ;  /* 0xfffffffc00649947 */ /* 0x000fea000383ffff */
.L_x_590:
[----:B------:R-:W-:Y:S05]  /*241f0*/  BSYNC.RECONVERGENT B2 ;  /* 0x0000000000027941 */ /* 0x000fea0003800200 */
.L_x_589:
[C---:B01----:R-:W-:Y:S01]  /*24200*/  IMAD.IADD R6, R4.reuse, 0x1, -R53 ;  /* 0x0000000104067824 */ /* 0x043fe200078e0a35 */
[----:B------:R-:W-:Y:S01]  /*24210*/  ISETP.GT.U32.AND P1, PT, R4, R53, PT ;  /* 0x000000350400720c */ /* 0x000fe20003f24070 */
[----:B------:R-:W-:Y:S03]  /*24220*/  BSSY.RECONVERGENT B2, `(.L_x_592) ;  /* 0x000001b000027945 */ /* 0x000fe60003800200 */
[----:B------:R-:W-:-:S13]  /*24230*/  ISETP.LE.U32.OR P1, PT, R6, 0x20, !P1 ;  /* 0x000000200600780c */ /* 0x000fda0004f23470 */
[----:B------:R-:W-:Y:S05]  /*24240*/  @P1 BRA `(.L_x_593) ;  /* 0x0000000000601947 */ /* 0x000fea0003800000 */
[C---:B------:R-:W-:Y:S02]  /*24250*/  VIADD R47, R53.reuse, 0x20 ;  /* 0x00000020352f7836 */ /* 0x040fe40000000000 */
[----:B------:R-:W-:-:S04]  /*24260*/  IMAD.WIDE R42, R53, 0x4, R20 ;  /* 0x00000004352a7825 */ /* 0x000fc800078e0214 */
[----:B------:R-:W-:Y:S02]  /*24270*/  IMAD.WIDE R40, R53, 0x4, R36 ;  /* 0x0000000435287825 */ /* 0x000fe400078e0224 */
[----:B------:R-:W2:Y:S02]  /*24280*/  LDG.E R42, desc[UR36][R42.64+-0x3a980] ;  /* 0xfc5680242a2a7981 */ /* 0x000ea4000c1e1900 */
[C---:B------:R-:W-:Y:S02]  /*24290*/  IMAD.WIDE R6, R47.reuse, 0x4, R20 ;  /* 0x000000042f067825 */ /* 0x040fe400078e0214 */
[----:B------:R0:W3:Y:S02]  /*242a0*/  LDG.E R40, desc[UR36][R40.64+-0x3a980] ;  /* 0xfc56802428287981 */ /* 0x0000e4000c1e1900 */
[----:B------:R-:W-:Y:S02]  /*242b0*/  IMAD.WIDE R38, R47, 0x4, R36 ;  /* 0x000000042f267825 */ /* 0x000fe400078e0224 */
[----:B------:R-:W4:Y:S04]  /*242c0*/  LDG.E R6, desc[UR36][R6.64+-0x3a980] ;  /* 0xfc56802406067981 */ /* 0x000f28000c1e1900 */
[----:B------:R-:W5:Y:S01]  /*242d0*/  LDG.E R38, desc[UR36][R38.64+-0x3a980] ;  /* 0xfc56802426267981 */ /* 0x000f62000c1e1900 */
[----:B------:R-:W1:Y:S01]  /*242e0*/  S2UR UR5, SR_CgaCtaId ;  /* 0x00000000000579c3 */ /* 0x000e620000008800 */
[----:B------:R-:W-:-:S02]  /*242f0*/  UMOV UR4, 0x400 ;  /* 0x0000040000047882 */ /* 0x000fc40000000000 */
[----:B------:R-:W-:Y:S01]  /*24300*/  UIADD3 UR4, UPT, UPT, UR4, 0x20d4, URZ ;  /* 0x000020d404047890 */ /* 0x000fe2000fffe0ff */
[C---:B------:R-:W-:Y:S02]  /*24310*/  IMAD.IADD R45, R52.reuse, 0x1, R53 ;  /* 0x00000001342d7824 */ /* 0x040fe400078e0235 */
[----:B------:R-:W-:-:S03]  /*24320*/  IMAD.IADD R44, R52, 0x1, R47 ;  /* 0x00000001342c7824 */ /* 0x000fc600078e022f */
[----:B------:R-:W-:Y:S01]  /*24330*/  LEA R47, R45, UR41, 0x2 ;  /* 0x000000292d2f7c11 */ /* 0x000fe2000f8e10ff */
[----:B-1----:R-:W-:-:S06]  /*24340*/  ULEA UR4, UR5, UR4, 0x18 ;  /* 0x0000000405047291 */ /* 0x002fcc000f8ec0ff */
[----:B------:R-:W-:Y:S02]  /*24350*/  LEA R45, R45, UR4, 0x2 ;  /* 0x000000042d2d7c11 */ /* 0x000fe4000f8e10ff */
[----:B0-----:R-:W-:Y:S01]  /*24360*/  LEA R41, R44, UR4, 0x2 ;  /* 0x000000042c297c11 */ /* 0x001fe2000f8e10ff */
[----:B------:R-:W-:Y:S01]  /*24370*/  VIADD R53, R53, 0x40 ;  /* 0x0000004035357836 */ /* 0x000fe20000000000 */
[----:B------:R-:W-:Y:S01]  /*24380*/  PLOP3.LUT P0, PT, PT, PT, PT, 0x8, 0x80 ;  /* 0x000000000080781c */ /* 0x000fe20003f0e170 */
[----:B--2---:R0:W-:Y:S04]  /*24390*/  STS [R47], R42 ;  /* 0x0000002a2f007388 */ /* 0x0041e80000000800 */
[----:B---3--:R0:W-:Y:S04]  /*243a0*/  STS [R45], R40 ;  /* 0x000000282d007388 */ /* 0x0081e80000000800 */
[----:B----4-:R0:W-:Y:S04]  /*243b0*/  STS [R47+0x80], R6 ;  /* 0x000080062f007388 */ /* 0x0101e80000000800 */
[----:B-----5:R0:W-:Y:S02]  /*243c0*/  STS [R41], R38 ;  /* 0x0000002629007388 */ /* 0x0201e40000000800 */
.L_x_593:
[----:B------:R-:W-:Y:S05]  /*243d0*/  BSYNC.RECONVERGENT B2 ;  /* 0x0000000000027941 */ /* 0x000fea0003800200 */
.L_x_592:
[----:B------:R-:W-:-:S13]  /*243e0*/  ISETP.LT.U32.OR P0, PT, R53, R4, P0 ;  /* 0x000000043500720c */ /* 0x000fda0000701470 */
[----:B------:R-:W-:Y:S05]  /*243f0*/  @!P0 BRA `(.L_x_588) ;  /* 0x0000000000348947 */ /* 0x000fea0003800000 */
[----:B0-----:R-:W-:-:S04]  /*24400*/  IMAD.WIDE R6, R53, 0x4, R20 ;  /* 0x0000000435067825 */ /* 0x001fc800078e0214 */
[----:B------:R-:W-:Y:S02]  /*24410*/  IMAD.WIDE R38, R53, 0x4, R36 ;  /* 0x0000000435267825 */ /* 0x000fe400078e0224 */
[----:B------:R-:W2:Y:S04]  /*24420*/  LDG.E R6, desc[UR36][R6.64+-0x3a980] ;  /* 0xfc56802406067981 */ /* 0x000ea8000c1e1900 */
[----:B------:R-:W3:Y:S01]  /*24430*/  LDG.E R38, desc[UR36][R38.64+-0x3a980] ;  /* 0xfc56802426267981 */ /* 0x000ee2000c1e1900 */
[----:B------:R-:W0:Y:S01]  /*24440*/  S2UR UR5, SR_CgaCtaId ;  /* 0x00000000000579c3 */ /* 0x000e220000008800 */
[----:B------:R-:W-:Y:S01]  /*24450*/  UMOV UR4, 0x400 ;  /* 0x0000040000047882 */ /* 0x000fe20000000000 */
[----:B------:R-:W-:Y:S01]  /*24460*/  IMAD.IADD R52, R52, 0x1, R53 ;  /* 0x0000000134347824 */ /* 0x000fe200078e0235 */
[----:B------:R-:W-:-:S04]  /*24470*/  UIADD3 UR4, UPT, UPT, UR4, 0x20d4, URZ ;  /* 0x000020d404047890 */ /* 0x000fc8000fffe0ff */
[----:B------:R-:W-:Y:S01]  /*24480*/  LEA R41, R52, UR41, 0x2 ;  /* 0x0000002934297c11 */ /* 0x000fe2000f8e10ff */
[----:B0-----:R-:W-:-:S06]  /*24490*/  ULEA UR4, UR5, UR4, 0x18 ;  /* 0x0000000405047291 */ /* 0x001fcc000f8ec0ff */
[----:B------:R-:W-:Y:S01]  /*244a0*/  LEA R43, R52, UR4, 0x2 ;  /* 0x00000004342b7c11 */ /* 0x000fe2000f8e10ff */
[----:B--2---:R1:W-:Y:S04]  /*244b0*/  STS [R41], R6 ;  /* 0x0000000629007388 */ /* 0x0043e80000000800 */
[----:B---3--:R1:W-:Y:S02]  /*244c0*/  STS [R43], R38 ;  /* 0x000000262b007388 */ /* 0x0083e40000000800 */
.L_x_588:
[----:B------:R-:W-:Y:S05]  /*244d0*/  BSYNC.RECONVERGENT B1 ;  /* 0x0000000000017941 */ /* 0x000fea0003800200 */
.L_x_587:
[----:B------:R-:W-:-:S05]  /*244e0*/  VIADD R5, R5, 0x1 ;  /* 0x0000000105057836 */ /* 0x000fca0000000000 */
[----:B------:R-:W-:-:S13]  /*244f0*/  ISETP.NE.AND P0, PT, R5, R0, PT ;  /* 0x000000000500720c */ /* 0x000fda0003f05270 */
[----:B------:R-:W-:Y:S05]  /*24500*/  @P0 BRA `(.L_x_594) ;  /* 0xfffffff8001c0947 */ /* 0x000fea000383ffff */
.L_x_586:
[----:B------:R-:W-:Y:S01]  /*24510*/  ISETP.GE.U32.AND P0, PT, R17, R8, PT ;  /* 0x000000081100720c */ /* 0x000fe20003f06070 */
[----:B------:R-:W-:-:S12]  /*24520*/  BSSY.RECONVERGENT B1, `(.L_x_595) ;  /* 0x0000058000017945 */ /* 0x000fd80003800200 */
[----:B------:R-:W-:Y:S05]  /*24530*/  @P0 BRA `(.L_x_596) ;  /* 0x0000000400580947 */ /* 0x000fea0003800000 */
[----:B------:R-:W-:-:S07]  /*24540*/  IMAD.MOV.U32 R5, RZ, RZ, R17 ;  /* 0x000000ffff057224 */ /* 0x000fce00078e0011 */
.L_x_600:
[-C--:B------:R-:W-:Y:S01]  /*24550*/  IABS R21, R4.reuse ;  /* 0x0000000400157213 */ /* 0x080fe20000000000 */
[----:B------:R-:W-:Y:S01]  /*24560*/  BSSY.RECONVERGENT B2, `(.L_x_597) ;  /* 0x0000037000027945 */ /* 0x000fe20003800200 */
[----:B01----:R-:W-:Y:S01]  /*24570*/  IABS R38, R5 ;  /* 0x0000000500267213 */ /* 0x003fe20000000000 */
[----:B------:R-:W-:Y:S01]  /*24580*/  IMAD.MOV.U32 R42, RZ, RZ, RZ ;  /* 0x000000ffff2a7224 */ /* 0x000fe200078e00ff */
[----:B------:R-:W0:Y:S01]  /*24590*/  I2F.RP R20, R21 ;  /* 0x0000001500147306 */ /* 0x000e220000209400 */
[----:B--2---:R-:W-:Y:S02]  /*245a0*/  IABS R39, R4 ;  /* 0x0000000400277213 */ /* 0x004fe40000000000 */
[----:B------:R-:W-:-:S05]  /*245b0*/  LEA R40, R5, UR41, 0x2 ;  /* 0x0000002905287c11 */ /* 0x000fca000f8e10ff */
[----:B------:R-:W-:Y:S01]  /*245c0*/  LDS R41, [R40] ;  /* 0x0000000028297984 */ /* 0x000fe20000000800 */
        /* <DEDUP_REMOVED lines=24> */
[----:B------:R-:W-:-:S05]  /*24750*/  LEA R6, R36, R39, 0x18 ;  /* 0x0000002724067211 */ /* 0x000fca00078ec0ff */
[----:B------:R-:W-:Y:S01]  /*24760*/  @!P2 IMAD.MOV R7, RZ, RZ, -R7 ;  /* 0x000000ffff07a224 */ /* 0x000fe200078e0a07 */
[----:B------:R-:W-:-:S05]  /*24770*/  @!P1 LOP3.LUT R7, RZ, R4, RZ, 0x33, !PT ;  /* 0x00000004ff079212 */ /* 0x000fca00078e33ff */
[C---:B------:R-:W-:Y:S02]  /*24780*/  IMAD R20, R7.reuse, 0x4, R20 ;  /* 0x0000000407147824 */ /* 0x040fe400078e0214 */
[----:B------:R-:W-:Y:S02]  /*24790*/  IMAD R21, R7, 0x4, R6 ;  /* 0x0000000407157824 */ /* 0x000fe400078e0206 */
[----:B------:R-:W0:Y:S02]  /*247a0*/  LDC.64 R6, c[0x0][0x3a0] ;  /* 0x0000e800ff067b82 */ /* 0x000e240000000a00 */
[----:B------:R-:W-:Y:S04]  /*247b0*/  LDS R20, [R20] ;  /* 0x0000000014147984 */ /* 0x000fe80000000800 */
[----:B------:R-:W1:Y:S02]  /*247c0*/  LDS R45, [R21] ;  /* 0x00000000152d7984 */ /* 0x000e640000000800 */
[----:B-1----:R-:W-:-:S05]  /*247d0*/  IMAD.IADD R47, R20, 0x1, -R45 ;  /* 0x00000001142f7824 */ /* 0x002fca00078e0a2d */
[----:B------:R-:W-:-:S13]  /*247e0*/  ISETP.GE.AND P0, PT, R47, 0x2, PT ;  /* 0x000000022f00780c */ /* 0x000fda0003f06270 */
[----:B0-----:R-:W-:Y:S05]  /*247f0*/  @!P0 BRA `(.L_x_598) ;  /* 0x0000000000348947 */ /* 0x001fea0003800000 */
[----:B------:R-:W-:Y:S02]  /*24800*/  IMAD.MOV.U32 R42, RZ, RZ, RZ ;  /* 0x000000ffff2a7224 */ /* 0x000fe400078e00ff */
[----:B------:R-:W-:-:S07]  /*24810*/  IMAD.MOV.U32 R38, RZ, RZ, R47 ;  /* 0x000000ffff267224 */ /* 0x000fce00078e002f */
.L_x_599:
        /* <DEDUP_REMOVED lines=11> */
.L_x_598:
[----:B------:R-:W-:Y:S05]  /*248d0*/  BSYNC.RECONVERGENT B2 ;  /* 0x0000000000027941 */ /* 0x000fea0003800200 */
.L_x_597:
        /* <DEDUP_REMOVED lines=28> */
.L_x_596:
[----:B------:R-:W-:Y:S05]  /*24aa0*/  BSYNC.RECONVERGENT B1 ;  /* 0x0000000000017941 */ /* 0x000fea0003800200 */
.L_x_595:
[----:B------:R-:W-:-:S13]  /*24ab0*/  ISETP.GE.U32.AND P0, PT, R17, R0, PT ;  /* 0x000000001100720c */ /* 0x000fda0003f06070 */
[----:B------:R-:W-:Y:S05]  /*24ac0*/  @P0 BRA `(.L_x_436) ;  /* 0x0000001800180947 */ /* 0x000fea0003800000 */
[----:B------:R-:W3:Y:S01]  /*24ad0*/  S2UR UR5, SR_CgaCtaId ;  /* 0x00000000000579c3 */ /* 0x000ee20000008800 */
[----:B------:R-:W-:Y:S01]  /*24ae0*/  UMOV UR4, 0x400 ;  /* 0x0000040000047882 */ /* 0x000fe20000000000 */
[C---:B------:R-:W-:Y:S01]  /*24af0*/  VIADD R5, R4.reuse, 0xffffffff ;  /* 0xffffffff04057836 */ /* 0x040fe20000000000 */
[----:B------:R-:W-:Y:S01]  /*24b00*/  UIADD3 UR4, UPT, UPT, UR4, 0x4d34, URZ ;  /* 0x00004d3404047890 */ /* 0x000fe2000fffe0ff */
[C---:B------:R-:W-:Y:S01]  /*24b10*/  LOP3.LUT R51, R4.reuse, 0x3, RZ, 0xc0, !PT ;  /* 0x0000000304337812 */ /* 0x040fe200078ec0ff */
[----:B01----:R-:W-:Y:S02]  /*24b20*/  IMAD.MOV.U32 R41, RZ, RZ, R17 ;  /* 0x000000ffff297224 */ /* 0x003fe400078e0011 */
[----:B------:R-:W-:Y:S02]  /*24b30*/  ISETP.GE.U32.AND P0, PT, R5, 0x3, PT ;  /* 0x000000030500780c */ /* 0x000fe40003f06070 */
[----:B------:R-:W-:Y:S01]  /*24b40*/  LOP3.LUT R5, R4, 0xfffffffc, RZ, 0xc0, !PT ;  /* 0xfffffffc04057812 */ /* 0x000fe200078ec0ff */
[----:B---3--:R-:W-:-:S06]  /*24b50*/  ULEA UR4, UR5, UR4, 0x18 ;  /* 0x0000000405047291 */ /* 0x008fcc000f8ec0ff */
[----:B--2---:R-:W-:-:S07]  /*24b60*/  LEA R40, R9, UR4, 0x8 ;  /* 0x0000000409287c11 */ /* 0x004fce000f8e40ff */
.L_x_613:
[C---:B------:R-:W-:Y:S01]  /*24b70*/  IMAD R50, R41.reuse, 0x4, R3 ;  /* 0x0000000429327824 */ /* 0x040fe200078e0203 */
[C---:B------:R-:W-:Y:S01]  /*24b80*/  ISETP.NE.AND P2, PT, R4.reuse, RZ, PT ;  /* 0x000000ff0400720c */ /* 0x040fe20003f45270 */
[----:B------:R-:W-:Y:S02]  /*24b90*/  IMAD.MOV.U32 R43, RZ, RZ, R41 ;  /* 0x000000ffff2b7224 */ /* 0x000fe400078e0029 */
[----:B------:R-:W-:Y:S01]  /*24ba0*/  IMAD R42, R4, R41, RZ ;  /* 0x00000029042a7224 */ /* 0x000fe200078e02ff */
[----:B0-----:R0:W-:Y:S01]  /*24bb0*/  STS [R50], RZ ;  /* 0x000000ff32007388 */ /* 0x0011e20000000800 */
[----:B------:R-:W-:Y:S02]  /*24bc0*/  VIADD R41, R41, 0x20 ;  /* 0x0000002029297836 */ /* 0x000fe40000000000 */
[----:B------:R-:W-:-:S03]  /*24bd0*/  IMAD.MOV.U32 R21, RZ, RZ, RZ ;  /* 0x000000ffff157224 */ /* 0x000fc600078e00ff */
[----:B------:R-:W-:-:S03]  /*24be0*/  ISETP.GE.U32.AND P1, PT, R41, R0, PT ;  /* 0x000000002900720c */ /* 0x000fc60003f26070 */
[----:B01----:R-:W-:Y:S10]  /*24bf0*/  @!P2 BRA `(.L_x_601) ;  /* 0x00000004008ca947 */ /* 0x003ff40003800000 */
[----:B------:R-:W-:Y:S02]  /*24c00*/  IMAD.MOV.U32 R53, RZ, RZ, RZ ;  /* 0x000000ffff357224 */ /* 0x000fe400078e00ff */
[----:B------:R-:W-:Y:S01]  /*24c10*/  IMAD.MOV.U32 R7, RZ, RZ, RZ ;  /* 0x000000ffff077224 */ /* 0x000fe200078e00ff */
[----:B------:R-:W-:Y:S06]  /*24c20*/  @!P0 BRA `(.L_x_602) ;  /* 0x0000000000d08947 */ /* 0x000fec0003800000 */
[----:B------:R-:W0:Y:S01]  /*24c30*/  S2R R7, SR_CgaCtaId ;  /* 0x0000000000077919 */ /* 0x000e220000008800 */
[----:B------:R-:W-:Y:S02]  /*24c40*/  MOV R6, 0x400 ;  /* 0x0000040000067802 */ /* 0x000fe40000000f00 */
[----:B------:R-:W-:-:S03]  /*24c50*/  CS2R R52, SRZ ;  /* 0x0000000000347805 */ /* 0x000fc6000001ff00 */
[----:B------:R-:W-:-:S05]  /*24c60*/  VIADD R6, R6, 0x20d4 ;  /* 0x000020d406067836 */ /* 0x000fca0000000000 */
[----:B0-----:R-:W-:-:S07]  /*24c70*/  LEA R54, R7, R6, 0x18 ;  /* 0x0000000607367211 */ /* 0x001fce00078ec0ff */
.L_x_603:
[----:B------:R-:W-:Y:S02]  /*24c80*/  IMAD.IADD R6, R42, 0x1, R52 ;  /* 0x000000012a067824 */ /* 0x000fe400078e0234 */
[----:B------:R-:W-:Y:S02]  /*24c90*/  VIADD R52, R52, 0x4 ;  /* 0x0000000434347836 */ /* 0x000fe40000000000 */
[C---:B0-----:R-:W-:Y:S01]  /*24ca0*/  IMAD R36, R6.reuse, 0x4, R54 ;  /* 0x0000000406247824 */ /* 0x041fe200078e0236 */
[----:B------:R-:W-:-:S05]  /*24cb0*/  LEA R7, R6, UR41, 0x2 ;  /* 0x0000002906077c11 */ /* 0x000fca000f8e10ff */
        /* <DEDUP_REMOVED lines=43> */
.L_x_602:
[----:B------:R-:W-:Y:S01]  /*24f70*/  ISETP.NE.AND P2, PT, R51, RZ, PT ;  /* 0x000000ff3300720c */ /* 0x000fe20003f45270 */
[----:B------:R-:W-:-:S12]  /*24f80*/  IMAD.MOV.U32 R21, RZ, RZ, R53 ;  /* 0x000000ffff157224 */ /* 0x000fd800078e0035 */
[----:B------:R-:W-:Y:S05]  /*24f90*/  @!P2 BRA `(.L_x_601) ;  /* 0x0000000000a4a947 */ /* 0x000fea0003800000 */
[----:B------:R-:W-:Y:S01]  /*24fa0*/  IMAD.IADD R6, R42, 0x1, R7 ;  /* 0x000000012a067824 */ /* 0x000fe200078e0207 */
[----:B------:R-:W1:Y:S01]  /*24fb0*/  S2UR UR5, SR_CgaCtaId ;  /* 0x00000000000579c3 */ /* 0x000e620000008800 */
[----:B------:R-:W-:Y:S02]  /*24fc0*/  UMOV UR4, 0x400 ;  /* 0x0000040000047882 */ /* 0x000fe40000000000 */
[----:B------:R-:W-:Y:S01]  /*24fd0*/  UIADD3 UR4, UPT, UPT, UR4, 0x20d4, URZ ;  /* 0x000020d404047890 */ /* 0x000fe2000fffe0ff */
[----:B------:R-:W-:-:S05]  /*24fe0*/  LEA R20, R6, UR41, 0x2 ;  /* 0x0000002906147c11 */ /* 0x000fca000f8e10ff */
[----:B0-----:R-:W0:Y:S01]  /*24ff0*/  LDS R39, [R20] ;  /* 0x0000000014277984 */ /* 0x001e220000000800 */
[----:B-1----:R-:W-:-:S06]  /*25000*/  ULEA UR4, UR5, UR4, 0x18 ;  /* 0x0000000405047291 */ /* 0x002fcc000f8ec0ff */
[----:B------:R-:W-:Y:S02]  /*25010*/  LEA R36, R6, UR4, 0x2 ;  /* 0x0000000406247c11 */ /* 0x000fe4000f8e10ff */
        /* <DEDUP_REMOVED lines=33> */
.L_x_601:
[----:B------:R-:W-:Y:S01]  /*25230*/  ISETP.NE.AND P2, PT, R21, RZ, PT ;  /* 0x000000ff1500720c */ /* 0x000fe20003f45270 */
[----:B------:R-:W-:Y:S01]  /*25240*/  BSSY.RECONVERGENT B1, `(.L_x_604) ;  /* 0x000010b000017945 */ /* 0x000fe20003800200 */
[----:B------:R-:W-:-:S11]  /*25250*/  IMAD.MOV.U32 R20, RZ, RZ, RZ ;  /* 0x000000ffff147224 */ /* 0x000fd600078e00ff */
[----:B------:R-:W-:Y:S05]  /*25260*/  @!P2 BRA `(.L_x_605) ;  /* 0x000000100020a947 */ /* 0x000fea0003800000 */
[C---:B------:R-:W-:Y:S01]  /*25270*/  ISETP.GE.U32.AND P3, PT, R21.reuse, 0x8, PT ;  /* 0x000000081500780c */ /* 0x040fe20003f66070 */
[----:B0-----:R-:W-:Y:S01]  /*25280*/  VIADD R36, R42, 0x1 ;  /* 0x000000012a247836 */ /* 0x001fe20000000000 */
[----:B------:R-:W-:Y:S01]  /*25290*/  LOP3.LUT R53, R21, 0x7, RZ, 0xc0, !PT ;  /* 0x0000000715357812 */ /* 0x000fe200078ec0ff */
[----:B------:R-:W-:Y:S01]  /*252a0*/  BSSY.RECONVERGENT B2, `(.L_x_606) ;  /* 0x0000080000027945 */ /* 0x000fe20003800200 */
[----:B-1----:R-:W-:Y:S02]  /*252b0*/  IMAD.MOV.U32 R37, RZ, RZ, RZ ;  /* 0x000000ffff257224 */ /* 0x002fe400078e00ff */
[----:B------:R-:W-:Y:S01]  /*252c0*/  ISETP.NE.AND P2, PT, R53, RZ, PT ;  /* 0x000000ff3500720c */ /* 0x000fe20003f45270 */
[----:B------:R-:W-:Y:S01]  /*252d0*/  IMAD.MOV.U32 R20, RZ, RZ, RZ ;  /* 0x000000ffff147224 */ /* 0x000fe200078e00ff */
[----:B------:R-:W-:-:S05]  /*252e0*/  SHF.R.S32.HI R38, RZ, 0x1f, R36 ;  /* 0x0000001fff267819 */ /* 0x000fca0000011424 */
[----:B------:R-:W-:Y:S06]  /*252f0*/  @!P3 BRA `(.L_x_607) ;  /* 0x0000000400e8b947 */ /* 0x000fec0003800000 */
[----:B------:R-:W-:Y:S01]  /*25300*/  LOP3.LUT R37, R21, 0xfffffff8, RZ, 0xc0, !PT ;  /* 0xfffffff815257812 */ /* 0x000fe200078ec0ff */
[----:B------:R-:W-:Y:S02]  /*25310*/  IMAD.MOV.U32 R39, RZ, RZ, RZ ;  /* 0x000000ffff277224 */ /* 0x000fe400078e00ff */
[----:B------:R-:W-:-:S07]  /*25320*/  IMAD.MOV.U32 R20, RZ, RZ, RZ ;  /* 0x000000ffff147224 */ /* 0x000fce00078e00ff */
.L_x_608:
[-C--:B------:R-:W-:Y:S02]  /*25330*/  IADD3 R9, P4, PT, R36, R39.reuse, RZ ;  /* 0x0000002724097210 */ /* 0x080fe40007f9e0ff */
[----:B------:R-:W-:-:S03]  /*25340*/  IADD3 R7, P3, PT, R42, R39, RZ ;  /* 0x000000272a077210 */ /* 0x000fc60007f7e0ff */
[----:B------:R-:W-:Y:S01]  /*25350*/  IMAD.X R44, RZ, RZ, R38, P4 ;  /* 0x000000ffff2c7224 */ /* 0x000fe200020e0626 */
[CC--:B------:R-:W-:Y:S02]  /*25360*/  LEA R8, P4, R9.reuse, R12.reuse, 0x2 ;  /* 0x0000000c09087211 */ /* 0x0c0fe400078810ff */
[----:B------:R-:W-:Y:S02]  /*25370*/  LEA.HI.X.SX32 R45, R42, RZ, 0x1, P3 ;  /* 0x000000ff2a2d7211 */ /* 0x000fe400018f0eff */
[----:B------:R-:W-:Y:S02]  /*25380*/  LEA.HI.X R9, R9, R15, R44, 0x2, P4 ;  /* 0x0000000f09097211 */ /* 0x000fe400020f142c */
[----:B------:R-:W-:-:S03]  /*25390*/  LEA R6, P3, R7, R12, 0x2 ;  /* 0x0000000c07067211 */ /* 0x000fc600078610ff */
[----:B------:R-:W2:Y:S01]  /*253a0*/  LDG.E R50, desc[UR36][R8.64+0x4] ;  /* 0x0000042408327981 */ /* 0x000ea2000c1e1900 */
[----:B------:R-:W-:-:S03]  /*253b0*/  LEA.HI.X R7, R7, R15, R45, 0x2, P3 ;  /* 0x0000000f07077211 */ /* 0x000fc600018f142d */
[----:B------:R-:W3:Y:S04]  /*253c0*/  LDG.E R54, desc[UR36][R8.64+0x8] ;  /* 0x0000082408367981 */ /* 0x000ee8000c1e1900 */
[----:B------:R0:W4:Y:S04]  /*253d0*/  LDG.E R6, desc[UR36][R6.64+0x4] ;  /* 0x0000042406067981 */ /* 0x000128000c1e1900 */
        /* <DEDUP_REMOVED lines=8> */
[----:B0-----:R-:W-:Y:S02]  /*25460*/  LOP3.LUT R7, R52, 0x55555555, RZ, 0xc0, !PT ;  /* 0x5555555534077812 */ /* 0x001fe400078ec0ff */
[----:B----4-:R-:W-:-:S03]  /*25470*/  SHF.R.U32.HI R48, RZ, 0x1, R6 ;  /* 0x00000001ff307819 */ /* 0x010fc60000011606 */
[----:B------:R-:W-:Y:S01]  /*25480*/  IMAD.IADD R7, R50, 0x1, -R7 ;  /* 0x0000000132077824 */ /* 0x000fe200078e0a07 */
[----:B------:R-:W-:Y:S02]  /*25490*/  LOP3.LUT R49, R48, 0x55555555, RZ, 0xc0, !PT ;  /* 0x5555555530317812 */ /* 0x000fe400078ec0ff */
[----:B---3--:R-:W-:Y:S02]  /*254a0*/  SHF.R.U32.HI R48, RZ, 0x1, R54 ;  /* 0x00000001ff307819 */ /* 0x008fe40000011636 */
[----:B-----5:R-:W-:Y:S01]  /*254b0*/  SHF.R.U32.HI R52, RZ, 0x1, R56 ;  /* 0x00000001ff347819 */ /* 0x020fe20000011638 */
[----:B------:R-:W-:Y:S01]  /*254c0*/  IMAD.IADD R49, R6, 0x1, -R49 ;  /* 0x0000000106317824 */ /* 0x000fe200078e0a31 */
[----:B------:R-:W-:Y:S02]  /*254d0*/  LOP3.LUT R55, R48, 0x55555555, RZ, 0xc0, !PT ;  /* 0x5555555530377812 */ /* 0x000fe400078ec0ff */
[----:B------:R-:W-:Y:S02]  /*254e0*/  LOP3.LUT R57, R52, 0x55555555, RZ, 0xc0, !PT ;  /* 0x5555555534397812 */ /* 0x000fe400078ec0ff */
[----:B-1----:R-:W-:Y:S01]  /*254f0*/  SHF.R.U32.HI R8, RZ, 0x2, R7 ;  /* 0x00000002ff087819 */ /* 0x002fe20000011607 */
[----:B------:R-:W-:Y:S01]  /*25500*/  IMAD.IADD R55, R54, 0x1, -R55 ;  /* 0x0000000136377824 */ /* 0x000fe200078e0a37 */
[----:B------:R-:W-:Y:S01]  /*25510*/  LOP3.LUT R7, R7, 0x33333333, RZ, 0xc0, !PT ;  /* 0x3333333307077812 */ /* 0x000fe200078ec0ff */
[----:B------:R-:W-:Y:S01]  /*25520*/  IMAD.IADD R57, R56, 0x1, -R57 ;  /* 0x0000000138397824 */ /* 0x000fe200078e0a39 */
[----:B------:R-:W-:-:S02]  /*25530*/  LOP3.LUT R8, R8, 0x33333333, RZ, 0xc0, !PT ;  /* 0x3333333308087812 */ /* 0x000fc400078ec0ff */
[----:B------:R-:W-:Y:S02]  /*25540*/  SHF.R.U32.HI R6, RZ, 0x2, R49 ;  /* 0x00000002ff067819 */ /* 0x000fe40000011631 */
[----:B------:R-:W-:Y:S01]  /*25550*/  LOP3.LUT R49, R49, 0x33333333, RZ, 0xc0, !PT ;  /* 0x3333333331317812 */ /* 0x000fe200078ec0ff */
[----:B------:R-:W-:Y:S01]  /*25560*/  IMAD.IADD R7, R7, 0x1, R8 ;  /* 0x0000000107077824 */ /* 0x000fe200078e0208 */
[----:B------:R-:W-:Y:S02]  /*25570*/  LOP3.LUT R6, R6, 0x33333333, RZ, 0xc0, !PT ;  /* 0x3333333306067812 */ /* 0x000fe400078ec0ff */
[----:B------:R-:W-:Y:S02]  /*25580*/  SHF.R.U32.HI R8, RZ, 0x2, R55 ;  /* 0x00000002ff087819 */ /* 0x000fe40000011637 */
[----:B------:R-:W-:Y:S01]  /*25590*/  SHF.R.U32.HI R9, RZ, 0x2, R57 ;  /* 0x00000002ff097819 */ /* 0x000fe20000011639 */
[----:B------:R-:W-:Y:S01]  /*255a0*/  IMAD.IADD R6, R49, 0x1, R6 ;  /* 0x0000000131067824 */ /* 0x000fe200078e0206 */
[----:B------:R-:W-:-:S02]  /*255b0*/  LOP3.LUT R55, R55, 0x33333333, RZ, 0xc0, !PT ;  /* 0x3333333337377812 */ /* 0x000fc400078ec0ff */
        /* <DEDUP_REMOVED lines=25> */
[----:B------:R-:W-:-:S02]  /*25750*/  LOP3.LUT R48, R48, 0x3f, RZ, 0xc0, !PT ;  /* 0x0000003f30307812 */ /* 0x000fc400078ec0ff */
[----:B------:R-:W-:Y:S02]  /*25760*/  SHF.R.U32.HI R7, RZ, 0x1, R46 ;  /* 0x00000001ff077819 */ /* 0x000fe4000001162e */
        /* <DEDUP_REMOVED lines=51> */
.L_x_607:
[----:B------:R-:W-:Y:S05]  /*25aa0*/  BSYNC.RECONVERGENT B2 ;  /* 0x0000000000027941 */ /* 0x000fea0003800200 */
.L_x_606:
        /* <DEDUP_REMOVED lines=69> */
.L_x_610:
[----:B------:R-:W-:Y:S05]  /*25f00*/  BSYNC.RECONVERGENT B2 ;  /* 0x0000000000027941 */ /* 0x000fea0003800200 */
.L_x_609:
        /* <DEDUP_REMOVED lines=42> */
.L_x_612:
[----:B------:R-:W-:Y:S05]  /*261b0*/  BSYNC.RECONVERGENT B2 ;  /* 0x0000000000027941 */ /* 0x000fea0003800200 */
.L_x_611:
        /* <DEDUP_REMOVED lines=19> */
.L_x_605:
[----:B------:R-:W-:Y:S05]  /*262f0*/  BSYNC.RECONVERGENT B1 ;  /* 0x0000000000017941 */ /* 0x000fea0003800200 */
.L_x_604:
[----:B-1----:R-:W-:-:S05]  /*26300*/  IMAD R7, R43, 0x4, R40 ;  /* 0x000000042b077824 */ /* 0x002fca00078e0228 */
[----:B------:R1:W-:Y:S01]  /*26310*/  STS [R7], R20 ;  /* 0x0000001407007388 */ /* 0x0003e20000000800 */
[----:B------:R-:W-:Y:S05]  /*26320*/  @!P1 BRA `(.L_x_613) ;  /* 0xffffffe800109947 */ /* 0x000fea000383ffff */
.L_x_436:
[----:B------:R-:W-:Y:S05]  /*26330*/  BSYNC.RECONVERGENT B0 ;  /* 0x0000000000007941 */ /* 0x000fea0003800200 */
.L_x_257:
[----:B------:R-:W5:Y:S08]  /*26340*/  LDC.64 R4, c[0x0][0x3b8] ;  /* 0x0000ee00ff047b82 */ /* 0x000f700000000a00 */
[----:B------:R-:W-:Y:S08]  /*26350*/  BAR.SYNC.DEFER_BLOCKING 0x0 ;  /* 0x0000000000007b1d */ /* 0x000ff00000010000 */
[----:B------:R-:W0:Y:S01]  /*26360*/  S2UR UR6, SR_CgaCtaId ;  /* 0x00000000000679c3 */ /* 0x000e220000008800 */
[----:B------:R-:W-:-:S07]  /*26370*/  UMOV UR5, 0x400 ;  /* 0x0000040000057882 */ /* 0x000fce0000000000 */
[----:B------:R-:W3:Y:S08]  /*26380*/  LDC.64 R14, c[0x4][0x48] ;  /* 0x01001200ff0e7b82 */ /* 0x000ef00000000a00 */
[----:B-1----:R-:W1:Y:S01]  /*26390*/  LDC.64 R20, c[0x4][0x8] ;  /* 0x01000200ff147b82 */ /* 0x002e620000000a00 */
[----:B-----5:R-:W5:Y:S01]  /*263a0*/  LDG.E R4, desc[UR36][R4.64] ;  /* 0x0000002404047981 */ /* 0x020f62000c1e1900 */
[----:B0-----:R-:W-:-:S06]  /*263b0*/  ULEA UR4, UR6, UR5, 0x18 ;  /* 0x0000000506047291 */ /* 0x001fcc000f8ec0ff */
[----:B--2---:R-:W0:Y:S01]  /*263c0*/  LDC.64 R36, c[0x4][0x10] ;  /* 0x01000400ff247b82 */ /* 0x004e220000000a00 */
[----:B----4-:R-:W-:Y:S02]  /*263d0*/  IMAD.U32 R38, RZ, RZ, UR4 ;  /* 0x00000004ff267e24 */ /* 0x010fe4000f8e00ff */
[----:B---3--:R-:W-:-:S03]  /*263e0*/  IMAD.WIDE.U32 R14, R2, 0x60, R14 ;  /* 0x00000060020e7825 */ /* 0x008fc600078e000e */
[----:B------:R-:W2:Y:S01]  /*263f0*/  LDS R13, [R38+0x4] ;  /* 0x00000400260d7984 */ /* 0x000ea20000000800 */
[----:B-1----:R-:W-:-:S04]  /*26400*/  IMAD.WIDE.U32 R20, R2, 0x20, R20 ;  /* 0x0000002002147825 */ /* 0x002fc800078e0014 */
[----:B0-----:R-:W-:-:S04]  /*26410*/  IMAD.WIDE.U32 R36, R2, 0x40, R36 ;  /* 0x0000004002247825 */ /* 0x001fc800078e0024 */
[----:B-----5:R-:W-:-:S05]  /*26420*/  VIADD R0, R4, 0xfffffffe ;  /* 0xfffffffe04007836 */ /* 0x020fca0000000000 */
[----:B--2---:R-:W-:-:S13]  /*26430*/  ISETP.NE.AND P0, PT, R13, R0, PT ;  /* 0x000000000d00720c */ /* 0x004fda0003f05270 */
[----:B------:R-:W-:Y:S05]  /*26440*/  @P0 BRA `(.L_x_614) ;  /* 0x0000001000e80947 */ /* 0x000fea0003800000 */
[----:B------:R-:W0:Y:S02]  /*26450*/  LDS R11, [R38+0x10] ;  /* 0x00001000260b7984 */ /* 0x000e240000000800 */
[----:B0-----:R-:W-:-:S13]  /*26460*/  ISETP.GE.U32.AND P0, PT, R16, R11, PT ;  /* 0x0000000b1000720c */ /* 0x001fda0003f06070 */
[----:B------:R-:W-:Y:S05]  /*26470*/  @P0 BRA `(.L_x_615) ;  /* 0x0000001000400947 */ /* 0x000fea0003800000 */
[----:B------:R-:W-:Y:S01]  /*26480*/  UIADD3 UR4, UPT, UPT, UR5, 0x4534, URZ ;  /* 0x0000453405047890 */ /* 0x000fe2000fffe0ff */
[----:B------:R-:W-:-:S03]  /*26490*/  IMAD.MOV.U32 R38, RZ, RZ, R16 ;  /* 0x000000ffff267224 */ /* 0x000fc600078e0010 */
[----:B------:R-:W-:-:S06]  /*264a0*/  ULEA UR4, UR6, UR4, 0x18 ;  /* 0x0000000406047291 */ /* 0x000fcc000f8ec0ff */
[----:B------:R-:W-:-:S07]  /*264b0*/  LEA R13, R13, UR4, 0x8 ;  /* 0x000000040d0d7c11 */ /* 0x000fce000f8e40ff */
.L_x_641:
[----:B0-----:R-:W0:Y:S02]  /*264c0*/  LDC.64 R4, c[0x0][0x3c0] ;  /* 0x0000f000ff047b82 */ /* 0x001e240000000a00 */
[----:B0-----:R-:W2:Y:S01]  /*264d0*/  LDG.E R5, desc[UR36][R4.64] ;  /* 0x0000002404057981 */ /* 0x001ea2000c1e1900 */
[C---:B------:R-:W-:Y:S01]  /*264e0*/  IMAD R0, R38.reuse, 0x4, R13 ;  /* 0x0000000426007824 */ /* 0x040fe200078e020d */
[----:B------:R-:W-:Y:S05]  /*264f0*/  YIELD ;  /* 0x0000000000007946 */ /* 0x000fea0003800000 */
[----:B------:R-:W2:Y:S01]  /*26500*/  LDS R42, [R0] ;  /* 0x00000000002a7984 */ /* 0x000ea20000000800 */
[----:B------:R-:W-:Y:S01]  /*26510*/  VIADD R38, R38, UR42 ;  /* 0x0000002a26267c36 */ /* 0x000fe20008000000 */
[----:B------:R-:W-:Y:S04]  /*26520*/  BSSY.RECONVERGENT B0, `(.L_x_616) ;  /* 0x0000104000007945 */ /* 0x000fe80003800200 */
[----:B------:R-:W-:-:S02]  /*26530*/  ISETP.GE.U32.AND P2, PT, R38, R11, PT ;  /* 0x0000000b2600720c */ /* 0x000fc40003f46070 */
[----:B--2---:R-:W-:-:S13]  /*26540*/  ISETP.GE.U32.AND P0, PT, R42, R5, PT ;  /* 0x000000052a00720c */ /* 0x004fda0003f06070 */
[----:B------:R-:W-:Y:S05]  /*26550*/  @!P0 BRA `(.L_x_617) ;  /* 0x0000001000008947 */ /* 0x000fea0003800000 */
[----:B------:R-:W-:Y:S01]  /*26560*/  ISETP.NE.AND P0, PT, R5, RZ, PT ;  /* 0x000000ff0500720c */ /* 0x000fe20003f05270 */
[----:B------:R-:W-:Y:S02]  /*26570*/  IMAD.MOV.U32 R6, RZ, RZ, 0x1 ;  /* 0x00000001ff067424 */ /* 0x000fe400078e00ff */
[----:B------:R-:W-:-:S10]  /*26580*/  IMAD.MOV.U32 R7, RZ, RZ, 0x0 ;  /* 0x00000000ff077424 */ /* 0x000fd400078e00ff */
[----:B------:R-:W-:Y:S05]  /*26590*/  @!P0 BRA `(.L_x_618) ;  /* 0x0000000c00e88947 */ /* 0x000fea0003800000 */
[----:B------:R-:W-:Y:S02]  /*265a0*/  IMAD.MOV.U32 R0, RZ, RZ, 0x1 ;  /* 0x00000001ff007424 */ /* 0x000fe400078e00ff */
[----:B------:R-:W-:Y:S02]  /*265b0*/  IMAD.MOV.U32 R39, RZ, RZ, 0x1 ;  /* 0x00000001ff277424 */ /* 0x000fe400078e00ff */
[----:B------:R-:W-:Y:S01]  /*265c0*/  IMAD.MOV.U32 R6, RZ, RZ, 0x1 ;  /* 0x00000001ff067424 */ /* 0x000fe200078e00ff */
[----:B------:R-:W-:Y:S01]  /*265d0*/  VIADDMNMX.U32 R5, R5, R0, 0x2, !PT ;  /* 0x0000000205057446 */ /* 0x000fe20007800000 */
[----:B------:R-:W-:-:S04]  /*265e0*/  IMAD.MOV.U32 R7, RZ, RZ, 0x0 ;  /* 0x00000000ff077424 */ /* 0x000fc800078e00ff */
[C---:B------:R-:W-:Y:S02]  /*265f0*/  VIADD R0, R5.reuse, 0xfffffffe ;  /* 0xfffffffe05007836 */ /* 0x040fe40000000000 */
[----:B------:R-:W-:-:S03]  /*26600*/  VIADD R5, R5, 0xffffffff ;  /* 0xffffffff05057836 */ /* 0x000fc60000000000 */
[----:B------:R-:W-:Y:S02]  /*26610*/  ISETP.GE.U32.AND P0, PT, R0, 0x3, PT ;  /* 0x000000030000780c */ /* 0x000fe40003f06070 */
[----:B------:R-:W-:-:S11]  /*26620*/  LOP3.LUT R40, R5, 0x3, RZ, 0xc0, !PT ;  /* 0x0000000305287812 */ /* 0x000fd600078ec0ff */
[----:B------:R-:W-:Y:S05]  /*26630*/  @!P0 BRA `(.L_x_619) ;  /* 0x0000000800248947 */ /* 0x000fea0003800000 */
[----:B------:R-:W-:Y:S01]  /*26640*/  LOP3.LUT R41, R5, 0xfffffffc, RZ, 0xc0, !PT ;  /* 0xfffffffc05297812 */ /* 0x000fe200078ec0ff */
[----:B------:R-:W-:Y:S02]  /*26650*/  IMAD.MOV.U32 R39, RZ, RZ, 0x1 ;  /* 0x00000001ff277424 */ /* 0x000fe400078e00ff */
[----:B------:R-:W-:Y:S02]  /*26660*/  IMAD.MOV.U32 R6, RZ, RZ, 0x1 ;  /* 0x00000001ff067424 */ /* 0x000fe400078e00ff */
[----:B------:R-:W-:-:S07]  /*26670*/  IMAD.MOV.U32 R7, RZ, RZ, 0x0 ;  /* 0x00000000ff077424 */ /* 0x000fce00078e00ff */
.L_x_632:
[-C--:B------:R-:W-:Y:S01]  /*26680*/  IMAD R3, R7, R42.reuse, RZ ;  /* 0x0000002a07037224 */ /* 0x080fe200078e02ff */
[----:B------:R-:W-:Y:S01]  /*26690*/  BSSY.RECONVERGENT B1, `(.L_x_620) ;  /* 0x000001d000017945 */ /* 0x000fe20003800200 */
[----:B------:R-:W-:-:S04]  /*266a0*/  IMAD.WIDE.U32 R6, R6, R42, RZ ;  /* 0x0000002a06067225 */ /* 0x000fc800078e00ff */
[----:B------:R-:W-:-:S05]  /*266b0*/  IMAD.IADD R8, R7, 0x1, R3 ;  /* 0x0000000107087824 */ /* 0x000fca00078e0203 */
[----:B------:R-:W-:-:S13]  /*266c0*/  ISETP.NE.U32.AND P0, PT, R8, RZ, PT ;  /* 0x000000ff0800720c */ /* 0x000fda0003f05070 */
[----:B------:R-:W-:Y:S05]  /*266d0*/  @P0 BRA `(.L_x_621) ;  /* 0x0000000000540947 */ /* 0x000fea0003800000 */
[----:B------:R-:W0:Y:S01]  /*266e0*/  I2F.U32.RP R0, R39 ;  /* 0x0000002700007306 */ /* 0x000e220000209000 */
[----:B------:R-:W-:Y:S01]  /*266f0*/  ISETP.NE.U32.AND P3, PT, R39, RZ, PT ;  /* 0x000000ff2700720c */ /* 0x000fe20003f65070 */
[----:B------:R-:W-:-:S06]  /*26700*/  IMAD.MOV.U32 R7, RZ, RZ, RZ ;  /* 0x000000ffff077224 */ /* 0x000fcc00078e00ff */
[----:B0-----:R-:W0:Y:S02]  /*26710*/  MUFU.RCP R0, R0 ;  /* 0x0000000000007308 */ /* 0x001e240000001000 */
[----:B0-----:R-:W-:-:S06]  /*26720*/  VIADD R4, R0, 0xffffffe ;  /* 0x0ffffffe00047836 */ /* 0x001fcc0000000000 */
[----:B------:R0:W1:Y:S02]  /*26730*/  F2I.FTZ.U32.TRUNC.NTZ R5, R4 ;  /* 0x0000000400057305 */ /* 0x000064000021f000 */
[----:B0-----:R-:W-:Y:S02]  /*26740*/  IMAD.MOV.U32 R4, RZ, RZ, RZ ;  /* 0x000000ffff047224 */ /* 0x001fe400078e00ff */
[----:B-1----:R-:W-:-:S04]  /*26750*/  IMAD.MOV R8, RZ, RZ, -R5 ;  /* 0x000000ffff087224 */ /* 0x002fc800078e0a05 */
[----:B------:R-:W-:-:S04]  /*26760*/  IMAD R3, R8, R39, RZ ;  /* 0x0000002708037224 */ /* 0x000fc800078e02ff */
[----:B------:R-:W-:-:S06]  /*26770*/  IMAD.HI.U32 R5, R5, R3, R4 ;  /* 0x0000000305057227 */ /* 0x000fcc00078e0004 */
[----:B------:R-:W-:-:S04]  /*26780*/  IMAD.HI.U32 R5, R5, R6, RZ ;  /* 0x0000000605057227 */ /* 0x000fc800078e00ff */
[----:B------:R-:W-:-:S04]  /*26790*/  IMAD.MOV R3, RZ, RZ, -R5 ;  /* 0x000000ffff037224 */ /* 0x000fc800078e0a05 */
[----:B------:R-:W-:-:S05]  /*267a0*/  IMAD R6, R39, R3, R6 ;  /* 0x0000000327067224 */ /* 0x000fca00078e0206 */
[----:B------:R-:W-:-:S13]  /*267b0*/  ISETP.GE.U32.AND P0, PT, R6, R39, PT ;  /* 0x000000270600720c */ /* 0x000fda0003f06070 */
[----:B------:R-:W-:Y:S02]  /*267c0*/  @P0 IMAD.IADD R6, R6, 0x1, -R39 ;  /* 0x0000000106060824 */ /* 0x000fe400078e0a27 */
[----:B------:R-:W-:-:S03]  /*267d0*/  @P0 VIADD R5, R5, 0x1 ;  /* 0x0000000105050836 */ /* 0x000fc60000000000 */
[----:B------:R-:W-:-:S13]  /*267e0*/  ISETP.GE.U32.AND P1, PT, R6, R39, PT ;  /* 0x000000270600720c */ /* 0x000fda0003f26070 */
[----:B------:R-:W-:Y:S01]  /*267f0*/  @P1 VIADD R5, R5, 0x1 ;  /* 0x0000000105051836 */ /* 0x000fe20000000000 */
[----:B------:R-:W-:-:S05]  /*26800*/  @!P3 LOP3.LUT R5, RZ, R39, RZ, 0x33, !PT ;  /* 0x00000027ff05b212 */ /* 0x000fca00078e33ff */
[----:B------:R-:W-:Y:S01]  /*26810*/  IMAD.MOV.U32 R6, RZ, RZ, R5 ;  /* 0x000000ffff067224 */ /* 0x000fe200078e0005 */
[----:B------:R-:W-:Y:S06]  /*26820*/  BRA `(.L_x_622) ;  /* 0x00000000000c7947 */ /* 0x000fec0003800000 */
.L_x_621:
[----:B------:R-:W-:Y:S01]  /*26830*/  IMAD.MOV.U32 R4, RZ, RZ, R39 ;  /* 0x000000ffff047224 */ /* 0x000fe200078e0027 */
[----:B------:R-:W-:-:S07]  /*26840*/  MOV R0, 0x26860 ;  /* 0x0002686000007802 */ /* 0x000fce0000000f00 */
[----:B------:R-:W-:Y:S05]  /*26850*/  CALL.REL.NOINC `($__internal_0_$__cuda_sm20_div_u64) ;  /* 0x000002a000f47944 */ /* 0x000fea0003c00000 */
.L_x_622:
[----:B------:R-:W-:Y:S05]  /*26860*/  BSYNC.RECONVERGENT B1 ;  /* 0x0000000000017941 */ /* 0x000fea0003800200 */
.L_x_620:
[----:B------:R-:W-:Y:S01]  /*26870*/  VIADD R3, R42, 0xffffffff ;  /* 0xffffffff2a037836 */ /* 0x000fe20000000000 */
[----:B------:R-:W-:Y:S01]  /*26880*/  BSSY.RECONVERGENT B1, `(.L_x_623) ;  /* 0x000001f000017945 */ /* 0x000fe20003800200 */
[----:B------:R-:W-:Y:S02]  /*26890*/  VIADD R9, R39, 0x1 ;  /* 0x0000000127097836 */ /* 0x000fe40000000000 */
[-C--:B------:R-:W-:Y:S02]  /*268a0*/  IMAD R5, R7, R3.reuse, RZ ;  /* 0x0000000307057224 */ /* 0x080fe400078e02ff */
[----:B------:R-:W-:-:S04]  /*268b0*/  IMAD.WIDE.U32 R6, R6, R3, RZ ;  /* 0x0000000306067225 */ /* 0x000fc800078e00ff */
[----:B------:R-:W-:-:S05]  /*268c0*/  IMAD.IADD R8, R7, 0x1, R5 ;  /* 0x0000000107087824 */ /* 0x000fca00078e0205 */
[----:B------:R-:W-:-:S13]  /*268d0*/  ISETP.NE.U32.AND P0, PT, R8, RZ, PT ;  /* 0x000000ff0800720c */ /* 0x000fda0003f05070 */
[----:B------:R-:W-:Y:S05]  /*268e0*/  @P0 BRA `(.L_x_624) ;  /* 0x0000000000540947 */ /* 0x000fea0003800000 */
[----:B------:R-:W0:Y:S01]  /*268f0*/  I2F.U32.RP R0, R9 ;  /* 0x0000000900007306 */ /* 0x000e220000209000 */
[----:B------:R-:W-:Y:S01]  /*26900*/  IMAD.MOV R3, RZ, RZ, -R9 ;  /* 0x000000ffff037224 */ /* 0x000fe200078e0a09 */
[----:B------:R-:W-:Y:S01]  /*26910*/  ISETP.NE.U32.AND P3, PT, R9, RZ, PT ;  /* 0x000000ff0900720c */ /* 0x000fe20003f65070 */
[----:B------:R-:W-:-:S05]  /*26920*/  IMAD.MOV.U32 R7, RZ, RZ, RZ ;  /* 0x000000ffff077224 */ /* 0x000fca00078e00ff */
[----:B0-----:R-:W0:Y:S02]  /*26930*/  MUFU.RCP R0, R0 ;  /* 0x0000000000007308 */ /* 0x001e240000001000 */
[----:B0-----:R-:W-:-:S06]  /*26940*/  VIADD R4, R0, 0xffffffe ;  /* 0x0ffffffe00047836 */ /* 0x001fcc0000000000 */
[----:B------:R0:W1:Y:S02]  /*26950*/  F2I.FTZ.U32.TRUNC.NTZ R5, R4 ;  /* 0x0000000400057305 */ /* 0x000064000021f000 */
[----:B0-----:R-:W-:Y:S02]  /*26960*/  IMAD.MOV.U32 R4, RZ, RZ, RZ ;  /* 0x000000ffff047224 */ /* 0x001fe400078e00ff */
[----:B-1----:R-:W-:-:S04]  /*26970*/  IMAD R3, R3, R5, RZ ;  /* 0x0000000503037224 */ /* 0x002fc800078e02ff */
        /* <DEDUP_REMOVED lines=12> */
.L_x_624:
[----:B------:R-:W-:Y:S01]  /*26a40*/  IMAD.MOV.U32 R4, RZ, RZ, R9 ;  /* 0x000000ffff047224 */ /* 0x000fe200078e0009 */
[----:B------:R-:W-:-:S07]  /*26a50*/  MOV R0, 0x26a70 ;  /* 0x00026a7000007802 */ /* 0x000fce0000000f00 */
[----:B------:R-:W-:Y:S05]  /*26a60*/  CALL.REL.NOINC `($__internal_0_$__cuda_sm20_div_u64) ;  /* 0x000002a000707944 */ /* 0x000fea0003c00000 */
.L_x_625:
[----:B------:R-:W-:Y:S05]  /*26a70*/  BSYNC.RECONVERGENT B1 ;  /* 0x0000000000017941 */ /* 0x000fea0003800200 */
.L_x_623:
        /* <DEDUP_REMOVED lines=29> */
.L_x_627:
[----:B------:R-:W-:Y:S01]  /*26c50*/  IMAD.MOV.U32 R4, RZ, RZ, R9 ;  /* 0x000000ffff047224 */ /* 0x000fe200078e0009 */
[----:B------:R-:W-:-:S07]  /*26c60*/  MOV R0, 0x26c80 ;  /* 0x00026c8000007802 */ /* 0x000fce0000000f00 */
[----:B------:R-:W-:Y:S05]  /*26c70*/  CALL.REL.NOINC `($__internal_0_$__cuda_sm20_div_u64) ;  /* 0x0000029c00ec7944 */ /* 0x000fea0003c00000 */
.L_x_628:
[----:B------:R-:W-:Y:S05]  /*26c80*/  BSYNC.RECONVERGENT B1 ;  /* 0x0000000000017941 */ /* 0x000fea0003800200 */
.L_x_626:
[C---:B------:R-:W-:Y:S01]  /*26c90*/  VIADD R3, R42.reuse, 0xfffffffd ;  /* 0xfffffffd2a037836 */ /* 0x040fe20000000000 */
[----:B------:R-:W-:Y:S01]  /*26ca0*/  BSSY.RECONVERGENT B1, `(.L_x_629) ;  /* 0x000001f000017945 */ /* 0x000fe20003800200 */
[----:B------:R-:W-:Y:S02]  /*26cb0*/  VIADD R42, R42, 0xfffffffc ;  /* 0xfffffffc2a2a7836 */ /* 0x000fe40000000000 */
[-C--:B------:R-:W-:Y:S02]  /*26cc0*/  IMAD R5, R7, R3.reuse, RZ ;  /* 0x0000000307057224 */ /* 0x080fe400078e02ff */
[----:B------:R-:W-:-:S04]  /*26cd0*/  IMAD.WIDE.U32 R6, R6, R3, RZ ;  /* 0x0000000306067225 */ /* 0x000fc800078e00ff */
[----:B------:R-:W-:Y:S02]  /*26ce0*/  IMAD.IADD R8, R7, 0x1, R5 ;  /* 0x0000000107087824 */ /* 0x000fe400078e0205 */
[----:B------:R-:W-:-:S03]  /*26cf0*/  VIADD R4, R39, 0x3 ;  /* 0x0000000327047836 */ /* 0x000fc60000000000 */
[----:B------:R-:W-:-:S13]  /*26d00*/  ISETP.NE.U32.AND P0, PT, R8, RZ, PT ;  /* 0x000000ff0800720c */ /* 0x000fda0003f05070 */
[----:B------:R-:W-:Y:S05]  /*26d10*/  @P0 BRA `(.L_x_630) ;  /* 0x0000000000540947 */ /* 0x000fea0003800000 */
[----:B------:R-:W0:Y:S01]  /*26d20*/  I2F.U32.RP R0, R4 ;  /* 0x0000000400007306 */ /* 0x000e220000209000 */
[----:B------:R-:W-:Y:S01]  /*26d30*/  IMAD.MOV R3, RZ, RZ, -R4 ;  /* 0x000000ffff037224 */ /* 0x000fe200078e0a04 */
[----:B------:R-:W-:-:S06]  /*26d40*/  ISETP.NE.U32.AND P3, PT, R4, RZ, PT ;  /* 0x000000ff0400720c */ /* 0x000fcc0003f65070 */
        /* <DEDUP_REMOVED lines=12> */
[----:B------:R-:W-:Y:S01]  /*26e10*/  ISETP.GE.U32.AND P1, PT, R7, R4, PT ;  /* 0x000000040700720c */ /* 0x000fe20003f26070 */
[----:B------:R-:W-:-:S12]  /*26e20*/  IMAD.MOV.U32 R7, RZ, RZ, RZ ;  /* 0x000000ffff077224 */ /* 0x000fd800078e00ff */
[----:B------:R-:W-:Y:S01]  /*26e30*/  @P1 VIADD R9, R9, 0x1 ;  /* 0x0000000109091836 */ /* 0x000fe20000000000 */
[----:B------:R-:W-:-:S05]  /*26e40*/  @!P3 LOP3.LUT R9, RZ, R4, RZ, 0x33, !PT ;  /* 0x00000004ff09b212 */ /* 0x000fca00078e33ff */
[----:B------:R-:W-:Y:S01]  /*26e50*/  IMAD.MOV.U32 R6, RZ, RZ, R9 ;  /* 0x000000ffff067224 */ /* 0x000fe200078e0009 */
[----:B------:R-:W-:Y:S06]  /*26e60*/  BRA `(.L_x_631) ;  /* 0x0000000000087947 */ /* 0x000fec0003800000 */
.L_x_630:
[----:B------:R-:W-:-:S07]  /*26e70*/  MOV R0, 0x26e90 ;  /* 0x00026e9000007802 */ /* 0x000fce0000000f00 */
[----:B------:R-:W-:Y:S05]  /*26e80*/  CALL.REL.NOINC `($__internal_0_$__cuda_sm20_div_u64) ;  /* 0x0000029c00687944 */ /* 0x000fea0003c00000 */
.L_x_631:
[----:B------:R-:W-:Y:S05]  /*26e90*/  BSYNC.RECONVERGENT B1 ;  /* 0x0000000000017941 */ /* 0x000fea0003800200 */
.L_x_629:
[----:B------:R-:W-:Y:S01]  /*26ea0*/  ISETP.NE.AND P0, PT, R4, R41, PT ;  /* 0x000000290400720c */ /* 0x000fe20003f05270 */
[----:B------:R-:W-:-:S12]  /*26eb0*/  VIADD R39, R39, 0x4 ;  /* 0x0000000427277836 */ /* 0x000fd80000000000 */
[----:B------:R-:W-:Y:S05]  /*26ec0*/  @P0 BRA `(.L_x_632) ;  /* 0xfffffff400ec0947 */ /* 0x000fea000383ffff */
.L_x_619:
[----:B------:R-:W-:Y:S01]  /*26ed0*/  ISETP.NE.AND P0, PT, R40, RZ, PT ;  /* 0x000000ff2800720c */ /* 0x000fe20003f05270 */
[----:B------:R-:W-:-:S12]  /*26ee0*/  BSSY.RECONVERGENT B1, `(.L_x_618) ;  /* 0x0000065000017945 */ /* 0x000fd80003800200 */
[----:B------:R-:W-:Y:S05]  /*26ef0*/  @!P0 BRA `(.L_x_633) ;  /* 0x00000004008c8947 */ /* 0x000fea0003800000 */
        /* <DEDUP_REMOVED lines=27> */
.L_x_635:
[----:B------:R-:W-:Y:S01]  /*270b0*/  IMAD.MOV.U32 R4, RZ, RZ, R39 ;  /* 0x000000ffff047224 */ /* 0x000fe200078e0027 */
[----:B------:R-:W-:-:S07]  /*270c0*/  MOV R0, 0x270e0 ;  /* 0x000270e000007802 */ /* 0x000fce0000000f00 */
[----:B------:R-:W-:Y:S05]  /*270d0*/  CALL.REL.NOINC `($__internal_0_$__cuda_sm20_div_u64) ;  /* 0x0000029800d47944 */ /* 0x000fea0003c00000 */
.L_x_636:
[----:B------:R-:W-:Y:S05]  /*270e0*/  BSYNC.RECONVERGENT B2 ;  /* 0x0000000000027941 */ /* 0x000fea0003800200 */
.L_x_634:
[----:B------:R-:W-:-:S13]  /*270f0*/  ISETP.NE.AND P0, PT, R40, 0x1, PT ;  /* 0x000000012800780c */ /* 0x000fda0003f05270 */
[----:B------:R-:W-:Y:S05]  /*27100*/  @!P0 BRA `(.L_x_633) ;  /* 0x0000000400088947 */ /* 0x000fea0003800000 */
        /* <DEDUP_REMOVED lines=29> */
.L_x_638:
[----:B------:R-:W-:Y:S01]  /*272e0*/  IMAD.MOV.U32 R4, RZ, RZ, R9 ;  /* 0x000000ffff047224 */ /* 0x000fe200078e0009 */
[----:B------:R-:W-:-:S07]  /*272f0*/  MOV R0, 0x27310 ;  /* 0x0002731000007802 */ /* 0x000fce0000000f00 */
[----:B------:R-:W-:Y:S05]  /*27300*/  CALL.REL.NOINC `($__internal_0_$__cuda_sm20_div_u64) ;  /* 0x0000029800487944 */ /* 0x000fea0003c00000 */
.L_x_639:
[----:B------:R-:W-:Y:S05]  /*27310*/  BSYNC.RECONVERGENT B2 ;  /* 0x0000000000027941 */ /* 0x000fea0003800200 */
.L_x_637:
[----:B------:R-:W-:-:S13]  /*27320*/  ISETP.NE.AND P0, PT, R40, 0x2, PT ;  /* 0x000000022800780c */ /* 0x000fda0003f05270 */
[----:B------:R-:W-:Y:S05]  /*27330*/  @!P0 BRA `(.L_x_633) ;  /* 0x00000000007c8947 */ /* 0x000fea0003800000 */
[----:B------:R-:W-:Y:S02]  /*27340*/  VIADD R3, R42, 0xfffffffe ;  /* 0xfffffffe2a037836 */ /* 0x000fe40000000000 */
        /* <DEDUP_REMOVED lines=27> */
.L_x_640:
[----:B------:R-:W-:Y:S01]  /*27500*/  IMAD.MOV.U32 R4, RZ, RZ, R39 ;  /* 0x000000ffff047224 */ /* 0x000fe200078e0027 */
[----:B------:R-:W-:-:S07]  /*27510*/  MOV R0, 0x27530 ;  /* 0x0002753000007802 */ /* 0x000fce0000000f00 */
[----:B------:R-:W-:Y:S05]  /*27520*/  CALL.REL.NOINC `($__internal_0_$__cuda_sm20_div_u64) ;  /* 0x0000029400c07944 */ /* 0x000fea0003c00000 */
.L_x_633:
[----:B------:R-:W-:Y:S05]  /*27530*/  BSYNC.RECONVERGENT B1 ;  /* 0x0000000000017941 */ /* 0x000fea0003800200 */
.L_x_618:
[----:B------:R-:W0:Y:S02]  /*27540*/  LDC.64 R4, c[0x0][0x3b0] ;  /* 0x0000ec00ff047b82 */ /* 0x000e240000000a00 */
[----:B0-----:R0:W-:Y:S02]  /*27550*/  REDG.E.ADD.64.STRONG.GPU desc[UR36][R4.64], R6 ;  /* 0x000000060400798e */ /* 0x0011e4000c12e524 */
.L_x_617:
[----:B------:R-:W-:Y:S05]  /*27560*/  BSYNC.RECONVERGENT B0 ;  /* 0x0000000000007941 */ /* 0x000fea0003800200 */
.L_x_616:
[----:B------:R-:W-:Y:S05]  /*27570*/  @!P2 BRA `(.L_x_641) ;  /* 0xffffffec00d0a947 */ /* 0x000fea000383ffff */
.L_x_615:
[----:B------:R-:W-:Y:S05]  /*27580*/  WARPSYNC.ALL ;  /* 0x0000000000007948 */ /* 0x000fea0003800000 */
[----:B------:R-:W-:Y:S01]  /*27590*/  ISETP.NE.AND P1, PT, R16, RZ, PT ;  /* 0x000000ff1000720c */ /* 0x000fe20003f25270 */
[----:B------:R-:W1:Y:S08]  /*275a0*/  S2UR UR5, SR_CgaCtaId ;  /* 0x00000000000579c3 */ /* 0x000e700000008800 */
[----:B------:R-:W-:Y:S06]  /*275b0*/  BAR.SYNC.DEFER_BLOCKING 0x0 ;  /* 0x0000000000007b1d */ /* 0x000fec0000010000 */
[----:B------:R-:W-:-:S02]  /*275c0*/  UMOV UR4, 0x400 ;  /* 0x0000040000047882 */ /* 0x000fc40000000000 */
[----:B-1----:R-:W-:-:S06]  /*275d0*/  ULEA UR4, UR5, UR4, 0x18 ;  /* 0x0000000405047291 */ /* 0x002fcc000f8ec0ff */
[----:B------:R-:W-:-:S03]  /*275e0*/  IMAD.U32 R38, RZ, RZ, UR4 ;  /* 0x00000004ff267e24 */ /* 0x000fc6000f8e00ff */
[----:B0-----:R-:W0:Y:S02]  /*275f0*/  @!P1 LDS R5, [UR4+0x4] ;  /* 0x00000404ff059984 */ /* 0x001e240008000800 */
[----:B0-----:R-:W-:-:S05]  /*27600*/  @!P1 IMAD.WIDE R4, R5, 0x4, R20 ;  /* 0x0000000405049825 */ /* 0x001fca00078e0214 */
[----:B------:R-:W-:Y:S01]  /*27610*/  @!P1 STG.E desc[UR36][R4.64], RZ ;  /* 0x000000ff04009986 */ /* 0x000fe2000c101924 */
[----:B------:R-:W-:Y:S06]  /*27620*/  BAR.SYNC.DEFER_BLOCKING 0x0 ;  /* 0x0000000000007b1d */ /* 0x000fec0000010000 */
[----:B------:R-:W0:Y:S02]  /*27630*/  LDS.64 R12, [R38] ;  /* 0x00000000260c7984 */ /* 0x000e240000000a00 */
[----:B0-----:R-:W-:-:S05]  /*27640*/  IMAD.WIDE R6, R13, 0xc, R14 ;  /* 0x0000000c0d067825 */ /* 0x001fca00078e020e */
[----:B------:R-:W2:Y:S04]  /*27650*/  LDG.E R0, desc[UR36][R6.64] ;  /* 0x0000002406007981 */ /* 0x000ea8000c1e1900 */
[----:B------:R-:W2:Y:S02]  /*27660*/  LDG.E R3, desc[UR36][R6.64+0x4] ;  /* 0x0000042406037981 */ /* 0x000ea4000c1e1900 */
[----:B--2---:R-:W-:-:S13]  /*27670*/  ISETP.NE.AND P0, PT, R0, R3, PT ;  /* 0x000000030000720c */ /* 0x004fda0003f05270 */
[----:B------:R-:W-:Y:S05]  /*27680*/  @P0 BRA `(.L_x_642) ;  /* 0x0000000400b80947 */ /* 0x000fea0003800000 */
[----:B------:R-:W-:Y:S04]  /*27690*/  BSSY.RECONVERGENT B0, `(.L_x_614) ;  /* 0x0000015000007945 */ /* 0x000fe80003800200 */
[----:B------:R-:W-:Y:S05]  /*276a0*/  @P1 BRA `(.L_x_643) ;  /* 0x00000000004c1947 */ /* 0x000fea0003800000 */
[C---:B------:R-:W-:Y:S01]  /*276b0*/  IMAD.WIDE R4, R13.reuse, 0x8, R36 ;  /* 0x000000080d047825 */ /* 0x040fe200078e0224 */
[----:B------:R0:W-:Y:S03]  /*276c0*/  STG.E desc[UR36][R6.64], RZ ;  /* 0x000000ff06007986 */ /* 0x0001e6000c101924 */
[----:B------:R-:W-:Y:S01]  /*276d0*/  IMAD.WIDE R8, R13, 0x4, R20 ;  /* 0x000000040d087825 */ /* 0x000fe200078e0214 */
[----:B------:R0:W-:Y:S04]  /*276e0*/  STG.E desc[UR36][R6.64+0x4], RZ ;  /* 0x000004ff06007986 */ /* 0x0001e8000c101924 */
[----:B------:R0:W-:Y:S04]  /*276f0*/  STG.E desc[UR36][R6.64+0x8], RZ ;  /* 0x000008ff06007986 */ /* 0x0001e8000c101924 */
[----:B------:R0:W-:Y:S04]  /*27700*/  STG.E desc[UR36][R4.64], RZ ;  /* 0x000000ff04007986 */ /* 0x0001e8000c101924 */
[----:B------:R0:W-:Y:S04]  /*27710*/  STG.E desc[UR36][R4.64+0x4], RZ ;  /* 0x000004ff04007986 */ /* 0x0001e8000c101924 */
[----:B------:R0:W-:Y:S04]  /*27720*/  STG.E desc[UR36][R8.64], RZ ;  /* 0x000000ff08007986 */ /* 0x0001e8000c101924 */
[----:B------:R-:W2:Y:S04]  /*27730*/  LDG.E R0, desc[UR36][R6.64+-0x8] ;  /* 0xfffff82406007981 */ /* 0x000ea8000c1e1900 */
[----:B------:R-:W2:Y:S02]  /*27740*/  LDG.E R3, desc[UR36][R6.64+-0xc] ;  /* 0xfffff42406037981 */ /* 0x000ea4000c1e1900 */
[----:B--2---:R-:W-:-:S13]  /*27750*/  ISETP.GE.U32.AND P0, PT, R3, R0, PT ;  /* 0x000000000300720c */ /* 0x004fda0003f06070 */
[----:B------:R-:W-:-:S06]  /*27760*/  @P0 IMAD.WIDE R10, R13, 0x3a980, R32 ;  /* 0x0003a9800d0a0825 */ /* 0x000fcc00078e0220 */
[----:B------:R-:W2:Y:S01]  /*27770*/  @P0 LDG.E R11, desc[UR36][R10.64+-0x3a980] ;  /* 0xfc5680240a0b0981 */ /* 0x000ea2000c1e1900 */
[----:B------:R-:W-:Y:S02]  /*27780*/  IMAD.MOV.U32 R3, RZ, RZ, 0x40 ;  /* 0x00000040ff037424 */ /* 0x000fe400078e00ff */
[----:B------:R-:W-:Y:S02]  /*27790*/  VIADD R12, R12, 0xffffffff ;  /* 0xffffffff0c0c7836 */ /* 0x000fe40000000000 */
[----:B------:R-:W-:-:S05]  /*277a0*/  VIADD R13, R13, 0xffffffff ;  /* 0xffffffff0d0d7836 */ /* 0x000fca0000000000 */
[----:B------:R0:W-:Y:S01]  /*277b0*/  STS.64 [R38], R12 ;  /* 0x0000000c26007388 */ /* 0x0001e20000000a00 */
[----:B--2---:R-:W-:-:S05]  /*277c0*/  @P0 IMAD R3, R0, -0x40, R11 ;  /* 0xffffffc000030824 */ /* 0x004fca00078e020b */
[----:B------:R0:W-:Y:S02]  /*277d0*/  STS [R38+0x10], R3 ;  /* 0x0000100326007388 */ /* 0x0001e40000000800 */
.L_x_643:
[----:B------:R-:W-:Y:S05]  /*277e0*/  BSYNC.RECONVERGENT B0 ;  /* 0x0000000000007941 */ /* 0x000fea0003800200 */
.L_x_614:
[----:B------:R-:W-:Y:S06]  /*277f0*/  BAR.SYNC.DEFER_BLOCKING 0x0 ;  /* 0x0000000000007b1d */ /* 0x000fec0000010000 */
[----:B------:R-:W-:Y:S01]  /*27800*/  BSSY.RECONVERGENT B0, `(.L_x_644) ;  /* 0x0000053000007945 */ /* 0x000fe20003800200 */
[----:B0-----:R-:W0:Y:S02]  /*27810*/  LDS.64 R4, [R38] ;  /* 0x0000000026047984 */ /* 0x001e240000000a00 */
[----:B0-----:R-:W-:-:S04]  /*27820*/  ISETP.NE.AND P0, PT, R4, RZ, PT ;  /* 0x000000ff0400720c */ /* 0x001fc80003f05270 */
[----:B------:R-:W-:-:S13]  /*27830*/  ISETP.NE.OR P0, PT, R16, RZ, !P0 ;  /* 0x000000ff1000720c */ /* 0x000fda0004705670 */
[----:B------:R-:W-:Y:S05]  /*27840*/  @P0 BRA `(.L_x_645) ;  /* 0x0000000400380947 */ /* 0x000fea0003800000 */
[----:B------:R0:W1:Y:S02]  /*27850*/  LDS R0, [R38+0x10] ;  /* 0x0000100026007984 */ /* 0x0000640000000800 */
.L_x_653:
[----:B------:R-:W-:-:S05]  /*27860*/  IMAD.WIDE R6, R5, 0x4, R20 ;  /* 0x0000000405067825 */ /* 0x000fca00078e0214 */
[----:B------:R-:W1:Y:S01]  /*27870*/  LDG.E R3, desc[UR36][R6.64] ;  /* 0x0000002406037981 */ /* 0x000e62000c1e1900 */
[----:B------:R-:W-:Y:S01]  /*27880*/  BSSY.RELIABLE B1, `(.L_x_646) ;  /* 0x000001f000017945 */ /* 0x000fe20003800100 */
[----:B-1----:R-:W-:-:S13]  /*27890*/  ISETP.GE.U32.AND P0, PT, R3, R0, PT ;  /* 0x000000000300720c */ /* 0x002fda0003f06070 */
[----:B------:R-:W-:Y:S05]  /*278a0*/  @P0 BRA `(.L_x_647) ;  /* 0x0000000000700947 */ /* 0x000fea0003800000 */
[----:B------:R-:W1:Y:S02]  /*278b0*/  LDC.64 R8, c[0x0][0x3c0] ;  /* 0x0000f000ff087b82 */ /* 0x000e640000000a00 */
[----:B-1----:R1:W5:Y:S06]  /*278c0*/  LDG.E R10, desc[UR36][R8.64] ;  /* 0x00000024080a7981 */ /* 0x00236c000c1e1900 */
[----:B------:R-:W2:Y:S01]  /*278d0*/  S2UR UR6, SR_CgaCtaId ;  /* 0x00000000000679c3 */ /* 0x000ea20000008800 */
[----:B------:R-:W-:Y:S02]  /*278e0*/  UMOV UR4, 0x400 ;  /* 0x0000040000047882 */ /* 0x000fe40000000000 */
[----:B------:R-:W-:-:S02]  /*278f0*/  UIADD3 UR5, UPT, UPT, UR4, 0x4534, URZ ;  /* 0x0000453404057890 */ /* 0x000fc4000fffe0ff */
[----:B------:R-:W-:Y:S02]  /*27900*/  UIADD3 UR4, UPT, UPT, UR4, 0x4d34, URZ ;  /* 0x00004d3404047890 */ /* 0x000fe4000fffe0ff */
[----:B--2---:R-:W-:Y:S02]  /*27910*/  ULEA UR5, UR6, UR5, 0x18 ;  /* 0x0000000506057291 */ /* 0x004fe4000f8ec0ff */
[----:B------:R-:W-:-:S04]  /*27920*/  ULEA UR4, UR6, UR4, 0x18 ;  /* 0x0000000406047291 */ /* 0x000fc8000f8ec0ff */
[C---:B0-----:R-:W-:Y:S02]  /*27930*/  LEA R38, R5.reuse, UR5, 0x8 ;  /* 0x0000000505267c11 */ /* 0x041fe4000f8e40ff */
[----:B-1----:R-:W-:-:S07]  /*27940*/  LEA R40, R5, UR4, 0x8 ;  /* 0x0000000405287c11 */ /* 0x002fce000f8e40ff */
.L_x_651:
[----:B------:R-:W-:Y:S01]  /*27950*/  IMAD R8, R3, 0x4, R38 ;  /* 0x0000000403087824 */ /* 0x000fe200078e0226 */
[----:B------:R-:W-:Y:S04]  /*27960*/  BSSY.RELIABLE B2, `(.L_x_648) ;  /* 0x000000d000027945 */ /* 0x000fe80003800100 */
[----:B------:R-:W0:Y:S02]  /*27970*/  LDS R9, [R8] ;  /* 0x0000000008097984 */ /* 0x000e240000000800 */
[----:B0----5:R-:W-:-:S13]  /*27980*/  ISETP.GE.U32.AND P0, PT, R9, R10, PT ;  /* 0x0000000a0900720c */ /* 0x021fda0003f06070 */
[----:B------:R-:W-:Y:S05]  /*27990*/  @!P0 BRA `(.L_x_649) ;  /* 0x0000000000248947 */ /* 0x000fea0003800000 */
[----:B------:R-:W0:Y:S02]  /*279a0*/  LDC.64 R8, c[0x0][0x3b8] ;  /* 0x0000ee00ff087b82 */ /* 0x000e240000000a00 */
[----:B0-----:R-:W2:Y:S01]  /*279b0*/  LDG.E R8, desc[UR36][R8.64] ;  /* 0x0000002408087981 */ /* 0x001ea2000c1e1900 */
[----:B------:R-:W-:-:S06]  /*279c0*/  IMAD R11, R3, 0x4, R40 ;  /* 0x00000004030b7824 */ /* 0x000fcc00078e0228 */
[----:B------:R-:W0:Y:S01]  /*279d0*/  LDS R11, [R11] ;  /* 0x000000000b0b7984 */ /* 0x000e220000000800 */
[----:B--2---:R-:W-:-:S04]  /*279e0*/  IADD3 R12, PT, PT, R8, -0x2, -R5 ;  /* 0xfffffffe080c7810 */ /* 0x004fc80007ffe805 */
[----:B0-----:R-:W-:-:S13]  /*279f0*/  ISETP.GE.U32.AND P0, PT, R11, R12, PT ;  /* 0x0000000c0b00720c */ /* 0x001fda0003f06070 */
[----:B------:R-:W-:Y:S05]  /*27a00*/  @P0 BREAK.RELIABLE B2 ;  /* 0x0000000000020942 */ /* 0x000fea0003800100 */
[----:B------:R-:W-:Y:S05]  /*27a10*/  @P0 BREAK.RELIABLE B1 ;  /* 0x0000000000010942 */ /* 0x000fea0003800100 */
[----:B------:R-:W-:Y:S05]  /*27a20*/  @P0 BRA `(.L_x_650) ;  /* 0x0000000000940947 */ /* 0x000fea0003800000 */
.L_x_649:
[----:B------:R-:W-:Y:S05]  /*27a30*/  BSYNC.RELIABLE B2 ;  /* 0x0000000000027941 */ /* 0x000fea0003800100 */
.L_x_648:
[----:B------:R-:W-:-:S05]  /*27a40*/  VIADD R3, R3, 0x1 ;  /* 0x0000000103037836 */ /* 0x000fca0000000000 */
[----:B------:R-:W-:-:S13]  /*27a50*/  ISETP.NE.AND P0, PT, R3, R0, PT ;  /* 0x000000000300720c */ /* 0x000fda0003f05270 */
[----:B------:R-:W-:Y:S05]  /*27a60*/  @P0 BRA `(.L_x_651) ;  /* 0xfffffffc00b80947 */ /* 0x000fea000383ffff */
.L_x_647:
[----:B------:R-:W-:Y:S05]  /*27a70*/  BSYNC.RELIABLE B1 ;  /* 0x0000000000017941 */ /* 0x000fea0003800100 */
.L_x_646:
[----:B------:R-:W-:Y:S01]  /*27a80*/  IMAD.WIDE R10, R5, 0xc, R14 ;  /* 0x0000000c050a7825 */ /* 0x000fe200078e020e */
[----:B------:R1:W-:Y:S04]  /*27a90*/  STG.E desc[UR36][R6.64], RZ ;  /* 0x000000ff06007986 */ /* 0x0003e8000c101924 */
[----:B------:R-:W2:Y:S04]  /*27aa0*/  LDG.E R3, desc[UR36][R10.64] ;  /* 0x000000240a037981 */ /* 0x000ea8000c1e1900 */
[----:B------:R-:W2:Y:S02]  /*27ab0*/  LDG.E R0, desc[UR36][R10.64+0x4] ;  /* 0x000004240a007981 */ /* 0x000ea4000c1e1900 */
[----:B--2---:R-:W-:-:S13]  /*27ac0*/  ISETP.NE.AND P0, PT, R3, R0, PT ;  /* 0x000000000300720c */ /* 0x004fda0003f05270 */
[----:B-1----:R-:W-:Y:S05]  /*27ad0*/  @P0 BRA `(.L_x_652) ;  /* 0x00000000005c0947 */ /* 0x002fea0003800000 */
[----:B------:R-:W-:Y:S01]  /*27ae0*/  IMAD.WIDE R6, R5, 0x8, R36 ;  /* 0x0000000805067825 */ /* 0x000fe200078e0224 */
[----:B------:R3:W-:Y:S04]  /*27af0*/  STG.E desc[UR36][R10.64], RZ ;  /* 0x000000ff0a007986 */ /* 0x0007e8000c101924 */
[----:B------:R3:W-:Y:S04]  /*27b00*/  STG.E desc[UR36][R10.64+0x4], RZ ;  /* 0x000004ff0a007986 */ /* 0x0007e8000c101924 */
[----:B------:R3:W-:Y:S04]  /*27b10*/  STG.E desc[UR36][R10.64+0x8], RZ ;  /* 0x000008ff0a007986 */ /* 0x0007e8000c101924 */
[----:B------:R3:W-:Y:S04]  /*27b20*/  STG.E desc[UR36][R6.64], RZ ;  /* 0x000000ff06007986 */ /* 0x0007e8000c101924 */
[----:B------:R3:W-:Y:S04]  /*27b30*/  STG.E desc[UR36][R6.64+0x4], RZ ;  /* 0x000004ff06007986 */ /* 0x0007e8000c101924 */
[----:B------:R-:W2:Y:S04]  /*27b40*/  LDG.E R3, desc[UR36][R10.64+-0x8] ;  /* 0xfffff8240a037981 */ /* 0x000ea8000c1e1900 */
[----:B------:R-:W2:Y:S01]  /*27b50*/  LDG.E R0, desc[UR36][R10.64+-0xc] ;  /* 0xfffff4240a007981 */ /* 0x000ea2000c1e1900 */
[----:B------:R-:W1:Y:S01]  /*27b60*/  S2UR UR5, SR_CgaCtaId ;  /* 0x00000000000579c3 */ /* 0x000e620000008800 */
[----:B--2---:R-:W-:-:S13]  /*27b70*/  ISETP.GE.U32.AND P0, PT, R0, R3, PT ;  /* 0x000000030000720c */ /* 0x004fda0003f06070 */
[----:B------:R-:W-:-:S06]  /*27b80*/  @P0 IMAD.WIDE R8, R5, 0x3a980, R32 ;  /* 0x0003a98005080825 */ /* 0x000fcc00078e0220 */
[----:B------:R-:W2:Y:S01]  /*27b90*/  @P0 LDG.E R8, desc[UR36][R8.64+-0x3a980] ;  /* 0xfc56802408080981 */ /* 0x000ea2000c1e1900 */
[----:B------:R-:W-:Y:S01]  /*27ba0*/  VIADD R4, R4, 0xffffffff ;  /* 0xffffffff04047836 */ /* 0x000fe20000000000 */
[----:B------:R-:W-:Y:S01]  /*27bb0*/  UMOV UR4, 0x400 ;  /* 0x0000040000047882 */ /* 0x000fe20000000000 */
[----:B------:R-:W-:Y:S01]  /*27bc0*/  IMAD.MOV.U32 R0, RZ, RZ, 0x40 ;  /* 0x00000040ff007424 */ /* 0x000fe200078e00ff */
[----:B-1----:R-:W-:Y:S01]  /*27bd0*/  ULEA UR4, UR5, UR4, 0x18 ;  /* 0x0000000405047291 */ /* 0x002fe2000f8ec0ff */
[----:B------:R-:W-:-:S08]  /*27be0*/  VIADD R5, R5, 0xffffffff ;  /* 0xffffffff05057836 */ /* 0x000fd00000000000 */
[----:B------:R3:W-:Y:S01]  /*27bf0*/  STS.64 [UR4], R4 ;  /* 0x00000004ff007988 */ /* 0x0007e20008000a04 */
[----:B--2---:R-:W-:Y:S01]  /*27c00*/  @P0 IMAD R0, R3, -0x40, R8 ;  /* 0xffffffc003000824 */ /* 0x004fe200078e0208 */
[----:B------:R-:W-:-:S04]  /*27c10*/  ISETP.NE.AND P0, PT, R4, RZ, PT ;  /* 0x000000ff0400720c */ /* 0x000fc80003f05270 */
[----:B------:R3:W-:Y:S09]  /*27c20*/  STS [UR4+0x10], R0 ;  /* 0x00001000ff007988 */ /* 0x0007f20008000804 */
[----:B---3--:R-:W-:Y:S05]  /*27c30*/  @!P0 BRA `(.L_x_645) ;  /* 0x00000000003c8947 */ /* 0x008fea0003800000 */
[----:B------:R-:W-:Y:S05]  /*27c40*/  BRA `(.L_x_653) ;  /* 0xfffffffc00047947 */ /* 0x000fea000383ffff */
.L_x_652:
[----:B------:R-:W-:-:S05]  /*27c50*/  VIADD R3, R3, 0x1 ;  /* 0x0000000103037836 */ /* 0x000fca0000000000 */
[----:B------:R2:W-:Y:S01]  /*27c60*/  STG.E desc[UR36][R10.64], R3 ;  /* 0x000000030a007986 */ /* 0x0005e2000c101924 */
[----:B------:R-:W-:Y:S05]  /*27c70*/  BRA `(.L_x_645) ;  /* 0x00000000002c7947 */ /* 0x000fea0003800000 */
.L_x_650:
[----:B------:R-:W0:Y:S01]  /*27c80*/  S2UR UR5, SR_CgaCtaId ;  /* 0x00000000000579c3 */ /* 0x000e220000008800 */
[----:B------:R-:W-:Y:S01]  /*27c90*/  UMOV UR4, 0x400 ;  /* 0x0000040000047882 */ /* 0x000fe20000000000 */
[----:B------:R-:W-:-:S04]  /*27ca0*/  IMAD.WIDE R14, R5, 0xc, R14 ;  /* 0x0000000c050e7825 */ /* 0x000fc800078e020e */
[----:B------:R-:W-:Y:S02]  /*27cb0*/  VIADD R9, R3, 0x1 ;  /* 0x0000000103097836 */ /* 0x000fe40000000000 */
[----:B------:R-:W-:Y:S02]  /*27cc0*/  VIADD R4, R4, 0x1 ;  /* 0x0000000104047836 */ /* 0x000fe40000000000 */
[----:B------:R-:W-:Y:S01]  /*27cd0*/  VIADD R5, R5, 0x1 ;  /* 0x0000000105057836 */ /* 0x000fe20000000000 */
[----:B------:R1:W-:Y:S04]  /*27ce0*/  STG.E desc[UR36][R6.64], R9 ;  /* 0x0000000906007986 */ /* 0x0003e8000c101924 */
[----:B------:R1:W-:Y:S01]  /*27cf0*/  STG.E desc[UR36][R14.64+0x8], R3 ;  /* 0x000008030e007986 */ /* 0x0003e2000c101924 */
[----:B0-----:R-:W-:-:S09]  /*27d00*/  ULEA UR4, UR5, UR4, 0x18 ;  /* 0x0000000405047291 */ /* 0x001fd2000f8ec0ff */
[----:B------:R1:W-:Y:S04]  /*27d10*/  STS.64 [UR4], R4 ;  /* 0x00000004ff007988 */ /* 0x0003e80008000a04 */
[----:B------:R1:W-:Y:S02]  /*27d20*/  STS [UR4+0x8], R3 ;  /* 0x00000803ff007988 */ /* 0x0003e40008000804 */
.L_x_645:
[----:B------:R-:W-:Y:S05]  /*27d30*/  BSYNC.RECONVERGENT B0 ;  /* 0x0000000000007941 */ /* 0x000fea0003800200 */
.L_x_644:
[----:B------:R-:W-:Y:S05]  /*27d40*/  WARPSYNC.ALL ;  /* 0x0000000000007948 */ /* 0x000fea0003800000 */
[----:B------:R-:W-:Y:S06]  /*27d50*/  BAR.SYNC.DEFER_BLOCKING 0x0 ;  /* 0x0000000000007b1d */ /* 0x000fec0000010000 */
[----:B------:R-:W-:Y:S05]  /*27d60*/  BRA `(.L_x_654) ;  /* 0x00000000000c7947 */ /* 0x000fea0003800000 */
.L_x_642:
[----:B------:R-:W-:-:S05]  /*27d70*/  @!P1 VIADD R3, R0, 0x1 ;  /* 0x0000000100039836 */ /* 0x000fca0000000000 */
[----:B------:R0:W-:Y:S01]  /*27d80*/  @!P1 STG.E desc[UR36][R6.64], R3 ;  /* 0x0000000306009986 */ /* 0x0001e2000c101924 */
[----:B------:R-:W-:Y:S06]  /*27d90*/  BAR.SYNC.DEFER_BLOCKING 0x0 ;  /* 0x0000000000007b1d */ /* 0x000fec0000010000 */
.L_x_654:
[----:B------:R-:W3:Y:S01]  /*27da0*/  S2UR UR7, SR_CgaCtaId ;  /* 0x00000000000779c3 */ /* 0x000ee20000008800 */
[----:B------:R-:W-:Y:S02]  /*27db0*/  UMOV UR4, 0x400 ;  /* 0x0000040000047882 */ /* 0x000fe40000000000 */
[----:B---3--:R-:W-:-:S09]  /*27dc0*/  ULEA UR6, UR7, UR4, 0x18 ;  /* 0x0000000407067291 */ /* 0x008fd2000f8ec0ff */
[----:B------:R-:W3:Y:S02]  /*27dd0*/  LDS R0, [UR6] ;  /* 0x00000006ff007984 */ /* 0x000ee40008000800 */
[----:B---3--:R-:W-:-:S13]  /*27de0*/  ISETP.NE.AND P0, PT, R0, RZ, PT ;  /* 0x000000ff0000720c */ /* 0x008fda0003f05270 */
[----:B------:R-:W-:Y:S05]  /*27df0*/  @P0 BRA `(.L_x_655) ;  /* 0xfffffe7c00240947 */ /* 0x000fea000383ffff */
.L_x_249:
[----:B------:R-:W-:Y:S01]  /*27e00*/  BAR.SYNC.DEFER_BLOCKING 0x0 ;  /* 0x0000000000007b1d */ /* 0x000fe20000010000 */
[----:B------:R-:W-:-:S13]  /*27e10*/  ISETP.NE.AND P0, PT, R16, RZ, PT ;  /* 0x000000ff1000720c */ /* 0x000fda0003f05270 */
[----:B------:R-:W-:Y:S05]  /*27e20*/  @P0 BRA `(.L_x_656) ;  /* 0x0000000000500947 */ /* 0x000fea0003800000 */
[----:B-1----:R-:W0:Y:S01]  /*27e30*/  LDC.64 R4, c[0x4][0x50] ;  /* 0x01001400ff047b82 */ /* 0x002e220000000a00 */
[----:B------:R-:W-:Y:S01]  /*27e40*/  BSSY B0, `(.L_x_657) ;  /* 0x0000006000007945 */ /* 0x000fe20003800000 */
[----:B0-----:R-:W-:-:S07]  /*27e50*/  IMAD.WIDE.U32 R6, R2, 0x4, R4 ;  /* 0x0000000402067825 */ /* 0x001fce00078e0004 */
.L_x_658:
[----:B------:R-:W-:Y:S05]  /*27e60*/  YIELD ;  /* 0x0000000000007946 */ /* 0x000fea0003800000 */
[----:B------:R-:W3:Y:S02]  /*27e70*/  ATOMG.E.EXCH.STRONG.GPU PT, R0, desc[UR36][R6.64], RZ ;  /* 0x800000ff060079a8 */ /* 0x000ee4000c1ef124 */
[----:B---3--:R-:W-:-:S13]  /*27e80*/  ISETP.NE.AND P0, PT, R0, RZ, PT ;  /* 0x000000ff0000720c */ /* 0x008fda0003f05270 */
[----:B------:R-:W-:Y:S05]  /*27e90*/  @!P0 BRA `(.L_x_658) ;  /* 0xfffffffc00f08947 */ /* 0x000fea000383ffff */
[----:B------:R-:W-:Y:S05]  /*27ea0*/  BSYNC B0 ;  /* 0x0000000000007941 */ /* 0x000fea0003800000 */
.L_x_657:
[----:B------:R-:W0:Y:S02]  /*27eb0*/  LDC.64 R4, c[0x4][0x58] ;  /* 0x01001600ff047b82 */ /* 0x000e240000000a00 */
[----:B0-----:R-:W-:-:S05]  /*27ec0*/  IMAD.WIDE.U32 R4, R2, 0x4, R4 ;  /* 0x0000000402047825 */ /* 0x001fca00078e0004 */
[----:B------:R-:W3:Y:S01]  /*27ed0*/  LDG.E R0, desc[UR36][R4.64] ;  /* 0x0000002404007981 */ /* 0x000ee2000c1e1900 */
[----:B------:R-:W-:Y:S01]  /*27ee0*/  IMAD.MOV.U32 R9, RZ, RZ, 0x1 ;  /* 0x00000001ff097424 */ /* 0x000fe200078e00ff */
[----:B---3--:R-:W-:-:S13]  /*27ef0*/  ISETP.NE.AND P0, PT, R0, -0x1, PT ;  /* 0xffffffff0000780c */ /* 0x008fda0003f05270 */
[----:B--2---:R-:W-:Y:S02]  /*27f00*/  @P0 VIADD R3, R0, 0x1 ;  /* 0x0000000100030836 */ /* 0x004fe40000000000 */
[----:B------:R-:W-:Y:S02]  /*27f10*/  @!P0 IMAD.MOV.U32 R8, RZ, RZ, -0x1 ;  /* 0xffffffffff088424 */ /* 0x000fe400078e00ff */
[----:B------:R-:W-:Y:S01]  /*27f20*/  @P0 IMAD R0, R3, 0x80, R2 ;  /* 0x0000008003000824 */ /* 0x000fe200078e0202 */
[----:B------:R3:W-:Y:S04]  /*27f30*/  @P0 STG.E desc[UR36][R4.64], R3 ;  /* 0x0000000304000986 */ /* 0x0007e8000c101924 */
[----:B------:R3:W-:Y:S04]  /*27f40*/  @P0 STS [UR6+0xc], R0 ;  /* 0x00000c00ff000988 */ /* 0x0007e80008000806 */
[----:B------:R3:W-:Y:S04]  /*27f50*/  STG.E desc[UR36][R6.64], R9 ;  /* 0x0000000906007986 */ /* 0x0007e8000c101924 */
[----:B------:R3:W-:Y:S02]  /*27f60*/  @!P0 STS [UR6+0xc], R8 ;  /* 0x00000c08ff008988 */ /* 0x0007e40008000806 */
.L_x_656:
[----:B------:R-:W-:Y:S05]  /*27f70*/  WARPSYNC.ALL ;  /* 0x0000000000007948 */ /* 0x000fea0003800000 */
[----:B-1-3--:R-:W1:Y:S08]  /*27f80*/  LDC.64 R4, c[0x0][0x3c8] ;  /* 0x0000f200ff047b82 */ /* 0x00ae700000000a00 */
[----:B------:R-:W-:Y:S06]  /*27f90*/  BAR.SYNC.DEFER_BLOCKING 0x0 ;  /* 0x0000000000007b1d */ /* 0x000fec0000010000 */
[----:B-1----:R-:W3:Y:S04]  /*27fa0*/  LDG.E R5, desc[UR36][R4.64] ;  /* 0x0000002404057981 */ /* 0x002ee8000c1e1900 */
[----:B------:R-:W3:Y:S02]  /*27fb0*/  LDS R0, [UR6+0xc] ;  /* 0x00000c06ff007984 */ /* 0x000ee40008000800 */
[----:B---3--:R-:W-:-:S13]  /*27fc0*/  ISETP.GE.U32.AND P0, PT, R0, R5, PT ;  /* 0x000000050000720c */ /* 0x008fda0003f06070 */
[----:B------:R-:W-:Y:S05]  /*27fd0*/  @!P0 BRA `(.L_x_659) ;  /* 0xfffffd8000cc8947 */ /* 0x000fea000383ffff */
.L_x_0:
[----:B------:R-:W1:Y:S01]  /*27fe0*/  S2R R16, SR_TID.X ;  /* 0x0000000000107919 */ /* 0x000e620000002100 */
[----:B------:R-:W3:Y:S01]  /*27ff0*/  LDC.64 R22, c[0x4][0x28] ;  /* 0x01000a00ff167b82 */ /* 0x000ee20000000a00 */
[----:B------:R-:W4:Y:S01]  /*28000*/  LDCU UR42, c[0x0][0x360] ;  /* 0x00006c00ff2a77ac */ /* 0x000f220008000800 */
[----:B------:R-:W-:Y:S02]  /*28010*/  UIADD3 UR5, UPT, UPT, UR4, 0x75f4, URZ ;  /* 0x000075f404057890 */ /* 0x000fe4000fffe0ff */
[----:B------:R-:W-:-:S04]  /*28020*/  UIADD3 UR6, UPT, UPT, UR4, 0x20d4, URZ ;  /* 0x000020d404067890 */ /* 0x000fc8000fffe0ff */
[----:B------:R-:W5:Y:S01]  /*28030*/  LDC.64 R24, c[0x4][0x30] ;  /* 0x01000c00ff187b82 */ /* 0x000f620000000a00 */
[----:B------:R-:W-:Y:S02]  /*28040*/  UIADD3 UR8, UPT, UPT, UR4, 0x5534, URZ ;  /* 0x0000553404087890 */ /* 0x000fe4000fffe0ff */
[----:B------:R-:W-:Y:S02]  /*28050*/  UIADD3 UR4, UPT, UPT, UR4, 0x14, URZ ;  /* 0x0000001404047890 */ /* 0x000fe4000fffe0ff */
[----:B------:R-:W-:Y:S02]  /*28060*/  ULEA UR5, UR7, UR5, 0x18 ;  /* 0x0000000507057291 */ /* 0x000fe4000f8ec0ff */
[----:B------:R-:W-:Y:S02]  /*28070*/  ULEA UR6, UR7, UR6, 0x18 ;  /* 0x0000000607067291 */ /* 0x000fe4000f8ec0ff */
[----:B------:R-:W-:Y:S02]  /*28080*/  ULEA UR8, UR7, UR8, 0x18 ;  /* 0x0000000807087291 */ /* 0x000fe4000f8ec0ff */
[----:B------:R-:W-:-:S02]  /*28090*/  ULEA UR4, UR7, UR4, 0x18 ;  /* 0x0000000407047291 */ /* 0x000fc4000f8ec0ff */
[----:B----4-:R-:W-:Y:S01]  /*280a0*/  USHF.R.U32.HI UR43, URZ, 0x1, UR42 ;  /* 0x00000001ff2b7899 */ /* 0x010fe2000801162a */
[----:B---3--:R-:W-:Y:S01]  /*280b0*/  IMAD.WIDE.U32 R22, R2, 0x1d4c00, R22 ;  /* 0x001d4c0002167825 */ /* 0x008fe200078e0016 */
[----:B-1----:R-:W-:-:S03]  /*280c0*/  ISETP.NE.AND P0, PT, R16, RZ, PT ;  /* 0x000000ff1000720c */ /* 0x002fc60003f05270 */
[----:B-----5:R-:W-:Y:S01]  /*280d0*/  IMAD.WIDE.U32 R24, R2, 0x1d4c00, R24 ;  /* 0x001d4c0002187825 */ /* 0x020fe200078e0018 */
[C---:B------:R-:W-:Y:S02]  /*280e0*/  IADD3 R0, PT, PT, -R16.reuse, 0x437, RZ ;  /* 0x0000043710007810 */ /* 0x040fe40007ffe1ff */
[C---:B0-----:R-:W-:Y:S01]  /*280f0*/  IADD3 R6, PT, PT, -R16.reuse, 0x82f, RZ ;  /* 0x0000082f10067810 */ /* 0x041fe20007ffe1ff */
[----:B------:R-:W-:Y:S01]  /*28100*/  VIADD R17, R16, 0x20 ;  /* 0x0000002010117836 */ /* 0x000fe20000000000 */
[----:B------:R-:W-:Y:S01]  /*28110*/  LEA.HI R0, R0, 0x1, RZ, 0x1b ;  /* 0x0000000100007811 */ /* 0x000fe200078fd8ff */
[----:B------:R-:W-:Y:S01]  /*28120*/  VIADD R18, R16, 0x40 ;  /* 0x0000004010127836 */ /* 0x000fe20000000000 */
[----:B------:R-:W-:Y:S01]  /*28130*/  LEA.HI R6, R6, 0x1, RZ, 0x1b ;  /* 0x0000000106067811 */ /* 0x000fe200078fd8ff */
[C---:B------:R-:W-:Y:S01]  /*28140*/  VIADD R19, R16.reuse, 0x60 ;  /* 0x0000006010137836 */ /* 0x040fe20000000000 */
[C---:B------:R-:W-:Y:S02]  /*28150*/  LEA R26, R16.reuse, UR5, 0x2 ;  /* 0x00000005101a7c11 */ /* 0x040fe4000f8e10ff */
[C---:B------:R-:W-:Y:S01]  /*28160*/  LEA R27, R16.reuse, UR6, 0x2 ;  /* 0x00000006101b7c11 */ /* 0x040fe2000f8e10ff */
[----:B------:R-:W0:Y:S01]  /*28170*/  @!P0 LDC.64 R4, c[0x4][0x58] ;  /* 0x01001600ff048b82 */ /* 0x000e220000000a00 */
[----:B--2---:R-:W-:Y:S01]  /*28180*/  @!P0 IMAD.MOV.U32 R3, RZ, RZ, -0x1 ;  /* 0xffffffffff038424 */ /* 0x004fe200078e00ff */
[----:B------:R-:W-:-:S02]  /*28190*/  LEA R28, R16, UR8, 0x2 ;  /* 0x00000008101c7c11 */ /* 0x000fc4000f8e10ff */
[----:B------:R-:W-:Y:S02]  /*281a0*/  LEA R29, R16, UR4, 0x2 ;  /* 0x00000004101d7c11 */ /* 0x000fe4000f8e10ff */
[----:B------:R-:W-:Y:S02]  /*281b0*/  LOP3.LUT R30, R0, 0x3, RZ, 0xc0, !PT ;  /* 0x00000003001e7812 */ /* 0x000fe400078ec0ff */
[----:B------:R-:W-:Y:S01]  /*281c0*/  LOP3.LUT R31, R6, 0x3, RZ, 0xc0, !PT ;  /* 0x00000003061f7812 */ /* 0x000fe200078ec0ff */
[----:B0-----:R-:W-:Y:S01]  /*281d0*/  @!P0 IMAD.WIDE.U32 R4, R2, 0x4, R4 ;  /* 0x0000000402048825 */ /* 0x001fe200078e0004 */
[----:B------:R-:W-:Y:S03]  /*281e0*/  BAR.SYNC.DEFER_BLOCKING 0x0 ;  /* 0x0000000000007b1d */ /* 0x000fe60000010000 */
[----:B------:R-:W-:-:S03]  /*281f0*/  VIADD R2, R16, 0xffffffe0 ;  /* 0xffffffe010027836 */ /* 0x000fc60000000000 */
[----:B------:R0:W-:Y:S02]  /*28200*/  @!P0 STG.E desc[UR36][R4.64], R3 ;  /* 0x0000000304008986 */ /* 0x0001e4000c101924 */
[----:B------:R-:W-:Y:S06]  /*28210*/  BAR.SYNC.DEFER_BLOCKING 0x0 ;  /* 0x0000000000007b1d */ /* 0x000fec0000010000 */
.L_x_1324:
[----:B01----:R-:W1:Y:S01]  /*28220*/  S2R R34, SR_CTAID.X ;  /* 0x0000000000227919 */ /* 0x003e620000002500 */
[----:B------:R-:W-:Y:S01]  /*28230*/  BAR.SYNC.DEFER_BLOCKING 0x0 ;  /* 0x0000000000007b1d */ /* 0x000fe20000010000 */
[----:B------:R-:W-:-:S13]  /*28240*/  ISETP.NE.AND P0, PT, R16, RZ, PT ;  /* 0x000000ff1000720c */ /* 0x000fda0003f05270 */
[----:B--23--:R-:W-:Y:S05]  /*28250*/  @P0 BRA `(.L_x_660) ;  /* 0x0000000000780947 */ /* 0x00cfea0003800000 */
[----:B------:R-:W2:Y:S01]  /*28260*/  S2UR UR5, SR_CgaCtaId ;  /* 0x00000000000579c3 */ /* 0x000ea20000008800 */
[----:B------:R-:W-:Y:S01]  /*28270*/  UMOV UR4, 0x400 ;  /* 0x0000040000047882 */ /* 0x000fe20000000000 */
[----:B------:R-:W-:Y:S02]  /*28280*/  IMAD.MOV.U32 R0, RZ, RZ, -0x1 ;  /* 0xffffffffff007424 */ /* 0x000fe400078e00ff */
[----:B01----:R-:W-:-:S04]  /*28290*/  IMAD.MOV.U32 R3, RZ, RZ, R34 ;  /* 0x000000ffff037224 */ /* 0x003fc800078e0022 */
[----:B------:R-:W0:Y:S01]  /*282a0*/  LDC.64 R6, c[0x4][0x58] ;  /* 0x01001600ff067b82 */ /* 0x000e220000000a00 */
[----:B--2---:R-:W-:-:S09]  /*282b0*/  ULEA UR4, UR5, UR4, 0x18 ;  /* 0x0000000405047291 */ /* 0x004fd2000f8ec0ff */
[----:B------:R1:W-:Y:S04]  /*282c0*/  STS [UR4+0x865c], R0 ;  /* 0x00865c00ff007988 */ /* 0x0003e80008000804 */
[----:B------:R1:W-:Y:S04]  /*282d0*/  STS [UR4+0x8660], R0 ;  /* 0x00866000ff007988 */ /* 0x0003e80008000804 */
[----:B------:R-:W-:Y:S01]  /*282e0*/  STS [UR4+0x8658], RZ ;  /* 0x008658ffff007988 */ /* 0x000fe20008000804 */
.L_x_662:
[----:B-1----:R-:W-:-:S05]  /*282f0*/  VIADD R0, R3, 0x1 ;  /* 0x0000000103007836 */ /* 0x002fca0000000000 */
[----:B------:R-:W-:-:S04]  /*28300*/  LOP3.LUT R3, R0, 0x7f, RZ, 0xc0, !PT ;  /* 0x0000007f00037812 */ /* 0x000fc800078ec0ff */
[----:B------:R-:W-:-:S13]  /*28310*/  ISETP.NE.AND P0, PT, R3, R34, PT ;  /* 0x000000220300720c */ /* 0x000fda0003f05270 */
[----:B------:R-:W-:Y:S05]  /*28320*/  @!P0 BRA `(.L_x_661) ;  /* 0x0000000000248947 */ /* 0x000fea0003800000 */
[----:B0-----:R-:W-:-:S06]  /*28330*/  IMAD.WIDE.U32 R4, R3, 0x4, R6 ;  /* 0x0000000403047825 */ /* 0x001fcc00078e0006 */
[----:B------:R-:W2:Y:S02]  /*28340*/  LDG.E R4, desc[UR36][R4.64] ;  /* 0x0000002404047981 */ /* 0x000ea4000c1e1900 */
[----:B--2---:R-:W-:-:S13]  /*28350*/  ISETP.NE.AND P0, PT, R4, -0x1, PT ;  /* 0xffffffff0400780c */ /* 0x004fda0003f05270 */
[----:B------:R-:W-:Y:S05]  /*28360*/  @!P0 BRA `(.L_x_662) ;  /* 0xfffffffc00e08947 */ /* 0x000fea000383ffff */
[----:B------:R-:W0:Y:S01]  /*28370*/  S2UR UR5, SR_CgaCtaId ;  /* 0x00000000000579c3 */ /* 0x000e220000008800 */
[----:B------:R-:W-:Y:S02]  /*28380*/  UMOV UR4, 0x400 ;  /* 0x0000040000047882 */ /* 0x000fe40000000000 */
[----:B0-----:R-:W-:-:S09]  /*28390*/  ULEA UR4, UR5, UR4, 0x18 ;  /* 0x0000000405047291 */ /* 0x001fd2000f8ec0ff */
[----:B------:R1:W-:Y:S04]  /*283a0*/  STS [UR4+0x865c], R4 ;  /* 0x00865c04ff007988 */ /* 0x0003e80008000804 */
[----:B------:R1:W-:Y:S02]  /*283b0*/  STS [UR4+0x8660], R3 ;  /* 0x00866003ff007988 */ /* 0x0003e40008000804 */
.L_x_661:
[----:B------:R-:W-:Y:S01]  /*283c0*/  MOV R0, 0x0 ;  /* 0x0000000000007802 */ /* 0x000fe20000000f00 */
[----:B------:R-:W1:Y:S01]  /*283d0*/  LDCU.64 UR4, c[0x4][0x68] ;  /* 0x01000d00ff0477ac */ /* 0x000e620008000a00 */
[----:B0-----:R-:W-:Y:S02]  /*283e0*/  CS2R R6, SRZ ;  /* 0x0000000000067805 */ /* 0x001fe4000001ff00 */
[----:B------:R0:W2:Y:S01]  /*283f0*/  LDC.64 R8, c[0x4][R0] ;  /* 0x0100000000087b82 */ /* 0x0000a20000000a00 */
[----:B-1----:R-:W-:Y:S02]  /*28400*/  IMAD.U32 R4, RZ, RZ, UR4 ;  /* 0x00000004ff047e24 */ /* 0x002fe4000f8e00ff */
[----:B0-----:R-:W-:-:S07]  /*28410*/  IMAD.U32 R5, RZ, RZ, UR5 ;  /* 0x00000005ff057e24 */ /* 0x001fce000f8e00ff */
[----:B------:R-:W-:-:S07]  /*28420*/  LEPC R20, `(.L_x_660) ;  /* 0x000000001014794e */ /* 0x000fce0000000000 */
[----:B--2---:R-:W-:Y:S05]  /*28430*/  CALL.ABS.NOINC R8 ;  /* 0x0000000008007343 */ /* 0x004fea0003c00000 */
.L_x_660:
[----:B------:R-:W-:Y:S05]  /*28440*/  WARPSYNC.ALL ;  /* 0x0000000000007948 */ /* 0x000fea0003800000 */
[----:B------:R-:W2:Y:S08]  /*28450*/  S2UR UR4, SR_CgaCtaId ;  /* 0x00000000000479c3 */ /* 0x000eb00000008800 */
[----:B------:R-:W-:Y:S06]  /*28460*/  BAR.SYNC.DEFER_BLOCKING 0x0 ;  /* 0x0000000000007b1d */ /* 0x000fec0000010000 */
[----:B------:R-:W-:-:S02]  /*28470*/  UMOV UR41, 0x400 ;  /* 0x0000040000297882 */ /* 0x000fc40000000000 */
[----:B--2---:R-:W-:-:S09]  /*28480*/  ULEA UR41, UR4, UR41, 0x18 ;  /* 0x0000002904297291 */ /* 0x004fd2000f8ec0ff */
[----:B------:R-:W2:Y:S02]  /*28490*/  LDS R0, [UR41+0x865c] ;  /* 0x00865c29ff007984 */ /* 0x000ea40008000800 */
[----:B--2---:R-:W-:-:S13]  /*284a0*/  ISETP.NE.AND P0, PT, R0, -0x1, PT ;  /* 0xffffffff0000780c */ /* 0x004fda0003f05270 */
[----:B------:R-:W-:Y:S05]  /*284b0*/  @!P0 BRA `(.L_x_663) ;  /* 0x0000028400d08947 */ /* 0x000fea0003800000 */
[----:B------:R-:W-:Y:S01]  /*284c0*/  BAR.SYNC.DEFER_BLOCKING 0x0 ;  /* 0x0000000000007b1d */ /* 0x000fe20000010000 */
[----:B------:R-:W-:-:S13]  /*284d0*/  ISETP.NE.AND P2, PT, R16, RZ, PT ;  /* 0x000000ff1000720c */ /* 0x000fda0003f45270 */
[----:B------:R-:W-:Y:S05]  /*284e0*/  @P2 BRA `(.L_x_664) ;  /* 0x0000000000882947 */ /* 0x000fea0003800000 */
[----:B0-----:R-:W0:Y:S01]  /*284f0*/  LDS R3, [UR41+0x8660] ;  /* 0x00866029ff037984 */ /* 0x001e220008000800 */
[----:B------:R-:W0:Y:S01]  /*28500*/  LDC.64 R4, c[0x4][0x50] ;  /* 0x01001400ff047b82 */ /* 0x000e220000000a00 */
[----:B------:R-:W-:Y:S01]  /*28510*/  BSSY B0, `(.L_x_665) ;  /* 0x0000006000007945 */ /* 0x000fe20003800000 */
[----:B0-----:R-:W-:-:S07]  /*28520*/  IMAD.WIDE.U32 R4, R3, 0x4, R4 ;  /* 0x0000000403047825 */ /* 0x001fce00078e0004 */
.L_x_666:
[----:B------:R-:W-:Y:S05]  /*28530*/  YIELD ;  /* 0x0000000000007946 */ /* 0x000fea0003800000 */
[----:B------:R-:W2:Y:S02]  /*28540*/  ATOMG.E.EXCH.STRONG.GPU PT, R0, desc[UR36][R4.64], RZ ;  /* 0x800000ff040079a8 */ /* 0x000ea4000c1ef124 */
[----:B--2---:R-:W-:-:S13]  /*28550*/  ISETP.NE.AND P0, PT, R0, RZ, PT ;  /* 0x000000ff0000720c */ /* 0x004fda0003f05270 */
[----:B------:R-:W-:Y:S05]  /*28560*/  @!P0 BRA `(.L_x_666) ;  /* 0xfffffffc00f08947 */ /* 0x000fea000383ffff */
[----:B------:R-:W-:Y:S05]  /*28570*/  BSYNC B0 ;  /* 0x0000000000007941 */ /* 0x000fea0003800000 */
.L_x_665:
[----:B------:R-:W0:Y:S01]  /*28580*/  LDC.64 R6, c[0x4][0x58] ;  /* 0x01001600ff067b82 */ /* 0x000e220000000a00 */
[----:B------:R-:W2:Y:S07]  /*28590*/  LDS R0, [UR41+0x865c] ;  /* 0x00865c29ff007984 */ /* 0x000eae0008000800 */
[----:B------:R-:W3:Y:S01]  /*285a0*/  LDC.64 R8, c[0x0][0x3c8] ;  /* 0x0000f200ff087b82 */ /* 0x000ee20000000a00 */
[----:B0-----:R-:W-:-:S05]  /*285b0*/  IMAD.WIDE.U32 R6, R3, 0x4, R6 ;  /* 0x0000000403067825 */ /* 0x001fca00078e0006 */
[----:B------:R-:W4:Y:S04]  /*285c0*/  LDG.E R11, desc[UR36][R6.64] ;  /* 0x00000024060b7981 */ /* 0x000f28000c1e1900 */
[----:B---3--:R0:W3:Y:S01]  /*285d0*/  LDG.E R8, desc[UR36][R8.64] ;  /* 0x0000002408087981 */ /* 0x0080e2000c1e1900 */
[----:B--2---:R-:W-:Y:S02]  /*285e0*/  IMAD R3, R0, 0x80, R3 ;  /* 0x0000008000037824 */ /* 0x004fe400078e0203 */
[----:B0-----:R-:W-:Y:S02]  /*285f0*/  IMAD.MOV.U32 R9, RZ, RZ, 0x1 ;  /* 0x00000001ff097424 */ /* 0x001fe400078e00ff */
[----:B------:R-:W-:-:S05]  /*28600*/  VIADD R3, R3, 0x80 ;  /* 0x0000008003037836 */ /* 0x000fca0000000000 */
[----:B------:R0:W-:Y:S01]  /*28610*/  STS [UR41+0x8654], R3 ;  /* 0x00865403ff007988 */ /* 0x0001e20008000829 */
[----:B----4-:R-:W-:Y:S02]  /*28620*/  ISETP.NE.AND P0, PT, R11, R0, PT ;  /* 0x000000000b00720c */ /* 0x010fe40003f05270 */
[----:B---3--:R-:W-:-:S11]  /*28630*/  ISETP.GE.U32.AND P1, PT, R3, R8, PT ;  /* 0x000000080300720c */ /* 0x008fd60003f26070 */
[----:B------:R-:W-:Y:S02]  /*28640*/  @P0 IMAD.MOV.U32 R0, RZ, RZ, 0x1 ;  /* 0x00000001ff000424 */ /* 0x000fe400078e00ff */
[----:B------:R-:W-:-:S03]  /*28650*/  @P1 IMAD.MOV.U32 R11, RZ, RZ, -0x1 ;  /* 0xffffffffff0b1424 */ /* 0x000fc600078e00ff */
[----:B------:R0:W-:Y:S01]  /*28660*/  @P0 STS [UR41+0x8658], R0 ;  /* 0x00865800ff000988 */ /* 0x0001e20008000829 */
[----:B------:R-:W-:-:S03]  /*28670*/  @P1 IMAD.MOV.U32 R10, RZ, RZ, 0x1 ;  /* 0x00000001ff0a1424 */ /* 0x000fc600078e00ff */
[----:B------:R0:W-:Y:S04]  /*28680*/  @P1 STG.E desc[UR36][R6.64], R11 ;  /* 0x0000000b06001986 */ /* 0x0001e8000c101924 */
[----:B------:R0:W-:Y:S01]  /*28690*/  @P1 STS [UR41+0x8658], R10 ;  /* 0x0086580aff001988 */ /* 0x0001e20008000829 */
[----:B------:R-:W-:Y:S05]  /*286a0*/  @P1 BRA `(.L_x_667) ;  /* 0x0000000000141947 */ /* 0x000fea0003800000 */
[----:B0-----:R-:W0:Y:S02]  /*286b0*/  LDS R0, [UR41+0x8658] ;  /* 0x00865829ff007984 */ /* 0x001e240008000800 */
[----:B0-----:R-:W-:-:S13]  /*286c0*/  ISETP.NE.AND P0, PT, R0, RZ, PT ;  /* 0x000000ff0000720c */ /* 0x001fda0003f05270 */
[----:B------:R-:W-:Y:S05]  /*286d0*/  @P0 BRA `(.L_x_667) ;  /* 0x0000000000080947 */ /* 0x000fea0003800000 */
[----:B------:R-:W-:-:S05]  /*286e0*/  IMAD.MOV.U32 R3, RZ, RZ, 0x1 ;  /* 0x00000001ff037424 */ /* 0x000fca00078e00ff */
[----:B------:R2:W-:Y:S02]  /*286f0*/  REDG.E.ADD.STRONG.GPU desc[UR36][R6.64], R3 ;  /* 0x000000030600798e */ /* 0x0005e4000c12e124 */
.L_x_667:
[----:B------:R3:W-:Y:S02]  /*28700*/  STG.E desc[UR36][R4.64], R9 ;  /* 0x0000000904007986 */ /* 0x0007e4000c101924 */
.L_x_664:
[----:B------:R-:W-:Y:S05]  /*28710*/  WARPSYNC.ALL ;  /* 0x0000000000007948 */ /* 0x000fea0003800000 */
[----:B------:R-:W-:Y:S06]  /*28720*/  BAR.SYNC.DEFER_BLOCKING 0x0 ;  /* 0x0000000000007b1d */ /* 0x000fec0000010000 */
[----:B0-----:R-:W0:Y:S02]  /*28730*/  LDS R0, [UR41+0x8658] ;  /* 0x00865829ff007984 */ /* 0x001e240008000800 */
[----:B0-----:R-:W-:-:S13]  /*28740*/  ISETP.NE.AND P0, PT, R0, RZ, PT ;  /* 0x000000ff0000720c */ /* 0x001fda0003f05270 */
[----:B------:R-:W-:Y:S05]  /*28750*/  @P0 BRA `(.L_x_668) ;  /* 0x0000028400200947 */ /* 0x000fea0003800000 */
[----:B------:R-:W-:Y:S06]  /*28760*/  BAR.SYNC.DEFER_BLOCKING 0x0 ;  /* 0x0000000000007b1d */ /* 0x000fec0000010000 */
[----:B------:R-:W-:Y:S04]  /*28770*/  BSSY B6, `(.L_x_669) ;  /* 0x0000fb2000067945 */ /* 0x000fe80003800000 */
[----:B------:R-:W-:Y:S05]  /*28780*/  @P2 BRA `(.L_x_670) ;  /* 0x0000000000482947 */ /* 0x000fea0003800000 */
[----:B------:R-:W0:Y:S01]  /*28790*/  LDS R35, [UR41+0x8660] ;  /* 0x00866029ff237984 */ /* 0x000e220008000800 */
[----:B---3--:R-:W1:Y:S01]  /*287a0*/  LDC.64 R8, c[0x4][0x8] ;  /* 0x01000200ff087b82 */ /* 0x008e620000000a00 */
[----:B--2---:R-:W-:Y:S01]  /*287b0*/  MOV R3, 0x0 ;  /* 0x0000000000037802 */ /* 0x004fe20000000f00 */
[----:B------:R-:W2:Y:S01]  /*287c0*/  LDCU.64 UR4, c[0x4][0x70] ;  /* 0x01000e00ff0477ac */ /* 0x000ea20008000a00 */
[----:B------:R-:W3:Y:S01]  /*287d0*/  LDS R0, [UR41+0x8654] ;  /* 0x00865429ff007984 */ /* 0x000ee20008000800 */
[----:B------:R-:W-:Y:S02]  /*287e0*/  IMAD.U32 R6, RZ, RZ, UR40 ;  /* 0x00000028ff067e24 */ /* 0x000fe4000f8e00ff */
[----:B------:R-:W-:Y:S01]  /*287f0*/  IMAD.U32 R7, RZ, RZ, UR39 ;  /* 0x00000027ff077e24 */ /* 0x000fe2000f8e00ff */
[----:B------:R-:W-:Y:S01]  /*28800*/  STS.64 [UR41], RZ ;  /* 0x000000ffff007988 */ /* 0x000fe20008000a29 */
[----:B------:R4:W0:Y:S03]  /*28810*/  LDC.64 R10, c[0x4][R3] ;  /* 0x01000000030a7b82 */ /* 0x0008260000000a00 */
[----:B------:R-:W-:Y:S01]  /*28820*/  STS [UR41+0x8], RZ ;  /* 0x000008ffff007988 */ /* 0x000fe20008000829 */
[----:B--2---:R-:W-:-:S02]  /*28830*/  IMAD.U32 R4, RZ, RZ, UR4 ;  /* 0x00000004ff047e24 */ /* 0x004fc4000f8e00ff */
[----:B------:R-:W-:Y:S02]  /*28840*/  IMAD.U32 R5, RZ, RZ, UR5 ;  /* 0x00000005ff057e24 */ /* 0x000fe4000f8e00ff */
[----:B-1----:R-:W-:-:S05]  /*28850*/  IMAD.WIDE.U32 R8, R34, 0x20, R8 ;  /* 0x0000002022087825 */ /* 0x002fca00078e0008 */
[----:B------:R4:W-:Y:S04]  /*28860*/  STG.E desc[UR36][R8.64], RZ ;  /* 0x000000ff08007986 */ /* 0x0009e8000c101924 */
[----:B0-----:R4:W-:Y:S04]  /*28870*/  STL.64 [R1], R34 ;  /* 0x0000002201007387 */ /* 0x0019e80000100a00 */
[----:B---3--:R4:W-:Y:S02]  /*28880*/  STL [R1+0x8], R0 ;  /* 0x0000080001007387 */ /* 0x0089e40000100800 */
[----:B------:R-:W-:-:S07]  /*28890*/  LEPC R20, `(.L_x_670) ;  /* 0x000000001014794e */ /* 0x000fce0000000000 */
[----:B----4-:R-:W-:Y:S05]  /*288a0*/  CALL.ABS.NOINC R10 ;  /* 0x000000000a007343 */ /* 0x010fea0003c00000 */
.L_x_670:
[----:B------:R-:W-:Y:S01]  /*288b0*/  ISETP.GT.U32.AND P0, PT, R16, 0x1f, PT ;  /* 0x0000001f1000780c */ /* 0x000fe20003f04070 */
[----:B------:R-:W-:Y:S05]  /*288c0*/  WARPSYNC.ALL ;  /* 0x0000000000007948 */ /* 0x000fea0003800000 */
[----:B------:R-:W-:Y:S06]  /*288d0*/  BAR.SYNC.DEFER_BLOCKING 0x0 ;  /* 0x0000000000007b1d */ /* 0x000fec0000010000 */
[----:B------:R-:W-:Y:S04]  /*288e0*/  BSSY.RECONVERGENT B0, `(.L_x_671) ;  /* 0x0000f79000007945 */ /* 0x000fe80003800200 */
[----:B------:R-:W-:Y:S05]  /*288f0*/  @P0 BRA `(.L_x_672) ;  /* 0x0000007800940947 */ /* 0x000fea0003800000 */
[----:B------:R-:W0:Y:S01]  /*28900*/  S2R R20, SR_CgaCtaId ;  /* 0x0000000000147919 */ /* 0x000e220000008800 */
[----:B------:R-:W-:Y:S01]  /*28910*/  MOV R21, 0x400 ;  /* 0x0000040000157802 */ /* 0x000fe20000000f00 */
[----:B------:R-:W4:Y:S08]  /*28920*/  LDC.64 R10, c[0x0][0x3d0] ;  /* 0x0000f400ff0a7b82 */ /* 0x000f300000000a00 */
[----:B------:R-:W5:Y:S08]  /*28930*/  LDC.64 R12, c[0x0][0x3d8] ;  /* 0x0000f600ff0c7b82 */ /* 0x000f700000000a00 */
[----:B------:R-:W1:Y:S08]  /*28940*/  LDC.64 R38, c[0x0][0x380] ;  /* 0x0000e000ff267b82 */ /* 0x000e700000000a00 */
[----:B------:R-:W1:Y:S01]  /*28950*/  LDC.64 R14, c[0x4][0x20] ;  /* 0x01000800ff0e7b82 */ /* 0x000e620000000a00 */
[----:B0-----:R-:W-:-:S05]  /*28960*/  LEA R35, R20, R21, 0x18 ;  /* 0x0000001514237211 */ /* 0x001fca00078ec0ff */
[----:B--2---:R-:W4:Y:S02]  /*28970*/  LDS R3, [R35+0x8654] ;  /* 0x0086540023037984 */ /* 0x004f240000000800 */
[----:B----4-:R-:W-:-:S04]  /*28980*/  IMAD.WIDE.U32 R10, R3, 0x4, R10 ;  /* 0x00000004030a7825 */ /* 0x010fc800078e000a */
[----:B-----5:R-:W-:Y:S01]  /*28990*/  IMAD.WIDE.U32 R12, R3, 0x4, R12 ;  /* 0x00000004030c7825 */ /* 0x020fe200078e000c */
[----:B------:R-:W3:Y:S04]  /*289a0*/  LDG.E R37, desc[UR36][R10.64] ;  /* 0x000000240a257981 */ /* 0x000ee8000c1e1900 */
[----:B------:R-:W2:Y:S01]  /*289b0*/  LDG.E R41, desc[UR36][R12.64] ;  /* 0x000000240c297981 */ /* 0x000ea2000c1e1900 */
[C---:B---3--:R-:W-:Y:S02]  /*289c0*/  VIADD R9, R37.reuse, 0x1 ;  /* 0x0000000125097836 */ /* 0x048fe40000000000 */
[----:B-1----:R-:W-:-:S04]  /*289d0*/  IMAD.WIDE.U32 R36, R37, 0x4, R38 ;  /* 0x0000000425247825 */ /* 0x002fc800078e0026 */
[----:B--2---:R-:W-:Y:S01]  /*289e0*/  VIADD R3, R41, 0x1 ;  /* 0x0000000129037836 */ /* 0x004fe20000000000 */
[----:B------:R-:W2:Y:S01]  /*289f0*/  LDG.E R6, desc[UR36][R36.64] ;  /* 0x0000002424067981 */ /* 0x000ea2000c1e1900 */
[----:B------:R-:W-:-:S04]  /*28a00*/  IMAD.WIDE.U32 R8, R9, 0x4, R38 ;  /* 0x0000000409087825 */ /* 0x000fc800078e0026 */
[--C-:B------:R-:W-:Y:S01]  /*28a10*/  IMAD.WIDE.U32 R40, R41, 0x4, R38.reuse ;  /* 0x0000000429287825 */ /* 0x100fe200078e0026 */
[----:B------:R-:W2:Y:S03]  /*28a20*/  LDG.E R7, desc[UR36][R8.64] ;  /* 0x0000002408077981 */ /* 0x000ea6000c1e1900 */
[----:B------:R-:W-:Y:S01]  /*28a30*/  IMAD.WIDE.U32 R38, R3, 0x4, R38 ;  /* 0x0000000403267825 */ /* 0x000fe200078e0026 */
[----:B------:R-:W3:Y:S04]  /*28a40*/  LDG.E R0, desc[UR36][R40.64] ;  /* 0x0000002428007981 */ /* 0x000ee8000c1e1900 */
[----:B------:R-:W3:Y:S01]  /*28a50*/  LDG.E R3, desc[UR36][R38.64] ;  /* 0x0000002426037981 */ /* 0x000ee2000c1e1900 */
[----:B------:R-:W-:-:S04]  /*28a60*/  IMAD.WIDE.U32 R14, R34, 0x1d4c00, R14 ;  /* 0x001d4c00220e7825 */ /* 0x000fc800078e000e */
[----:B--2---:R-:W-:Y:S02]  /*28a70*/  IMAD.IADD R4, R7, 0x1, -R6 ;  /* 0x0000000107047824 */ /* 0x004fe400078e0a06 */
[----:B---3--:R-:W-:-:S05]  /*28a80*/  IMAD.IADD R5, R3, 0x1, -R0 ;  /* 0x0000000103057824 */ /* 0x008fca00078e0a00 */
[----:B------:R-:W-:-:S13]  /*28a90*/  ISETP.GE.U32.AND P0, PT, R4, R5, PT ;  /* 0x000000050400720c */ /* 0x000fda0003f06070 */
[----:B------:R-:W-:Y:S05]  /*28aa0*/  @P0 BRA `(.L_x_673) ;  /* 0x0000003c00140947 */ /* 0x000fea0003800000 */
[----:B------:R-:W-:-:S13]  /*28ab0*/  ISETP.NE.AND P0, PT, R16, RZ, PT ;  /* 0x000000ff1000720c */ /* 0x000fda0003f05270 */
        /* <DEDUP_REMOVED lines=19> */
.L_x_697:
[----:B012---:R-:W2:Y:S01]  /*28bf0*/  LDG.E R37, desc[UR36][R10.64] ;  /* 0x000000240a257981 */ /* 0x007ea2000c1e1900 */
[----:B------:R-:W2:Y:S01]  /*28c00*/  LDC.64 R34, c[0x0][0x380] ;  /* 0x0000e000ff227b82 */ /* 0x000ea20000000a00 */
[----:B------:R-:W0:Y:S01]  /*28c10*/  S2R R58, SR_CgaCtaId ;  /* 0x00000000003a7919 */ /* 0x000e220000008800 */
        /* <DEDUP_REMOVED lines=25> */
[----:B------:R-:W-:-:S04]  /*28db0*/  VIADD R37, R45, 0x20 ;  /* 0x000000202d257836 */ /* 0x000fc80000000000 */
[----:B0-----:R-:W-:-:S04]  /*28dc0*/  IMAD.WIDE.U32 R38, R37, 0x4, R42 ;  /* 0x0000000425267825 */ /* 0x001fc800078e002a */
        /* <DEDUP_REMOVED lines=14> */
.L_x_676:
[----:B------:R-:W-:Y:S05]  /*28eb0*/  BSYNC.RECONVERGENT B1 ;  /* 0x0000000000017941 */ /* 0x000fea0003800200 */
.L_x_675:
[----:B------:R-:W-:Y:S01]  /*28ec0*/  BSSY.RECONVERGENT B1, `(.L_x_677) ;  /* 0x0000026000017945 */ /* 0x000fe20003800200 */
[C---:B------:R-:W-:Y:S02]  /*28ed0*/  LEA R56, R58.reuse, R47, 0x18 ;  /* 0x0000002f3a387211 */ /* 0x040fe400078ec0ff */
[----:B------:R-:W-:-:S07]  /*28ee0*/  LEA R58, R58, R51, 0x18 ;  /* 0x000000333a3a7211 */ /* 0x000fce00078ec0ff */
.L_x_678:
[----:B01----:R-:W0:Y:S01]  /*28ef0*/  LDC.64 R36, c[0x0][0x388] ;  /* 0x0000e200ff247b82 */ /* 0x003e220000000a00 */
[----:B------:R-:W-:-:S04]  /*28f00*/  IMAD.IADD R39, R57, 0x1, R59 ;  /* 0x0000000139277824 */ /* 0x000fc800078e023b */
[----:B------:R-:W-:-:S03]  /*28f10*/  VIADD R45, R39, 0x20 ;  /* 0x00000020272d7836 */ /* 0x000fc60000000000 */
[----:B--2---:R-:W1:Y:S01]  /*28f20*/  LDC.64 R46, c[0x0][0x390] ;  /* 0x0000e400ff2e7b82 */ /* 0x004e620000000a00 */
[C---:B------:R-:W-:Y:S02]  /*28f30*/  VIADD R41, R39.reuse, 0x40 ;  /* 0x0000004027297836 */ /* 0x040fe40000000000 */
[C---:B------:R-:W-:Y:S02]  /*28f40*/  VIADD R61, R39.reuse, 0x60 ;  /* 0x00000060273d7836 */ /* 0x040fe40000000000 */
[----:B0-----:R-:W-:-:S04]  /*28f50*/  IMAD.WIDE.U32 R50, R39, 0x4, R36 ;  /* 0x0000000427327825 */ /* 0x001fc800078e0024 */
[----:B------:R-:W-:Y:S02]  /*28f60*/  IMAD.WIDE.U32 R52, R45, 0x4, R36 ;  /* 0x000000042d347825 */ /* 0x000fe400078e0024 */
[----:B------:R0:W2:Y:S02]  /*28f70*/  LDG.E R50, desc[UR36][R50.64] ;  /* 0x0000002432327981 */ /* 0x0000a4000c1e1900 */
        /* <DEDUP_REMOVED lines=14> */
[C---:B-1----:R-:W-:Y:S01]  /*29060*/  IMAD R53, R59.reuse, 0x4, R58 ;  /* 0x000000043b357824 */ /* 0x042fe200078e023a */
[C---:B------:R-:W-:Y:S01]  /*29070*/  ISETP.GE.U32.AND P1, PT, R59.reuse, 0x7b0, PT ;  /* 0x000007b03b00780c */ /* 0x040fe20003f26070 */
[----:B------:R-:W-:Y:S01]  /*29080*/  VIADD R59, R59, 0x80 ;  /* 0x000000803b3b7836 */ /* 0x000fe20000000000 */
        /* <DEDUP_REMOVED lines=10> */
.L_x_677:
[----:B------:R-:W3:Y:S01]  /*29130*/  LDG.E R39, desc[UR36][R12.64] ;  /* 0x000000240c277981 */ /* 0x000ee2000c1e1900 */
[----:B------:R-:W-:Y:S01]  /*29140*/  ISETP.GE.AND P1, PT, R5, 0x2, PT ;  /* 0x000000020500780c */ /* 0x000fe20003f26270 */
[----:B---3--:R-:W-:-:S05]  /*29150*/  IMAD.WIDE.U32 R34, R39, 0x4, R34 ;  /* 0x0000000427227825 */ /* 0x008fca00078e0022 */
[----:B------:R-:W3:Y:S01]  /*29160*/  LDG.E R41, desc[UR36][R34.64] ;  /* 0x0000002422297981 */ /* 0x000ee2000c1e1900 */
[----:B------:R-:W-:Y:S01]  /*29170*/  BSSY.RECONVERGENT B1, `(.L_x_679) ;  /* 0x000004f000017945 */ /* 0x000fe20003800200 */
[----:B---3--:R-:W-:-:S05]  /*29180*/  IMAD.WIDE.U32 R36, R41, 0x4, R36 ;  /* 0x0000000429247825 */ /* 0x008fca00078e0024 */
[----:B------:R-:W-:Y:S05]  /*29190*/  @!P1 BRA `(.L_x_680) ;  /* 0x0000000000b89947 */ /* 0x000fea0003800000 */
[----:B------:R-:W-:Y:S01]  /*291a0*/  BSSY.RECONVERGENT B2, `(.L_x_681) ;  /* 0x000002c000027945 */ /* 0x000fe20003800200 */
[----:B------:R-:W-:-:S07]  /*291b0*/  IMAD.MOV.U32 R43, RZ, RZ, R16 ;  /* 0x000000ffff2b7224 */ /* 0x000fce00078e0010 */
.L_x_683:
[C---:B012---:R-:W-:Y:S02]  /*291c0*/  IMAD R40, R43.reuse, 0x4, R56 ;  /* 0x000000042b287824 */ /* 0x047fe400078e0238 */
[----:B------:R-:W-:Y:S02]  /*291d0*/  IMAD.MOV.U32 R45, RZ, RZ, R43 ;  /* 0x000000ffff2d7224 */ /* 0x000fe400078e002b */
[----:B------:R-:W-:Y:S01]  /*291e0*/  VIADD R43, R43, UR43 ;  /* 0x0000002b2b2b7c36 */ /* 0x000fe20008000000 */
[----:B------:R0:W1:Y:S01]  /*291f0*/  LDS R47, [R40] ;  /* 0x00000000282f7984 */ /* 0x0000620000000800 */
[----:B------:R-:W-:Y:S02]  /*29200*/  IMAD.MOV.U32 R39, RZ, RZ, RZ ;  /* 0x000000ffff277224 */ /* 0x000fe400078e00ff */
[----:B------:R-:W-:Y:S01]  /*29210*/  IMAD.MOV.U32 R38, RZ, RZ, R5 ;  /* 0x000000ffff267224 */ /* 0x000fe200078e0005 */
[----:B------:R-:W-:-:S13]  /*29220*/  ISETP.GE.U32.AND P1, PT, R43, 0x830, PT ;  /* 0x000008302b00780c */ /* 0x000fda0003f26070 */
.L_x_682:
        /* <DEDUP_REMOVED lines=36> */
.L_x_681:
[----:B------:R-:W-:Y:S05]  /*29470*/  BRA `(.L_x_684) ;  /* 0x0000000000787947 */ /* 0x000fea0003800000 */
.L_x_680:
[----:B--2---:R0:W5:Y:S01]  /*29480*/  LDG.E R40, desc[UR36][R36.64] ;  /* 0x0000002424287981 */ /* 0x004162000c1e1900 */
[----:B------:R-:W-:-:S07]  /*29490*/  IMAD.MOV.U32 R43, RZ, RZ, R16 ;  /* 0x000000ffff2b7224 */ /* 0x000fce00078e0010 */
.L_x_685:
        /* <DEDUP_REMOVED lines=28> */
.L_x_684:
[----:B------:R-:W-:Y:S05]  /*29660*/  BSYNC.RECONVERGENT B1 ;  /* 0x0000000000017941 */ /* 0x000fea0003800200 */
.L_x_679:
[----:B------:R-:W-:Y:S01]  /*29670*/  ISETP.NE.AND P1, PT, R16, RZ, PT ;  /* 0x000000ff1000720c */ /* 0x000fe20003f25270 */
[----:B------:R-:W-:-:S12]  /*29680*/  BSSY.RECONVERGENT B1, `(.L_x_686) ;  /* 0x0000060000017945 */ /* 0x000fd80003800200 */
[----:B------:R-:W-:Y:S05]  /*29690*/  @P1 BRA `(.L_x_687) ;  /* 0x0000000400781947 */ /* 0x000fea0003800000 */
[----:B------:R-:W-:-:S07]  /*296a0*/  IMAD.MOV.U32 R39, RZ, RZ, RZ ;  /* 0x000000ffff277224 */ /* 0x000fce00078e00ff */
.L_x_696:
[C---:B------:R-:W-:Y:S02]  /*296b0*/  IMAD R38, R39.reuse, 0x4, R56 ;  /* 0x0000000427267824 */ /* 0x040fe400078e0238 */
[----:B01----:R-:W-:-:S03]  /*296c0*/  IMAD R40, R39, 0x4, R58 ;  /* 0x0000000427287824 */ /* 0x003fc600078e023a */
[----:B--2---:R-:W0:Y:S02]  /*296d0*/  LDS R45, [R38] ;  /* 0x00000000262d7984 */ /* 0x004e240000000800 */
        /* <DEDUP_REMOVED lines=10> */
.L_x_688:
        /* <DEDUP_REMOVED lines=11> */
.L_x_689:
        /* <DEDUP_REMOVED lines=11> */
.L_x_690:
        /* <DEDUP_REMOVED lines=11> */
.L_x_691:
        /* <DEDUP_REMOVED lines=11> */
.L_x_692:
        /* <DEDUP_REMOVED lines=11> */
.L_x_693:
        /* <DEDUP_REMOVED lines=11> */
.L_x_694:
[----:B-1----:R-:W0:Y:S01]  /*29ba0*/  LDS R45, [R38+0x1c] ;  /* 0x00001c00262d7984 */ /* 0x002e220000000800 */
        /* <DEDUP_REMOVED lines=12> */
.L_x_695:
[----:B------:R-:W-:Y:S05]  /*29c70*/  @P2 BRA `(.L_x_696) ;  /* 0xfffffff8008c2947 */ /* 0x000fea000383ffff */
.L_x_687:
[----:B------:R-:W-:Y:S05]  /*29c80*/  BSYNC.RECONVERGENT B1 ;  /* 0x0000000000017941 */ /* 0x000fea0003800200 */
.L_x_686:
[----:B------:R-:W-:Y:S05]  /*29c90*/  @P0 BRA `(.L_x_697) ;  /* 0xffffffec00d40947 */ /* 0x000fea000383ffff */
.L_x_674:
[----:B------:R-:W-:Y:S01]  /*29ca0*/  ISETP.GE.U32.AND P2, PT, R16, R9, PT ;  /* 0x000000091000720c */ /* 0x000fe20003f46070 */
[----:B------:R-:W-:-:S12]  /*29cb0*/  BSSY.RECONVERGENT B1, `(.L_x_698) ;  /* 0x0000080000017945 */ /* 0x000fd80003800200 */
[----:B------:R-:W-:Y:S05]  /*29cc0*/  @P2 BRA `(.L_x_699) ;  /* 0x0000000400f82947 */ /* 0x000fea0003800000 */
[----:B------:R-:W3:Y:S01]  /*29cd0*/  LDG.E R11, desc[UR36][R10.64] ;  /* 0x000000240a0b7981 */ /* 0x000ee2000c1e1900 */
[----:B------:R-:W3:Y:S01]  /*29ce0*/  LDC.64 R20, c[0x0][0x380] ;  /* 0x0000e000ff147b82 */ /* 0x000ee20000000a00 */
[----:B------:R-:W-:-:S13]  /*29cf0*/  ISETP.GE.U32.AND P3, PT, R16, R9, PT ;  /* 0x000000091000720c */ /* 0x000fda0003f66070 */
[----:B-1----:R-:W1:Y:S08]  /*29d00*/  @P3 LDC.64 R34, c[0x0][0x388] ;  /* 0x0000e200ff223b82 */ /* 0x002e700000000a00 */
[----:B0-----:R-:W0:Y:S01]  /*29d10*/  @P3 LDC.64 R36, c[0x0][0x390] ;  /* 0x0000e400ff243b82 */ /* 0x001e220000000a00 */
[----:B---3--:R-:W-:-:S06]  /*29d20*/  IMAD.WIDE.U32 R20, R11, 0x4, R20 ;  /* 0x000000040b147825 */ /* 0x008fcc00078e0014 */
[----:B------:R3:W4:Y:S01]  /*29d30*/  LDG.E R20, desc[UR36][R20.64] ;  /* 0x0000002414147981 */ /* 0x000722000c1e1900 */
[----:B------:R-:W-:Y:S01]  /*29d40*/  IMAD.MOV.U32 R0, RZ, RZ, R16 ;  /* 0x000000ffff007224 */ /* 0x000fe200078e0010 */
[----:B---3--:R-:W3:Y:S01]  /*29d50*/  @P3 S2R R21, SR_CgaCtaId ;  /* 0x0000000000153919 */ /* 0x008ee20000008800 */
[----:B----4-:R-:W-:-:S04]  /*29d60*/  IMAD R15, R3, 0x830, R20 ;  /* 0x00000830030f7824 */ /* 0x010fc800078e0214 */
[----:B------:R-:W-:-:S04]  /*29d70*/  @P3 IMAD.IADD R39, R15, 0x1, R0 ;  /* 0x000000010f273824 */ /* 0x000fc800078e0200 */
[----:B-1----:R-:W-:-:S04]  /*29d80*/  @P3 IMAD.WIDE.U32 R34, R39, 0x4, R34 ;  /* 0x0000000427223825 */ /* 0x002fc800078e0022 */
[----:B0-----:R-:W-:Y:S02]  /*29d90*/  @P3 IMAD.WIDE.U32 R10, R39, 0x4, R36 ;  /* 0x00000004270a3825 */ /* 0x001fe400078e0024 */
[----:B------:R-:W4:Y:S04]  /*29da0*/  @P3 LDG.E R34, desc[UR36][R34.64] ;  /* 0x0000002422223981 */ /* 0x000f28000c1e1900 */
[----:B------:R-:W5:Y:S01]  /*29db0*/  @P3 LDG.E R10, desc[UR36][R10.64] ;  /* 0x000000240a0a3981 */ /* 0x000f62000c1e1900 */
[----:B------:R-:W-:Y:S01]  /*29dc0*/  @P3 MOV R8, 0x400 ;  /* 0x0000040000083802 */ /* 0x000fe20000000f00 */
[----:B------:R-:W-:Y:S01]  /*29dd0*/  BSSY.RECONVERGENT B2, `(.L_x_700) ;  /* 0x000003a000027945 */ /* 0x000fe20003800200 */
[----:B------:R-:W-:-:S03]  /*29de0*/  PLOP3.LUT P0, PT, P3, PT, PT, 0x8, 0x80 ;  /* 0x000000000080781c */ /* 0x000fc60001f0e170 */
[C---:B------:R-:W-:Y:S02]  /*29df0*/  @P3 VIADD R14, R8.reuse, 0x5534 ;  /* 0x00005534080e3836 */ /* 0x040fe40000000000 */
[----:B------:R-:W-:-:S03]  /*29e00*/  @P3 VIADD R8, R8, 0x14 ;  /* 0x0000001408083836 */ /* 0x000fc60000000000 */
[C---:B---3--:R-:W-:Y:S02]  /*29e10*/  @P3 LEA R37, R21.reuse, R14, 0x18 ;  /* 0x0000000e15253211 */ /* 0x048fe400078ec0ff */
[----:B------:R-:W-:-:S03]  /*29e20*/  @P3 LEA R39, R21, R8, 0x18 ;  /* 0x0000000815273211 */ /* 0x000fc600078ec0ff */
[C---:B------:R-:W-:Y:S02]  /*29e30*/  @P3 IMAD R21, R0.reuse, 0x4, R37 ;  /* 0x0000000400153824 */ /* 0x040fe400078e0225 */
[C---:B------:R-:W-:Y:S02]  /*29e40*/  @P3 IMAD R37, R0.reuse, 0x4, R39 ;  /* 0x0000000400253824 */ /* 0x040fe400078e0227 */
[----:B------:R-:W-:-:S04]  /*29e50*/  @P3 VIADD R0, R0, 0x20 ;  /* 0x0000002000003836 */ /* 0x000fc80000000000 */
[C---:B------:R-:W-:Y:S01]  /*29e60*/  IMAD.IADD R8, R9.reuse, 0x1, -R0 ;  /* 0x0000000109087824 */ /* 0x040fe200078e0a00 */
[----:B------:R-:W-:-:S04]  /*29e70*/  ISETP.GT.U32.AND P1, PT, R9, R0, PT ;  /* 0x000000000900720c */ /* 0x000fc80003f24070 */
[----:B------:R-:W-:Y:S01]  /*29e80*/  ISETP.LE.U32.OR P1, PT, R8, 0x60, !P1 ;  /* 0x000000600800780c */ /* 0x000fe20004f23470 */
[----:B----4-:R0:W-:Y:S04]  /*29e90*/  @P3 STS [R21], R34 ;  /* 0x0000002215003388 */ /* 0x0101e80000000800 */
[----:B-----5:R0:W-:Y:S08]  /*29ea0*/  @P3 STS [R37], R10 ;  /* 0x0000000a25003388 */ /* 0x0201f00000000800 */
[----:B------:R-:W-:Y:S05]  /*29eb0*/  @P1 BRA `(.L_x_701) ;  /* 0x0000000000ac1947 */ /* 0x000fea0003800000 */
[----:B------:R-:W1:Y:S01]  /*29ec0*/  S2R R11, SR_CgaCtaId ;  /* 0x00000000000b7919 */ /* 0x000e620000008800 */
[----:B------:R-:W-:Y:S01]  /*29ed0*/  MOV R8, 0x400 ;  /* 0x0000040000087802 */ /* 0x000fe20000000f00 */
[----:B------:R-:W-:Y:S01]  /*29ee0*/  VIADD R49, R9, 0xffffffa0 ;  /* 0xffffffa009317836 */ /* 0x000fe20000000000 */
[----:B------:R-:W-:-:S03]  /*29ef0*/  PLOP3.LUT P0, PT, PT, PT, PT, 0x8, 0x80 ;  /* 0x000000000080781c */ /* 0x000fc60003f0e170 */
[C---:B0-----:R-:W-:Y:S02]  /*29f00*/  VIADD R10, R8.reuse, 0x5534 ;  /* 0x00005534080a7836 */ /* 0x041fe40000000000 */
[----:B------:R-:W-:-:S03]  /*29f10*/  VIADD R8, R8, 0x14 ;  /* 0x0000001408087836 */ /* 0x000fc60000000000 */
[C---:B-1----:R-:W-:Y:S02]  /*29f20*/  LEA R51, R11.reuse, R10, 0x18 ;  /* 0x0000000a0b337211 */ /* 0x042fe400078ec0ff */
[----:B------:R-:W-:-:S07]  /*29f30*/  LEA R53, R11, R8, 0x18 ;  /* 0x000000080b357211 */ /* 0x000fce00078ec0ff */
.L_x_702:
[----:B-1----:R-:W0:Y:S01]  /*29f40*/  LDC.64 R20, c[0x0][0x388] ;  /* 0x0000e200ff147b82 */ /* 0x002e220000000a00 */
[C-C-:B------:R-:W-:Y:S01]  /*29f50*/  IMAD.IADD R41, R15.reuse, 0x1, R0.reuse ;  /* 0x000000010f297824 */ /* 0x140fe200078e0200 */
[----:B------:R-:W-:-:S06]  /*29f60*/  IADD3 R39, PT, PT, R15, 0x20, R0 ;  /* 0x000000200f277810 */ /* 0x000fcc0007ffe000 */
[----:B------:R-:W1:Y:S01]  /*29f70*/  LDC.64 R10, c[0x0][0x390] ;  /* 0x0000e400ff0a7b82 */ /* 0x000e620000000a00 */
[C-C-:B------:R-:W-:Y:S02]  /*29f80*/  IADD3 R35, PT, PT, R15.reuse, 0x40, R0.reuse ;  /* 0x000000400f237810 */ /* 0x140fe40007ffe000 */
[----:B--2---:R-:W-:Y:S01]  /*29f90*/  IADD3 R47, PT, PT, R15, 0x60, R0 ;  /* 0x000000600f2f7810 */ /* 0x004fe20007ffe000 */
[----:B0-----:R-:W-:-:S04]  /*29fa0*/  IMAD.WIDE.U32 R44, R41, 0x4, R20 ;  /* 0x00000004292c7825 */ /* 0x001fc800078e0014 */
[----:B------:R-:W-:Y:S02]  /*29fb0*/  IMAD.WIDE.U32 R42, R39, 0x4, R20 ;  /* 0x00000004272a7825 */ /* 0x000fe400078e0014 */
[----:B------:R-:W2:Y:S02]  /*29fc0*/  LDG.E R44, desc[UR36][R44.64] ;  /* 0x000000242c2c7981 */ /* 0x000ea4000c1e1900 */
[--C-:B-1----:R-:W-:Y:S02]  /*29fd0*/  IMAD.WIDE.U32 R40, R41, 0x4, R10.reuse ;  /* 0x0000000429287825 */ /* 0x102fe400078e000a */
[----:B------:R-:W3:Y:S02]  /*29fe0*/  LDG.E R42, desc[UR36][R42.64] ;  /* 0x000000242a2a7981 */ /* 0x000ee4000c1e1900 */
        /* <DEDUP_REMOVED lines=24> */
.L_x_701:
[----:B------:R-:W-:Y:S05]  /*2a170*/  BSYNC.RECONVERGENT B2 ;  /* 0x0000000000027941 */ /* 0x000fea0003800200 */
.L_x_700:
[C---:B------:R-:W-:Y:S01]  /*2a180*/  IMAD.IADD R8, R9.reuse, 0x1, -R0 ;  /* 0x0000000109087824 */ /* 0x040fe200078e0a00 */
[----:B------:R-:W-:Y:S01]  /*2a190*/  ISETP.GT.U32.AND P1, PT, R9, R0, PT ;  /* 0x000000000900720c */ /* 0x000fe20003f24070 */
[----:B------:R-:W-:Y:S03]  /*2a1a0*/  BSSY.RECONVERGENT B2, `(.L_x_703) ;  /* 0x000001d000027945 */ /* 0x000fe60003800200 */
[----:B------:R-:W-:-:S13]  /*2a1b0*/  ISETP.LE.U32.OR P1, PT, R8, 0x20, !P1 ;  /* 0x000000200800780c */ /* 0x000fda0004f23470 */
[----:B------:R-:W-:Y:S05]  /*2a1c0*/  @P1 BRA `(.L_x_704) ;  /* 0x0000000000681947 */ /* 0x000fea0003800000 */
[----:B01----:R-:W0:Y:S01]  /*2a1d0*/  LDC.64 R10, c[0x0][0x388] ;  /* 0x0000e200ff0a7b82 */ /* 0x003e220000000a00 */
        /* <DEDUP_REMOVED lines=25> */
.L_x_704:
[----:B------:R-:W-:Y:S05]  /*2a370*/  BSYNC.RECONVERGENT B2 ;  /* 0x0000000000027941 */ /* 0x000fea0003800200 */
.L_x_703:
[----:B------:R-:W-:-:S13]  /*2a380*/  ISETP.LT.U32.OR P0, PT, R0, R9, P0 ;  /* 0x000000090000720c */ /* 0x000fda0000701470 */
[----:B------:R-:W-:Y:S05]  /*2a390*/  @!P0 BRA `(.L_x_699) ;  /* 0x0000000000448947 */ /* 0x000fea0003800000 */
[----:B01-3--:R-:W0:Y:S01]  /*2a3a0*/  LDC.64 R10, c[0x0][0x388] ;  /* 0x0000e200ff0a7b82 */ /* 0x00be220000000a00 */
        /* <DEDUP_REMOVED lines=16> */
.L_x_699:
[----:B------:R-:W-:Y:S05]  /*2a4b0*/  BSYNC.RECONVERGENT B1 ;  /* 0x0000000000017941 */ /* 0x000fea0003800200 */
.L_x_698:
[----:B------:R-:W4:Y:S01]  /*2a4c0*/  LDG.E R13, desc[UR36][R12.64] ;  /* 0x000000240c0d7981 */ /* 0x000f22000c1e1900 */
[----:B0-----:R-:W4:Y:S01]  /*2a4d0*/  LDC.64 R14, c[0x0][0x380] ;  /* 0x0000e000ff0e7b82 */ /* 0x001f220000000a00 */
[----:B------:R-:W-:Y:S01]  /*2a4e0*/  BSSY.RECONVERGENT B1, `(.L_x_705) ;  /* 0x000003e000017945 */ /* 0x000fe20003800200 */
[----:B----4-:R-:W-:-:S03]  /*2a4f0*/  IMAD.WIDE.U32 R14, R13, 0x4, R14 ;  /* 0x000000040d0e7825 */ /* 0x010fc600078e000e */
[----:B------:R-:W-:Y:S05]  /*2a500*/  @P2 BRA `(.L_x_706) ;  /* 0x0000000000ec2947 */ /* 0x000fea0003800000 */
[----:B------:R-:W4:Y:S01]  /*2a510*/  LDG.E R0, desc[UR36][R14.64] ;  /* 0x000000240e007981 */ /* 0x000f22000c1e1900 */
[----:B------:R-:W4:Y:S01]  /*2a520*/  LDCU.64 UR4, c[0x0][0x388] ;  /* 0x00007100ff0477ac */ /* 0x000f220008000a00 */
[----:B-1-3--:R-:W-:Y:S02]  /*2a530*/  VIADD R36, R5, 0xffffffff ;  /* 0xffffffff05247836 */ /* 0x00afe40000000000 */
[----:B------:R-:W-:Y:S01]  /*2a540*/  IMAD.MOV.U32 R8, RZ, RZ, R16 ;  /* 0x000000ffff087224 */ /* 0x000fe200078e0010 */
[----:B----4-:R-:W-:-:S04]  /*2a550*/  LEA R10, P0, R0, UR4, 0x2 ;  /* 0x00000004000a7c11 */ /* 0x010fc8000f8010ff */
[----:B------:R-:W-:-:S09]  /*2a560*/  LEA.HI.X R11, R0, UR5, RZ, 0x2, P0 ;  /* 0x00000005000b7c11 */ /* 0x000fd200080f14ff */
.L_x_709:
[----:B0---4-:R-:W0:Y:S01]  /*2a570*/  S2R R39, SR_CgaCtaId ;  /* 0x0000000000277919 */ /* 0x011e220000008800 */
        /* <DEDUP_REMOVED lines=10> */
.L_x_708:
        /* <DEDUP_REMOVED lines=12> */
.L_x_707:
[C---:B------:R-:W-:Y:S01]  /*2a6e0*/  IMAD.WIDE.U32 R12, R15.reuse, 0x4, R10 ;  /* 0x000000040f0c7825 */ /* 0x040fe200078e000a */
[----:B------:R-:W3:Y:S05]  /*2a6f0*/  LDCU.64 UR4, c[0x0][0x390] ;  /* 0x00007200ff0477ac */ /* 0x000eea0008000a00 */
[----:B------:R-:W1:Y:S01]  /*2a700*/  LDG.E R12, desc[UR36][R12.64] ;  /* 0x000000240c0c7981 */ /* 0x000e62000c1e1900 */
[----:B------:R-:W-:Y:S02]  /*2a710*/  VIADD R21, R15, 0x1 ;  /* 0x000000010f157836 */ /* 0x000fe40000000000 */
[----:B------:R-:W-:-:S05]  /*2a720*/  VIADD R34, R34, 0x14 ;  /* 0x0000001422227836 */ /* 0x000fca0000000000 */
[----:B------:R-:W-:Y:S02]  /*2a730*/  LEA R39, R39, R34, 0x18 ;  /* 0x0000002227277211 */ /* 0x000fe400078ec0ff */
        /* <DEDUP_REMOVED lines=11> */
[C---:B------:R-:W-:Y:S02]  /*2a7f0*/  IMAD R34, R8.reuse, 0x4, R39 ;  /* 0x0000000408227824 */ /* 0x040fe400078e0227 */
[----:B------:R-:W-:Y:S02]  /*2a800*/  IMAD.MOV.U32 R12, RZ, RZ, -0x1 ;  /* 0xffffffffff0c7424 */ /* 0x000fe400078e00ff */
[----:B------:R-:W-:Y:S01]  /*2a810*/  VIADD R8, R8, UR43 ;  /* 0x0000002b08087c36 */ /* 0x000fe20008000000 */
        /* <DEDUP_REMOVED lines=10> */
.L_x_706:
[----:B------:R-:W-:Y:S05]  /*2a8c0*/  BSYNC.RECONVERGENT B1 ;  /* 0x0000000000017941 */ /* 0x000fea0003800200 */
.L_x_705:
[----:B------:R-:W-:-:S13]  /*2a8d0*/  ISETP.NE.AND P0, PT, R16, RZ, PT ;  /* 0x000000ff1000720c */ /* 0x000fda0003f05270 */
[----:B------:R-:W-:Y:S05]  /*2a8e0*/  @P0 BRA `(.L_x_710) ;  /* 0x000000d400e00947 */ /* 0x000fea0003800000 */
[----:B------:R-:W5:Y:S01]  /*2a8f0*/  S2R R13, SR_CgaCtaId ;  /* 0x00000000000d7919 */ /* 0x000f620000008800 */
[----:B----4-:R-:W-:Y:S02]  /*2a900*/  MOV R12, 0x400 ;  /* 0x00000400000c7802 */ /* 0x010fe40000000f00 */
[----:B------:R-:W-:-:S03]  /*2a910*/  ISETP.NE.AND P0, PT, R9, RZ, PT ;  /* 0x000000ff0900720c */ /* 0x000fc60003f05270 */
[----:B------:R-:W-:Y:S01]  /*2a920*/  VIADD R0, R12, 0x3534 ;  /* 0x000035340c007836 */ /* 0x000fe20000000000 */
[----:B-----5:R-:W-:-:S04]  /*2a930*/  LEA R5, R13, R12, 0x18 ;  /* 0x0000000c0d057211 */ /* 0x020fc800078ec0ff */
[----:B------:R-:W-:Y:S02]  /*2a940*/  LEA R0, R13, R0, 0x18 ;  /* 0x000000000d007211 */ /* 0x000fe400078ec0ff */
[----:B------:R-:W4:Y:S03]  /*2a950*/  LDS R5, [R5+0x4] ;  /* 0x0000040005057984 */ /* 0x000f260000000800 */
[----:B----4-:R-:W-:Y:S01]  /*2a960*/  IMAD R0, R5, 0x100, R0 ;  /* 0x0000010005007824 */ /* 0x010fe200078e0200 */
[----:B------:R-:W-:Y:S06]  /*2a970*/  @!P0 BRA `(.L_x_711) ;  /* 0x0000000c00848947 */ /* 0x000fec0003800000 */
[----:B------:R-:W4:Y:S01]  /*2a980*/  S2R R15, SR_CTAID.X ;  /* 0x00000000000f7919 */ /* 0x000f220000002500 */
[----:B-1-3--:R-:W4:Y:S01]  /*2a990*/  LDC.64 R10, c[0x4][0x20] ;  /* 0x01000800ff0a7b82 */ /* 0x00af220000000a00 */
[----:B------:R-:W-:Y:S01]  /*2a9a0*/  IMAD.IADD R6, R6, 0x1, -R7 ;  /* 0x0000000106067824 */ /* 0x000fe200078e0a07 */
[----:B------:R-:W-:-:S03]  /*2a9b0*/  LOP3.LUT R8, R4, 0x7, RZ, 0xc0, !PT ;  /* 0x0000000704087812 */ /* 0x000fc600078ec0ff */
[----:B------:R-:W-:Y:S02]  /*2a9c0*/  IMAD R6, R3, 0x830, R6 ;  /* 0x0000083003067824 */ /* 0x000fe400078e0206 */
[----:B------:R-:W-:-:S03]  /*2a9d0*/  IMAD.MOV.U32 R3, RZ, RZ, RZ ;  /* 0x000000ffff037224 */ /* 0x000fc600078e00ff */
[----:B------:R-:W-:Y:S01]  /*2a9e0*/  ISETP.GT.U32.AND P0, PT, R6, -0x8, PT ;  /* 0xfffffff80600780c */ /* 0x000fe20003f04070 */
[----:B------:R-:W-:-:S04]  /*2a9f0*/  IMAD.WIDE R6, R5, 0x3a980, R24 ;  /* 0x0003a98005067825 */ /* 0x000fc800078e0218 */
[----:B----4-:R-:W-:-:S04]  /*2aa00*/  IMAD.WIDE.U32 R10, R15, 0x1d4c00, R10 ;  /* 0x001d4c000f0a7825 */ /* 0x010fc800078e000a */
[----:B------:R-:W-:-:S04]  /*2aa10*/  IMAD.WIDE R10, R5, 0x3a980, R10 ;  /* 0x0003a980050a7825 */ /* 0x000fc800078e020a */
[----:B------:R-:W-:Y:S05]  /*2aa20*/  @P0 BRA `(.L_x_712) ;  /* 0x00000004008c0947 */ /* 0x000fea0003800000 */
[C---:B------:R-:W-:Y:S02]  /*2aa30*/  VIADD R14, R12.reuse, 0x5534 ;  /* 0x000055340c0e7836 */ /* 0x040fe40000000000 */
[----:B------:R-:W-:Y:S02]  /*2aa40*/  VIADD R12, R12, 0x14 ;  /* 0x000000140c0c7836 */ /* 0x000fe40000000000 */
[----:B------:R-:W-:Y:S01]  /*2aa50*/  IMAD.IADD R3, R9, 0x1, -R8 ;  /* 0x0000000109037824 */ /* 0x000fe200078e0a08 */
[C---:B------:R-:W-:Y:S01]  /*2aa60*/  LEA R9, R13.reuse, R14, 0x18 ;  /* 0x0000000e0d097211 */ /* 0x040fe200078ec0ff */
[----:B------:R-:W-:Y:S01]  /*2aa70*/  IMAD.MOV.U32 R14, RZ, RZ, RZ ;  /* 0x000000ffff0e7224 */ /* 0x000fe200078e00ff */
[----:B------:R-:W-:-:S07]  /*2aa80*/  LEA R12, R13, R12, 0x18 ;  /* 0x0000000c0d0c7211 */ /* 0x000fce00078ec0ff */
.L_x_721:
[C---:B------:R-:W-:Y:S02]  /*2aa90*/  IMAD R13, R14.reuse, 0x4, R9 ;  /* 0x000000040e0d7824 */ /* 0x040fe400078e0209 */
[----:B---3--:R-:W-:-:S03]  /*2aaa0*/  IMAD R15, R14, 0x4, R12 ;  /* 0x000000040e0f7824 */ /* 0x008fc600078e020c */
[----:B-1----:R-:W1:Y:S02]  /*2aab0*/  LDS R41, [R13] ;  /* 0x000000000d297984 */ /* 0x002e640000000800 */
        /* <DEDUP_REMOVED lines=10> */
.L_x_713:
        /* <DEDUP_REMOVED lines=11> */
.L_x_714:
        /* <DEDUP_REMOVED lines=11> */
.L_x_715:
        /* <DEDUP_REMOVED lines=11> */
.L_x_716:
        /* <DEDUP_REMOVED lines=11> */
.L_x_717:
        /* <DEDUP_REMOVED lines=11> */
.L_x_718:
        /* <DEDUP_REMOVED lines=11> */
.L_x_719:
[----:B------:R-:W3:Y:S01]  /*2af80*/  LDS R37, [R13+0x1c] ;  /* 0x00001c000d257984 */ /* 0x000ee20000000800 */
[----:B------:R-:W-:-:S05]  /*2af90*/  VIADD R14, R14, 0x8 ;  /* 0x000000080e0e7836 */ /* 0x000fca0000000000 */
[----:B------:R-:W-:Y:S02]  /*2afa0*/  ISETP.NE.AND P1, PT, R14, R3, PT ;  /* 0x000000030e00720c */ /* 0x000fe40003f25270 */
[----:B---3--:R-:W-:-:S13]  /*2afb0*/  ISETP.NE.AND P0, PT, R37, -0x1, PT ;  /* 0xffffffff2500780c */ /* 0x008fda0003f05270 */
[----:B------:R-:W-:Y:S05]  /*2afc0*/  @!P0 BRA `(.L_x_720) ;  /* 0x0000000000208947 */ /* 0x000fea0003800000 */
[----:B------:R-:W3:Y:S02]  /*2afd0*/  LDS R13, [R0] ;  /* 0x00000000000d7984 */ /* 0x000ee40000000800 */
[----:B---3--:R-:W-:-:S04]  /*2afe0*/  VIADD R13, R13, 0x1 ;  /* 0x000000010d0d7836 */ /* 0x008fc80000000000 */
[C---:B-1----:R-:W-:Y:S01]  /*2aff0*/  IMAD.WIDE.U32 R20, R13.reuse, 0x4, R10 ;  /* 0x000000040d147825 */ /* 0x042fe200078e000a */
[----:B------:R-:W-:Y:S03]  /*2b000*/  STS [R0], R13 ;  /* 0x0000000d00007388 */ /* 0x000fe60000000800 */
[----:B0-----:R-:W-:Y:S01]  /*2b010*/  IMAD.WIDE.U32 R34, R13, 0x4, R6 ;  /* 0x000000040d227825 */ /* 0x001fe200078e0006 */
[----:B------:R-:W0:Y:S04]  /*2b020*/  LDS R15, [R15+0x1c] ;  /* 0x00001c000f0f7984 */ /* 0x000e280000000800 */
[----:B------:R3:W-:Y:S04]  /*2b030*/  STG.E desc[UR36][R20.64], R37 ;  /* 0x0000002514007986 */ /* 0x0007e8000c101924 */
[----:B0-----:R3:W-:Y:S02]  /*2b040*/  STG.E desc[UR36][R34.64], R15 ;  /* 0x0000000f22007986 */ /* 0x0017e4000c101924 */
.L_x_720:
[----:B------:R-:W-:Y:S05]  /*2b050*/  @P1 BRA `(.L_x_721) ;  /* 0xfffffff8008c1947 */ /* 0x000fea000383ffff */
.L_x_712:
        /* <DEDUP_REMOVED lines=12> */
[----:B0-----:R-:W0:Y:S01]  /*2b120*/  LDS R35, [R14] ;  /* 0x000000000e237984 */ /* 0x001e220000000800 */
[----:B------:R-:W-:Y:S01]  /*2b130*/  IMAD R20, R3, 0x4, R20 ;  /* 0x0000000403147824 */ /* 0x000fe200078e0214 */
        /* <DEDUP_REMOVED lines=10> */
.L_x_723:
        /* <DEDUP_REMOVED lines=11> */
.L_x_724:
        /* <DEDUP_REMOVED lines=11> */
.L_x_725:
        /* <DEDUP_REMOVED lines=11> */
.L_x_726:
[----:B------:R-:W-:-:S07]  /*2b3f0*/  VIADD R3, R3, 0x4 ;  /* 0x0000000403037836 */ /* 0x000fce0000000000 */
.L_x_722:
[----:B------:R-:W-:-:S13]  /*2b400*/  ISETP.NE.AND P0, PT, R34, RZ, PT ;  /* 0x000000ff2200720c */ /* 0x000fda0003f05270 */
[----:B------:R-:W-:Y:S05]  /*2b410*/  @!P0 BRA `(.L_x_711) ;  /* 0x0000000000dc8947 */ /* 0x000fea0003800000 */
[----:B------:R-:W-:-:S13]  /*2b420*/  ISETP.NE.AND P0, PT, R34, 0x1, PT ;  /* 0x000000012200780c */ /* 0x000fda0003f05270 */
[----:B------:R-:W-:Y:S05]  /*2b430*/  @!P0 BRA `(.L_x_727) ;  /* 0x00000000007c8947 */ /* 0x000fea0003800000 */
[----:B-1----:R-:W1:Y:S01]  /*2b440*/  S2R R12, SR_CgaCtaId ;  /* 0x00000000000c7919 */ /* 0x002e620000008800 */
        /* <DEDUP_REMOVED lines=18> */
.L_x_728:
        /* <DEDUP_REMOVED lines=11> */
.L_x_729:
[----:B------:R-:W-:-:S07]  /*2b620*/  VIADD R3, R3, 0x2 ;  /* 0x0000000203037836 */ /* 0x000fce0000000000 */
.L_x_727:
[----:B------:R-:W-:-:S04]  /*2b630*/  LOP3.LUT R4, R4, 0x1, RZ, 0xc0, !PT ;  /* 0x0000000104047812 */ /* 0x000fc800078ec0ff */
[----:B------:R-:W-:-:S13]  /*2b640*/  ISETP.NE.U32.AND P0, PT, R4, 0x1, PT ;  /* 0x000000010400780c */ /* 0x000fda0003f05070 */
[----:B------:R-:W-:Y:S05]  /*2b650*/  @P0 BRA `(.L_x_711) ;  /* 0x00000000004c0947 */ /* 0x000fea0003800000 */
[----:B------:R-:W3:Y:S01]  /*2b660*/  S2R R15, SR_CgaCtaId ;  /* 0x00000000000f7919 */ /* 0x000ee20000008800 */
[----:B-1----:R-:W-:-:S05]  /*2b670*/  MOV R8, 0x400 ;  /* 0x0000040000087802 */ /* 0x002fca0000000f00 */
[----:B------:R-:W-:-:S05]  /*2b680*/  VIADD R4, R8, 0x5534 ;  /* 0x0000553408047836 */ /* 0x000fca0000000000 */
[----:B---3--:R-:W-:-:S05]  /*2b690*/  LEA R4, R15, R4, 0x18 ;  /* 0x000000040f047211 */ /* 0x008fca00078ec0ff */
        /* <DEDUP_REMOVED lines=15> */
.L_x_711:
[----:B------:R-:W5:Y:S01]  /*2b790*/  LDS R4, [R0] ;  /* 0x0000000000047984 */ /* 0x000f620000000800 */
[----:B----4-:R-:W-:Y:S01]  /*2b7a0*/  IMAD.MOV.U32 R3, RZ, RZ, RZ ;  /* 0x000000ffff037224 */ /* 0x010fe200078e00ff */
[----:B-----5:R-:W-:-:S13]  /*2b7b0*/  ISETP.NE.AND P0, PT, R4, RZ, PT ;  /* 0x000000ff0400720c */ /* 0x020fda0003f05270 */
[----:B------:R-:W-:Y:S05]  /*2b7c0*/  @!P0 BRA `(.L_x_730) ;  /* 0x0000000c00b08947 */ /* 0x000fea0003800000 */
[C---:B------:R-:W-:Y:S01]  /*2b7d0*/  ISETP.GE.U32.AND P0, PT, R4.reuse, 0x8, PT ;  /* 0x000000080400780c */ /* 0x040fe20003f06070 */
[----:B------:R-:W-:Y:S01]  /*2b7e0*/  IMAD.MOV.U32 R0, RZ, RZ, RZ ;  /* 0x000000ffff007224 */ /* 0x000fe200078e00ff */
[----:B01-3--:R-:W-:Y:S01]  /*2b7f0*/  LOP3.LUT R35, R4, 0x7, RZ, 0xc0, !PT ;  /* 0x0000000704237812 */ /* 0x00bfe200078ec0ff */
[----:B------:R-:W-:-:S03]  /*2b800*/  IMAD.MOV.U32 R3, RZ, RZ, RZ ;  /* 0x000000ffff037224 */ /* 0x000fc600078e00ff */
[----:B------:R-:W-:-:S07]  /*2b810*/  ISETP.NE.AND P1, PT, R35, RZ, PT ;  /* 0x000000ff2300720c */ /* 0x000fce0003f25270 */
[----:B------:R-:W-:Y:S06]  /*2b820*/  @!P0 BRA `(.L_x_731) ;  /* 0x0000000400d08947 */ /* 0x000fec0003800000 */
[----:B------:R-:W-:Y:S01]  /*2b830*/  LOP3.LUT R0, R4, 0xfffffff8, RZ, 0xc0, !PT ;  /* 0xfffffff804007812 */ /* 0x000fe200078ec0ff */
[----:B------:R-:W-:Y:S02]  /*2b840*/  IMAD.MOV.U32 R7, RZ, RZ, RZ ;  /* 0x000000ffff077224 */ /* 0x000fe400078e00ff */
[----:B------:R-:W-:-:S07]  /*2b850*/  IMAD.MOV.U32 R3, RZ, RZ, RZ ;  /* 0x000000ffff037224 */ /* 0x000fce00078e00ff */
.L_x_732:
[----:B------:R-:W-:-:S04]  /*2b860*/  IMAD.WIDE R12, R5, 0x3a980, R24 ;  /* 0x0003a980050c7825 */ /* 0x000fc800078e0218 */
        /* <DEDUP_REMOVED lines=26> */
[----:B0-----:R-:W-:Y:S02]  /*2ba10*/  SHF.R.U32.HI R12, RZ, 0x2, R20 ;  /* 0x00000002ff0c7819 */ /* 0x001fe40000011614 */
        /* <DEDUP_REMOVED lines=85> */
.L_x_731:
        /* <DEDUP_REMOVED lines=62> */
.L_x_733:
        /* <DEDUP_REMOVED lines=35> */
.L_x_734:
        /* <DEDUP_REMOVED lines=17> */
.L_x_730:
[----:B------:R-:W4:Y:S01]  /*2c690*/  S2R R7, SR_CgaCtaId ;  /* 0x0000000000077919 */ /* 0x000f220000008800 */
[----:B------:R-:W-:-:S05]  /*2c6a0*/  MOV R0, 0x400 ;  /* 0x0000040000007802 */ /* 0x000fca0000000f00 */
[----:B------:R-:W-:-:S05]  /*2c6b0*/  VIADD R0, R0, 0x4534 ;  /* 0x0000453400007836 */ /* 0x000fca0000000000 */
[----:B----4-:R-:W-:-:S05]  /*2c6c0*/  LEA R0, R7, R0, 0x18 ;  /* 0x0000000007007211 */ /* 0x010fca00078ec0ff */
[----:B------:R-:W-:-:S05]  /*2c6d0*/  IMAD R0, R5, 0x100, R0 ;  /* 0x0000010005007824 */ /* 0x000fca00078e0200 */
[----:B------:R4:W-:Y:S01]  /*2c6e0*/  STS [R0], R3 ;  /* 0x0000000300007388 */ /* 0x0009e20000000800 */
[----:B------:R-:W-:Y:S05]  /*2c6f0*/  BRA `(.L_x_710) ;  /* 0x000000b8005c7947 */ /* 0x000fea0003800000 */
.L_x_673:
        /* <DEDUP_REMOVED lines=20> */
.L_x_758:
[----:B01----:R-:W2:Y:S01]  /*2c840*/  LDG.E R37, desc[UR36][R12.64] ;  /* 0x000000240c257981 */ /* 0x003ea2000c1e1900 */
        /* <DEDUP_REMOVED lines=43> */
.L_x_737:
[----:B------:R-:W-:Y:S05]  /*2cb00*/  BSYNC.RECONVERGENT B1 ;  /* 0x0000000000017941 */ /* 0x000fea0003800200 */
.L_x_736:
[----:B------:R-:W-:Y:S01]  /*2cb10*/  BSSY.RECONVERGENT B1, `(.L_x_738) ;  /* 0x0000026000017945 */ /* 0x000fe20003800200 */
[C---:B------:R-:W-:Y:S02]  /*2cb20*/  LEA R56, R58.reuse, R47, 0x18 ;  /* 0x0000002f3a387211 */ /* 0x040fe400078ec0ff */
[----:B------:R-:W-:-:S07]  /*2cb30*/  LEA R58, R58, R51, 0x18 ;  /* 0x000000333a3a7211 */ /* 0x000fce00078ec0ff */
.L_x_739:
        /* <DEDUP_REMOVED lines=36> */
.L_x_738:
        /* <DEDUP_REMOVED lines=9> */
.L_x_744:
[C---:B012---:R-:W-:Y:S02]  /*2ce10*/  IMAD R40, R43.reuse, 0x4, R56 ;  /* 0x000000042b287824 */ /* 0x047fe400078e0238 */
[----:B------:R-:W-:Y:S02]  /*2ce20*/  IMAD.MOV.U32 R45, RZ, RZ, R43 ;  /* 0x000000ffff2d7224 */ /* 0x000fe400078e002b */
[----:B------:R-:W-:Y:S01]  /*2ce30*/  VIADD R43, R43, UR43 ;  /* 0x0000002b2b2b7c36 */ /* 0x000fe20008000000 */
[----:B------:R0:W1:Y:S01]  /*2ce40*/  LDS R47, [R40] ;  /* 0x00000000282f7984 */ /* 0x0000620000000800 */
[----:B------:R-:W-:Y:S02]  /*2ce50*/  IMAD.MOV.U32 R39, RZ, RZ, RZ ;  /* 0x000000ffff277224 */ /* 0x000fe400078e00ff */
[----:B------:R-:W-:Y:S01]  /*2ce60*/  IMAD.MOV.U32 R38, RZ, RZ, R4 ;  /* 0x000000ffff267224 */ /* 0x000fe200078e0004 */
[----:B------:R-:W-:-:S13]  /*2ce70*/  ISETP.GE.U32.AND P1, PT, R43, 0x830, PT ;  /* 0x000008302b00780c */ /* 0x000fda0003f26070 */
.L_x_743:
        /* <DEDUP_REMOVED lines=36> */
.L_x_742:
[----:B------:R-:W-:Y:S05]  /*2d0c0*/  BRA `(.L_x_745) ;  /* 0x0000000000787947 */ /* 0x000fea0003800000 */
.L_x_741:
[----:B--2---:R0:W5:Y:S01]  /*2d0d0*/  LDG.E R40, desc[UR36][R36.64] ;  /* 0x0000002424287981 */ /* 0x004162000c1e1900 */
[----:B------:R-:W-:-:S07]  /*2d0e0*/  IMAD.MOV.U32 R43, RZ, RZ, R16 ;  /* 0x000000ffff2b7224 */ /* 0x000fce00078e0010 */
.L_x_746:
[----:B-1----:R-:W-:Y:S01]  /*2d0f0*/  IMAD R47, R43, 0x4, R56 ;  /* 0x000000042b2f7824 */ /* 0x002fe200078e0238 */
        /* <DEDUP_REMOVED lines=27> */
.L_x_745:
[----:B------:R-:W-:Y:S05]  /*2d2b0*/  BSYNC.RECONVERGENT B1 ;  /* 0x0000000000017941 */ /* 0x000fea0003800200 */
.L_x_740:
[----:B------:R-:W-:Y:S01]  /*2d2c0*/  ISETP.NE.AND P1, PT, R16, RZ, PT ;  /* 0x000000ff1000720c */ /* 0x000fe20003f25270 */
[----:B------:R-:W-:-:S12]  /*2d2d0*/  BSSY.RECONVERGENT B1, `(.L_x_747) ;  /* 0x0000060000017945 */ /* 0x000fd80003800200 */
[----:B------:R-:W-:Y:S05]  /*2d2e0*/  @P1 BRA `(.L_x_748) ;  /* 0x0000000400781947 */ /* 0x000fea0003800000 */
[----:B------:R-:W-:-:S07]  /*2d2f0*/  IMAD.MOV.U32 R39, RZ, RZ, RZ ;  /* 0x000000ffff277224 */ /* 0x000fce00078e00ff */
.L_x_757:
[C---:B------:R-:W-:Y:S02]  /*2d300*/  IMAD R38, R39.reuse, 0x4, R56 ;  /* 0x0000000427267824 */ /* 0x040fe400078e0238 */
[----:B01----:R-:W-:-:S03]  /*2d310*/  IMAD R40, R39, 0x4, R58 ;  /* 0x0000000427287824 */ /* 0x003fc600078e023a */
        /* <DEDUP_REMOVED lines=11> */
.L_x_749:
        /* <DEDUP_REMOVED lines=11> */
.L_x_750:
        /* <DEDUP_REMOVED lines=11> */
.L_x_751:
        /* <DEDUP_REMOVED lines=11> */
.L_x_752:
        /* <DEDUP_REMOVED lines=11> */
.L_x_753:
        /* <DEDUP_REMOVED lines=11> */
.L_x_754:
        /* <DEDUP_REMOVED lines=11> */
.L_x_755:
        /* <DEDUP_REMOVED lines=13> */
.L_x_756:
[----:B------:R-:W-:Y:S05]  /*2d8c0*/  @P2 BRA `(.L_x_757) ;  /* 0xfffffff8008c2947 */ /* 0x000fea000383ffff */
.L_x_748:
[----:B------:R-:W-:Y:S05]  /*2d8d0*/  BSYNC.RECONVERGENT B1 ;  /* 0x0000000000017941 */ /* 0x000fea0003800200 */
.L_x_747:
[----:B------:R-:W-:Y:S05]  /*2d8e0*/  @P0 BRA `(.L_x_758) ;  /* 0xffffffec00d40947 */ /* 0x000fea000383ffff */
.L_x_735:
[----:B------:R-:W-:Y:S01]  /*2d8f0*/  ISETP.GE.U32.AND P2, PT, R16, R7, PT ;  /* 0x000000071000720c */ /* 0x000fe20003f46070 */
[----:B------:R-:W-:-:S12]  /*2d900*/  BSSY.RECONVERGENT B1, `(.L_x_759) ;  /* 0x0000080000017945 */ /* 0x000fd80003800200 */
[----:B------:R-:W-:Y:S05]  /*2d910*/  @P2 BRA `(.L_x_760) ;  /* 0x0000000400f82947 */ /* 0x000fea0003800000 */
[----:B------:R-:W2:Y:S01]  /*2d920*/  LDG.E R13, desc[UR36][R12.64] ;  /* 0x000000240c0d7981 */ /* 0x000ea2000c1e1900 */
[----:B------:R-:W2:Y:S01]  /*2d930*/  LDC.64 R14, c[0x0][0x380] ;  /* 0x0000e000ff0e7b82 */ /* 0x000ea20000000a00 */
[----:B------:R-:W-:-:S13]  /*2d940*/  ISETP.GE.U32.AND P3, PT, R16, R7, PT ;  /* 0x000000071000720c */ /* 0x000fda0003f66070 */
[----:B------:R-:W3:Y:S08]  /*2d950*/  @P3 LDC.64 R20, c[0x0][0x388] ;  /* 0x0000e200ff143b82 */ /* 0x000ef00000000a00 */
[----:B-1----:R-:W1:Y:S01]  /*2d960*/  @P3 LDC.64 R34, c[0x0][0x390] ;  /* 0x0000e400ff223b82 */ /* 0x002e620000000a00 */
[----:B--2---:R-:W-:-:S05]  /*2d970*/  IMAD.WIDE.U32 R14, R13, 0x4, R14 ;  /* 0x000000040d0e7825 */ /* 0x004fca00078e000e */
[----:B------:R-:W2:Y:S01]  /*2d980*/  LDG.E R9, desc[UR36][R14.64] ;  /* 0x000000240e097981 */ /* 0x000ea2000c1e1900 */
[----:B------:R-:W-:Y:S02]  /*2d990*/  IMAD.MOV.U32 R8, RZ, RZ, R16 ;  /* 0x000000ffff087224 */ /* 0x000fe400078e0010 */
[----:B--2---:R-:W-:-:S04]  /*2d9a0*/  IMAD R9, R6, 0x830, R9 ;  /* 0x0000083006097824 */ /* 0x004fc800078e0209 */
[----:B0-----:R-:W-:-:S04]  /*2d9b0*/  @P3 IMAD.IADD R37, R9, 0x1, R8 ;  /* 0x0000000109253824 */ /* 0x001fc800078e0208 */
[----:B---3--:R-:W-:-:S04]  /*2d9c0*/  @P3 IMAD.WIDE.U32 R20, R37, 0x4, R20 ;  /* 0x0000000425143825 */ /* 0x008fc800078e0014 */
[----:B-1----:R-:W-:Y:S02]  /*2d9d0*/  @P3 IMAD.WIDE.U32 R12, R37, 0x4, R34 ;  /* 0x00000004250c3825 */ /* 0x002fe400078e0022 */
        /* <DEDUP_REMOVED lines=19> */
[----:B------:R-:W1:Y:S01]  /*2db10*/  S2R R14, SR_CgaCtaId ;  /* 0x00000000000e7919 */ /* 0x000e620000008800 */
[----:B0-----:R-:W-:Y:S01]  /*2db20*/  MOV R12, 0x400 ;  /* 0x00000400000c7802 */ /* 0x001fe20000000f00 */
[----:B------:R-:W-:Y:S01]  /*2db30*/  VIADD R47, R7, 0xffffffa0 ;  /* 0xffffffa0072f7836 */ /* 0x000fe20000000000 */
[----:B------:R-:W-:-:S03]  /*2db40*/  PLOP3.LUT P0, PT, PT, PT, PT, 0x8, 0x80 ;  /* 0x000000000080781c */ /* 0x000fc60003f0e170 */
[C---:B------:R-:W-:Y:S02]  /*2db50*/  VIADD R13, R12.reuse, 0x5534 ;  /* 0x000055340c0d7836 */ /* 0x040fe40000000000 */
[----:B------:R-:W-:-:S03]  /*2db60*/  VIADD R15, R12, 0x14 ;  /* 0x000000140c0f7836 */ /* 0x000fc60000000000 */
[C---:B-1----:R-:W-:Y:S02]  /*2db70*/  LEA R49, R14.reuse, R13, 0x18 ;  /* 0x0000000d0e317211 */ /* 0x042fe400078ec0ff */
[----:B------:R-:W-:-:S07]  /*2db80*/  LEA R51, R14, R15, 0x18 ;  /* 0x0000000f0e337211 */ /* 0x000fce00078ec0ff */
.L_x_763:
        /* <DEDUP_REMOVED lines=35> */
.L_x_762:
[----:B------:R-:W-:Y:S05]  /*2ddc0*/  BSYNC.RECONVERGENT B2 ;  /* 0x0000000000027941 */ /* 0x000fea0003800200 */
.L_x_761:
        /* <DEDUP_REMOVED lines=11> */
[----:B------:R0:W2:Y:S02]  /*2de80*/  LDG.E R20, desc[UR36][R20.64] ;  /* 0x0000002414147981 */ /* 0x0000a4000c1e1900 */
[--C-:B-1----:R-:W-:Y:S02]  /*2de90*/  IMAD.WIDE.U32 R34, R35, 0x4, R14.reuse ;  /* 0x0000000423227825 */ /* 0x102fe400078e000e */
        /* <DEDUP_REMOVED lines=15> */
[----:B----4-:R0:W-:Y:S04]  /*2df90*/  STS [R21], R34 ;  /* 0x0000002215007388 */ /* 0x0101e80000000800 */
[----:B---3--:R0:W-:Y:S04]  /*2dfa0*/  STS [R37+0x80], R12 ;  /* 0x0000800c25007388 */ /* 0x0081e80000000800 */
[----:B-----5:R0:W-:Y:S02]  /*2dfb0*/  STS [R21+0x80], R14 ;  /* 0x0000800e15007388 */ /* 0x0201e40000000800 */
.L_x_765:
[----:B------:R-:W-:Y:S05]  /*2dfc0*/  BSYNC.RECONVERGENT B2 ;  /* 0x0000000000027941 */ /* 0x000fea0003800200 */
.L_x_764:
[----:B------:R-:W-:-:S13]  /*2dfd0*/  ISETP.LT.U32.OR P0, PT, R8, R7, P0 ;  /* 0x000000070800720c */ /* 0x000fda0000701470 */
[----:B------:R-:W-:Y:S05]  /*2dfe0*/  @!P0 BRA `(.L_x_760) ;  /* 0x0000000000448947 */ /* 0x000fea0003800000 */
[----:B0-----:R-:W0:Y:S01]  /*2dff0*/  LDC.64 R12, c[0x0][0x388] ;  /* 0x0000e200ff0c7b82 */ /* 0x001e220000000a00 */
[----:B------:R-:W-:-:S07]  /*2e000*/  IMAD.IADD R9, R9, 0x1, R8 ;  /* 0x0000000109097824 */ /* 0x000fce00078e0208 */
[----:B------:R-:W1:Y:S01]  /*2e010*/  LDC.64 R14, c[0x0][0x390] ;  /* 0x0000e400ff0e7b82 */ /* 0x000e620000000a00 */
[----:B0-----:R-:W-:-:S06]  /*2e020*/  IMAD.WIDE.U32 R12, R9, 0x4, R12 ;  /* 0x00000004090c7825 */ /* 0x001fcc00078e000c */
[----:B------:R-:W2:Y:S01]  /*2e030*/  LDG.E R12, desc[UR36][R12.64] ;  /* 0x000000240c0c7981 */ /* 0x000ea2000c1e1900 */
[----:B-1----:R-:W-:-:S06]  /*2e040*/  IMAD.WIDE.U32 R14, R9, 0x4, R14 ;  /* 0x00000004090e7825 */ /* 0x002fcc00078e000e */
[----:B------:R-:W3:Y:S01]  /*2e050*/  LDG.E R14, desc[UR36][R14.64] ;  /* 0x000000240e0e7981 */ /* 0x000ee2000c1e1900 */
        /* <DEDUP_REMOVED lines=8> */
[----:B--2---:R2:W-:Y:S04]  /*2e0e0*/  STS [R9], R12 ;  /* 0x0000000c09007388 */ /* 0x0045e80000000800 */
[----:B---3--:R2:W-:Y:S02]  /*2e0f0*/  STS [R21], R14 ;  /* 0x0000000e15007388 */ /* 0x0085e40000000800 */
.L_x_760:
[----:B------:R-:W-:Y:S05]  /*2e100*/  BSYNC.RECONVERGENT B1 ;  /* 0x0000000000017941 */ /* 0x000fea0003800200 */
.L_x_759:
[----:B------:R-:W3:Y:S01]  /*2e110*/  LDG.E R11, desc[UR36][R10.64] ;  /* 0x000000240a0b7981 */ /* 0x000ee2000c1e1900 */
[----:B0-2---:R-:W3:Y:S01]  /*2e120*/  LDC.64 R12, c[0x0][0x380] ;  /* 0x0000e000ff0c7b82 */ /* 0x005ee20000000a00 */
[----:B------:R-:W-:Y:S01]  /*2e130*/  BSSY.RECONVERGENT B1, `(.L_x_766) ;  /* 0x000003e000017945 */ /* 0x000fe20003800200 */
[----:B---3--:R-:W-:-:S03]  /*2e140*/  IMAD.WIDE.U32 R12, R11, 0x4, R12 ;  /* 0x000000040b0c7825 */ /* 0x008fc600078e000c */
[----:B------:R-:W-:Y:S05]  /*2e150*/  @P2 BRA `(.L_x_767) ;  /* 0x0000000000ec2947 */ /* 0x000fea0003800000 */
[----:B------:R-:W2:Y:S01]  /*2e160*/  LDG.E R20, desc[UR36][R12.64] ;  /* 0x000000240c147981 */ /* 0x000ea2000c1e1900 */
[----:B------:R-:W2:Y:S01]  /*2e170*/  LDCU.64 UR4, c[0x0][0x388] ;  /* 0x00007100ff0477ac */ /* 0x000ea20008000a00 */
[----:B------:R-:W-:Y:S02]  /*2e180*/  VIADD R38, R4, 0xffffffff ;  /* 0xffffffff04267836 */ /* 0x000fe40000000000 */
[----:B-1----:R-:W-:Y:S01]  /*2e190*/  IMAD.MOV.U32 R34, RZ, RZ, R16 ;  /* 0x000000ffff227224 */ /* 0x002fe200078e0010 */
[----:B--2---:R-:W-:-:S04]  /*2e1a0*/  LEA R8, P0, R20, UR4, 0x2 ;  /* 0x0000000414087c11 */ /* 0x004fc8000f8010ff */
[----:B------:R-:W-:-:S09]  /*2e1b0*/  LEA.HI.X R9, R20, UR5, RZ, 0x2, P0 ;  /* 0x0000000514097c11 */ /* 0x000fd200080f14ff */
.L_x_770:
[----:B0-2---:R-:W0:Y:S01]  /*2e1c0*/  S2R R37, SR_CgaCtaId ;  /* 0x0000000000257919 */ /* 0x005e220000008800 */
        /* <DEDUP_REMOVED lines=10> */
.L_x_769:
        /* <DEDUP_REMOVED lines=12> */
.L_x_768:
        /* <DEDUP_REMOVED lines=11> */
[----:B--2---:R-:W-:-:S04]  /*2e3e0*/  LEA R12, P1, R13, UR4, 0x2 ;  /* 0x000000040d0c7c11 */ /* 0x004fc8000f8210ff */
[----:B------:R-:W-:-:S05]  /*2e3f0*/  LEA.HI.X R13, R13, UR5, R14, 0x2, P1 ;  /* 0x000000050d0d7c11 */ /* 0x000fca00088f140e */
[C---:B------:R-:W-:Y:S01]  /*2e400*/  @!P0 LEA R14, P1, R15.reuse, R8, 0x2 ;  /* 0x000000080f0e8211 */ /* 0x040fe200078210ff */
[----:B------:R-:W2:Y:S03]  /*2e410*/  LDG.E R12, desc[UR36][R12.64] ;  /* 0x000000240c0c7981 */ /* 0x000ea6000c1e1900 */
[----:B------:R-:W-:-:S05]  /*2e420*/  @!P0 LEA.HI.X R15, R15, R9, RZ, 0x2, P1 ;  /* 0x000000090f0f8211 */ /* 0x000fca00008f14ff */
        /* <DEDUP_REMOVED lines=14> */
.L_x_767:
[----:B------:R-:W-:Y:S05]  /*2e510*/  BSYNC.RECONVERGENT B1 ;  /* 0x0000000000017941 */ /* 0x000fea0003800200 */
.L_x_766:
[----:B------:R-:W-:-:S13]  /*2e520*/  ISETP.NE.AND P0, PT, R16, RZ, PT ;  /* 0x000000ff1000720c */ /* 0x000fda0003f05270 */
        /* <DEDUP_REMOVED lines=10> */
[----:B------:R-:W2:Y:S01]  /*2e5d0*/  S2R R11, SR_CTAID.X ;  /* 0x00000000000b7919 */ /* 0x000ea20000002500 */
[----:B------:R-:W2:Y:S01]  /*2e5e0*/  LDC.64 R8, c[0x4][0x20] ;  /* 0x01000800ff087b82 */ /* 0x000ea20000000a00 */
[----:B------:R-:W-:Y:S02]  /*2e5f0*/  IMAD.IADD R3, R0, 0x1, -R3 ;  /* 0x0000000100037824 */ /* 0x000fe400078e0a03 */
[----:B------:R-:W-:Y:S02]  /*2e600*/  IMAD.MOV.U32 R0, RZ, RZ, RZ ;  /* 0x000000ffff007224 */ /* 0x000fe400078e00ff */
[----:B------:R-:W-:Y:S01]  /*2e610*/  IMAD R3, R6, 0x830, R3 ;  /* 0x0000083006037824 */ /* 0x000fe200078e0203 */
[----:B------:R-:W-:-:S04]  /*2e620*/  LOP3.LUT R6, R5, 0x7, RZ, 0xc0, !PT ;  /* 0x0000000705067812 */ /* 0x000fc800078ec0ff */
[----:B------:R-:W-:Y:S01]  /*2e630*/  ISETP.GT.U32.AND P0, PT, R3, -0x8, PT ;  /* 0xfffffff80300780c */ /* 0x000fe20003f04070 */
[----:B--2---:R-:W-:-:S04]  /*2e640*/  IMAD.WIDE.U32 R10, R11, 0x1d4c00, R8 ;  /* 0x001d4c000b0a7825 */ /* 0x004fc800078e0008 */
[----:B------:R-:W-:-:S04]  /*2e650*/  IMAD.WIDE R8, R13, 0x3a980, R24 ;  /* 0x0003a9800d087825 */ /* 0x000fc800078e0218 */
[----:B------:R-:W-:-:S04]  /*2e660*/  IMAD.WIDE R10, R13, 0x3a980, R10 ;  /* 0x0003a9800d0a7825 */ /* 0x000fc800078e020a */
[----:B------:R-:W-:Y:S05]  /*2e670*/  @P0 BRA `(.L_x_772) ;  /* 0x00000004008c0947 */ /* 0x000fea0003800000 */
[C---:B------:R-:W-:Y:S02]  /*2e680*/  VIADD R14, R12.reuse, 0x5534 ;  /* 0x000055340c0e7836 */ /* 0x040fe40000000000 */
[----:B------:R-:W-:Y:S02]  /*2e690*/  VIADD R12, R12, 0x14 ;  /* 0x000000140c0c7836 */ /* 0x000fe40000000000 */
[----:B------:R-:W-:Y:S01]  /*2e6a0*/  IMAD.IADD R0, R7, 0x1, -R6 ;  /* 0x0000000107007824 */ /* 0x000fe200078e0a06 */
[C---:B------:R-:W-:Y:S02]  /*2e6b0*/  LEA R3, R15.reuse, R14, 0x18 ;  /* 0x0000000e0f037211 */ /* 0x040fe400078ec0ff */
[----:B------:R-:W-:Y:S01]  /*2e6c0*/  LEA R7, R15, R12, 0x18 ;  /* 0x0000000c0f077211 */ /* 0x000fe200078ec0ff */
[----:B------:R-:W-:-:S07]  /*2e6d0*/  IMAD.MOV.U32 R12, RZ, RZ, RZ ;  /* 0x000000ffff0c7224 */ /* 0x000fce00078e00ff */
.L_x_781:
[C---:B------:R-:W-:Y:S02]  /*2e6e0*/  IMAD R14, R12.reuse, 0x4, R3 ;  /* 0x000000040c0e7824 */ /* 0x040fe400078e0203 */
[----:B--2---:R-:W-:-:S03]  /*2e6f0*/  IMAD R15, R12, 0x4, R7 ;  /* 0x000000040c0f7824 */ /* 0x004fc600078e0207 */
[----:B------:R-:W2:Y:S02]  /*2e700*/  LDS R41, [R14] ;  /* 0x000000000e297984 */ /* 0x000ea40000000800 */
[----:B--2---:R-:W-:-:S13]  /*2e710*/  ISETP.NE.AND P0, PT, R41, -0x1, PT ;  /* 0xffffffff2900780c */ /* 0x004fda0003f05270 */
[----:B------:R-:W-:Y:S05]  /*2e720*/  @!P0 BRA `(.L_x_773) ;  /* 0x0000000000208947 */ /* 0x000fea0003800000 */
[----:B------:R-:W1:Y:S02]  /*2e730*/  LDS R20, [R4] ;  /* 0x0000000004147984 */ /* 0x000e640000000800 */
[----:B-1----:R-:W-:-:S04]  /*2e740*/  VIADD R37, R20, 0x1 ;  /* 0x0000000114257836 */ /* 0x002fc80000000000 */
[C---:B0-----:R-:W-:Y:S01]  /*2e750*/  IMAD.WIDE.U32 R20, R37.reuse, 0x4, R10 ;  /* 0x0000000425147825 */ /* 0x041fe200078e000a */
[----:B------:R-:W-:Y:S03]  /*2e760*/  STS [R4], R37 ;  /* 0x0000002504007388 */ /* 0x000fe60000000800 */
[----:B------:R-:W-:Y:S01]  /*2e770*/  IMAD.WIDE.U32 R34, R37, 0x4, R8 ;  /* 0x0000000425227825 */ /* 0x000fe200078e0008 */
[----:B------:R-:W0:Y:S04]  /*2e780*/  LDS R39, [R15] ;  /* 0x000000000f277984 */ /* 0x000e280000000800 */
[----:B------:R2:W-:Y:S04]  /*2e790*/  STG.E desc[UR36][R20.64], R41 ;  /* 0x0000002914007986 */ /* 0x0005e8000c101924 */
[----:B0-----:R2:W-:Y:S02]  /*2e7a0*/  STG.E desc[UR36][R34.64], R39 ;  /* 0x0000002722007986 */ /* 0x0015e4000c101924 */
.L_x_773:
[----:B--2---:R-:W2:Y:S02]  /*2e7b0*/  LDS R41, [R14+0x4] ;  /* 0x000004000e297984 */ /* 0x004ea40000000800 */
[----:B--2---:R-:W-:-:S13]  /*2e7c0*/  ISETP.NE.AND P0, PT, R41, -0x1, PT ;  /* 0xffffffff2900780c */ /* 0x004fda0003f05270 */
[----:B------:R-:W-:Y:S05]  /*2e7d0*/  @!P0 BRA `(.L_x_774) ;  /* 0x0000000000208947 */ /* 0x000fea0003800000 */
[----:B-1----:R-:W1:Y:S02]  /*2e7e0*/  LDS R37, [R4] ;  /* 0x0000000004257984 */ /* 0x002e640000000800 */
[----:B-1----:R-:W-:-:S04]  /*2e7f0*/  VIADD R37, R37, 0x1 ;  /* 0x0000000125257836 */ /* 0x002fc80000000000 */
[C---:B0-----:R-:W-:Y:S01]  /*2e800*/  IMAD.WIDE.U32 R20, R37.reuse, 0x4, R10 ;  /* 0x0000000425147825 */ /* 0x041fe200078e000a */
[----:B------:R-:W-:Y:S03]  /*2e810*/  STS [R4], R37 ;  /* 0x0000002504007388 */ /* 0x000fe60000000800 */
[----:B------:R-:W-:Y:S01]  /*2e820*/  IMAD.WIDE.U32 R34, R37, 0x4, R8 ;  /* 0x0000000425227825 */ /* 0x000fe200078e0008 */
[----:B------:R-:W0:Y:S04]  /*2e830*/  LDS R39, [R15+0x4] ;  /* 0x000004000f277984 */ /* 0x000e280000000800 */
[----:B------:R2:W-:Y:S04]  /*2e840*/  STG.E desc[UR36][R20.64], R41 ;  /* 0x0000002914007986 */ /* 0x0005e8000c101924 */
[----:B0-----:R2:W-:Y:S02]  /*2e850*/  STG.E desc[UR36][R34.64], R39 ;  /* 0x0000002722007986 */ /* 0x0015e4000c101924 */
.L_x_774:
        /* <DEDUP_REMOVED lines=11> */
.L_x_775:
        /* <DEDUP_REMOVED lines=11> */
.L_x_776:
        /* <DEDUP_REMOVED lines=11> */
.L_x_777:
        /* <DEDUP_REMOVED lines=11> */
.L_x_778:
        /* <DEDUP_REMOVED lines=11> */
.L_x_779:
[----:B--2---:R-:W2:Y:S01]  /*2ebd0*/  LDS R39, [R14+0x1c] ;  /* 0x00001c000e277984 */ /* 0x004ea20000000800 */
[----:B------:R-:W-:-:S05]  /*2ebe0*/  VIADD R12, R12, 0x8 ;  /* 0x000000080c0c7836 */ /* 0x000fca0000000000 */
[----:B------:R-:W-:Y:S02]  /*2ebf0*/  ISETP.NE.AND P1, PT, R12, R0, PT ;  /* 0x000000000c00720c */ /* 0x000fe40003f25270 */
        /* <DEDUP_REMOVED lines=10> */
.L_x_780:
[----:B------:R-:W-:Y:S05]  /*2eca0*/  @P1 BRA `(.L_x_781) ;  /* 0xfffffff8008c1947 */ /* 0x000fea000383ffff */
.L_x_772:
[----:B------:R-:W-:-:S13]  /*2ecb0*/  ISETP.NE.AND P0, PT, R6, RZ, PT ;  /* 0x000000ff0600720c */ /* 0x000fda0003f05270 */
[----:B------:R-:W-:Y:S05]  /*2ecc0*/  @!P0 BRA `(.L_x_771) ;  /* 0x0000000400c48947 */ /* 0x000fea0003800000 */
[----:B------:R-:W-:Y:S02]  /*2ecd0*/  ISETP.GE.U32.AND P0, PT, R6, 0x4, PT ;  /* 0x000000040600780c */ /* 0x000fe40003f06070 */
[----:B-12---:R-:W-:-:S11]  /*2ece0*/  LOP3.LUT R34, R5, 0x3, RZ, 0xc0, !PT ;  /* 0x0000000305227812 */ /* 0x006fd600078ec0ff */
        /* <DEDUP_REMOVED lines=17> */
[----:B0-----:R-:W0:Y:S04]  /*2ee00*/  LDS R21, [R20] ;  /* 0x0000000014157984 */ /* 0x001e280000000800 */
[----:B------:R1:W-:Y:S04]  /*2ee10*/  STG.E desc[UR36][R6.64], R35 ;  /* 0x0000002306007986 */ /* 0x0003e8000c101924 */
[----:B0-----:R1:W-:Y:S02]  /*2ee20*/  STG.E desc[UR36][R14.64], R21 ;  /* 0x000000150e007986 */ /* 0x0013e4000c101924 */
.L_x_783:
[----:B-1----:R-:W1:Y:S02]  /*2ee30*/  LDS R35, [R12+0x4] ;  /* 0x000004000c237984 */ /* 0x002e640000000800 */
[----:B-1----:R-:W-:-:S13]  /*2ee40*/  ISETP.NE.AND P0, PT, R35, -0x1, PT ;  /* 0xffffffff2300780c */ /* 0x002fda0003f05270 */
[----:B------:R-:W-:Y:S05]  /*2ee50*/  @!P0 BRA `(.L_x_784) ;  /* 0x0000000000208947 */ /* 0x000fea0003800000 */
[----:B------:R-:W1:Y:S02]  /*2ee60*/  LDS R3, [R4] ;  /* 0x0000000004037984 */ /* 0x000e640000000800 */
[----:B-1----:R-:W-:-:S04]  /*2ee70*/  VIADD R3, R3, 0x1 ;  /* 0x0000000103037836 */ /* 0x002fc80000000000 */
[C---:B------:R-:W-:Y:S01]  /*2ee80*/  IMAD.WIDE.U32 R6, R3.reuse, 0x4, R10 ;  /* 0x0000000403067825 */ /* 0x040fe200078e000a */
[----:B------:R-:W-:Y:S03]  /*2ee90*/  STS [R4], R3 ;  /* 0x0000000304007388 */ /* 0x000fe60000000800 */
[----:B------:R-:W-:Y:S01]  /*2eea0*/  IMAD.WIDE.U32 R14, R3, 0x4, R8 ;  /* 0x00000004030e7825 */ /* 0x000fe200078e0008 */
[----:B0-----:R-:W0:Y:S04]  /*2eeb0*/  LDS R21, [R20+0x4] ;  /* 0x0000040014157984 */ /* 0x001e280000000800 */
[----:B------:R1:W-:Y:S04]  /*2eec0*/  STG.E desc[UR36][R6.64], R35 ;  /* 0x0000002306007986 */ /* 0x0003e8000c101924 */
[----:B0-----:R1:W-:Y:S02]  /*2eed0*/  STG.E desc[UR36][R14.64], R21 ;  /* 0x000000150e007986 */ /* 0x0013e4000c101924 */
.L_x_784:
        /* <DEDUP_REMOVED lines=11> */
.L_x_785:
        /* <DEDUP_REMOVED lines=11> */
.L_x_786:
[----:B------:R-:W-:-:S07]  /*2f040*/  VIADD R0, R0, 0x4 ;  /* 0x0000000400007836 */ /* 0x000fce0000000000 */
.L_x_782:
        /* <DEDUP_REMOVED lines=23> */
.L_x_788:
        /* <DEDUP_REMOVED lines=11> */
.L_x_789:
[----:B------:R-:W-:-:S07]  /*2f270*/  VIADD R0, R0, 0x2 ;  /* 0x0000000200007836 */ /* 0x000fce0000000000 */
.L_x_787:
[----:B------:R-:W-:-:S04]  /*2f280*/  LOP3.LUT R5, R5, 0x1, RZ, 0xc0, !PT ;  /* 0x0000000105057812 */ /* 0x000fc800078ec0ff */
[----:B------:R-:W-:-:S13]  /*2f290*/  ISETP.NE.U32.AND P0, PT, R5, 0x1, PT ;  /* 0x000000010500780c */ /* 0x000fda0003f05070 */
[----:B------:R-:W-:Y:S05]  /*2f2a0*/  @P0 BRA `(.L_x_771) ;  /* 0x00000000004c0947 */ /* 0x000fea0003800000 */
[----:B-1----:R-:W1:Y:S01]  /*2f2b0*/  S2R R6, SR_CgaCtaId ;  /* 0x0000000000067919 */ /* 0x002e620000008800 */
        /* <DEDUP_REMOVED lines=18> */
.L_x_771:
[----:B------:R-:W4:Y:S01]  /*2f3e0*/  LDS R4, [R4] ;  /* 0x0000000004047984 */ /* 0x000f220000000800 */
[----:B------:R-:W-:Y:S01]  /*2f3f0*/  IMAD.MOV.U32 R3, RZ, RZ, RZ ;  /* 0x000000ffff037224 */ /* 0x000fe200078e00ff */
[----:B----4-:R-:W-:-:S13]  /*2f400*/  ISETP.NE.AND P0, PT, R4, RZ, PT ;  /* 0x000000ff0400720c */ /* 0x010fda0003f05270 */
[----:B------:R-:W-:Y:S05]  /*2f410*/  @!P0 BRA `(.L_x_790) ;  /* 0x0000000c00b08947 */ /* 0x000fea0003800000 */
[C---:B------:R-:W-:Y:S01]  /*2f420*/  ISETP.GE.U32.AND P0, PT, R4.reuse, 0x8, PT ;  /* 0x000000080400780c */ /* 0x040fe20003f06070 */
[----:B------:R-:W-:Y:S01]  /*2f430*/  IMAD.MOV.U32 R0, RZ, RZ, RZ ;  /* 0x000000ffff007224 */ /* 0x000fe200078e00ff */
[----:B-12---:R-:W-:Y:S01]  /*2f440*/  LOP3.LUT R36, R4, 0x7, RZ, 0xc0, !PT ;  /* 0x0000000704247812 */ /* 0x006fe200078ec0ff */
[----:B------:R-:W-:-:S03]  /*2f450*/  IMAD.MOV.U32 R3, RZ, RZ, RZ ;  /* 0x000000ffff037224 */ /* 0x000fc600078e00ff */
[----:B------:R-:W-:-:S07]  /*2f460*/  ISETP.NE.AND P1, PT, R36, RZ, PT ;  /* 0x000000ff2400720c */ /* 0x000fce0003f25270 */
[----:B------:R-:W-:Y:S06]  /*2f470*/  @!P0 BRA `(.L_x_791) ;  /* 0x0000000400d08947 */ /* 0x000fec0003800000 */
[----:B------:R-:W-:Y:S01]  /*2f480*/  LOP3.LUT R0, R4, 0xfffffff8, RZ, 0xc0, !PT ;  /* 0xfffffff804007812 */ /* 0x000fe200078ec0ff */
[----:B---3--:R-:W-:Y:S02]  /*2f490*/  IMAD.MOV.U32 R5, RZ, RZ, RZ ;  /* 0x000000ffff057224 */ /* 0x008fe400078e00ff */
[----:B------:R-:W-:-:S07]  /*2f4a0*/  IMAD.MOV.U32 R3, RZ, RZ, RZ ;  /* 0x000000ffff037224 */ /* 0x000fce00078e00ff */
.L_x_792:
[----:B------:R-:W-:-:S04]  /*2f4b0*/  IMAD.WIDE R10, R13, 0x3a980, R24 ;  /* 0x0003a9800d0a7825 */ /* 0x000fc800078e0218 */
[----:B------:R-:W-:-:S05]  /*2f4c0*/  IMAD.WIDE.U32 R10, R5, 0x4, R10 ;  /* 0x00000004050a7825 */ /* 0x000fca00078e000a */
[----:B------:R-:W2:Y:S04]  /*2f4d0*/  LDG.E R12, desc[UR36][R10.64+0x4] ;  /* 0x000004240a0c7981 */ /* 0x000ea8000c1e1900 */
[----:B------:R-:W0:Y:S04]  /*2f4e0*/  LDG.E R20, desc[UR36][R10.64+0x8] ;  /* 0x000008240a147981 */ /* 0x000e28000c1e1900 */
[----:B------:R-:W3:Y:S04]  /*2f4f0*/  LDG.E R34, desc[UR36][R10.64+0xc] ;  /* 0x00000c240a227981 */ /* 0x000ee8000c1e1900 */
[----:B------:R-:W4:Y:S04]  /*2f500*/  LDG.E R37, desc[UR36][R10.64+0x10] ;  /* 0x000010240a257981 */ /* 0x000f28000c1e1900 */
        /* <DEDUP_REMOVED lines=8> */
[----:B0-----:R-:W-:Y:S02]  /*2f590*/  SHF.R.U32.HI R21, RZ, 0x1, R20 ;  /* 0x00000001ff157819 */ /* 0x001fe40000011614 */
[----:B---3--:R-:W-:Y:S01]  /*2f5a0*/  SHF.R.U32.HI R14, RZ, 0x1, R34 ;  /* 0x00000001ff0e7819 */ /* 0x008fe20000011622 */
[----:B------:R-:W-:Y:S01]  /*2f5b0*/  IMAD.IADD R15, R12, 0x1, -R15 ;  /* 0x000000010c0f7824 */ /* 0x000fe200078e0a0f */
[----:B------:R-:W-:Y:S02]  /*2f5c0*/  LOP3.LUT R21, R21, 0x55555555, RZ, 0xc0, !PT ;  /* 0x5555555515157812 */ /* 0x000fe400078ec0ff */
[----:B----4-:R-:W-:Y:S02]  /*2f5d0*/  SHF.R.U32.HI R38, RZ, 0x1, R37 ;  /* 0x00000001ff267819 */ /* 0x010fe40000011625 */
[----:B------:R-:W-:Y:S01]  /*2f5e0*/  LOP3.LUT R35, R14, 0x55555555, RZ, 0xc0, !PT ;  /* 0x555555550e237812 */ /* 0x000fe200078ec0ff */
[----:B------:R-:W-:Y:S01]  /*2f5f0*/  IMAD.IADD R21, R20, 0x1, -R21 ;  /* 0x0000000114157824 */ /* 0x000fe200078e0a15 */
[----:B------:R-:W-:-:S02]  /*2f600*/  LOP3.LUT R38, R38, 0x55555555, RZ, 0xc0, !PT ;  /* 0x5555555526267812 */ /* 0x000fc400078ec0ff */
[----:B-1----:R-:W-:Y:S01]  /*2f610*/  SHF.R.U32.HI R10, RZ, 0x2, R15 ;  /* 0x00000002ff0a7819 */ /* 0x002fe2000001160f */
        /* <DEDUP_REMOVED lines=38> */
[----:B-----5:R-:W-:Y:S02]  /*2f880*/  SHF.R.U32.HI R10, RZ, 0x1, R8 ;  /* 0x00000001ff0a7819 */ /* 0x020fe40000011608 */
        /* <DEDUP_REMOVED lines=17> */
[----:B------:R-:W-:-:S02]  /*2f9a0*/  LOP3.LUT R8, R8, 0x33333333, RZ, 0xc0, !PT ;  /* 0x3333333308087812 */ /* 0x000fc400078ec0ff */
[----:B------:R-:W-:Y:S01]  /*2f9b0*/  SHF.R.U32.HI R7, RZ, 0x2, R10 ;  /* 0x00000002ff077819 */ /* 0x000fe2000001160a */
[----:B------:R-:W-:Y:S01]  /*2f9c0*/  IMAD.IADD R6, R11, 0x1, R6 ;  /* 0x000000010b067824 */ /* 0x000fe200078e0206 */
        /* <DEDUP_REMOVED lines=31> */
.L_x_791:
[----:B------:R-:W-:Y:S05]  /*2fbc0*/  @!P1 BRA `(.L_x_790) ;  /* 0x0000000400c49947 */ /* 0x000fea0003800000 */
[----:B------:R-:W-:Y:S02]  /*2fbd0*/  ISETP.GE.U32.AND P0, PT, R36, 0x4, PT ;  /* 0x000000042400780c */ /* 0x000fe40003f06070 */
[----:B------:R-:W-:-:S04]  /*2fbe0*/  LOP3.LUT R20, R4, 0x3, RZ, 0xc0, !PT ;  /* 0x0000000304147812 */ /* 0x000fc800078ec0ff */
[----:B------:R-:W-:-:S07]  /*2fbf0*/  ISETP.NE.AND P1, PT, R20, RZ, PT ;  /* 0x000000ff1400720c */ /* 0x000fce0003f25270 */
[----:B------:R-:W-:Y:S06]  /*2fc00*/  @!P0 BRA `(.L_x_793) ;  /* 0x0000000000e48947 */ /* 0x000fec0003800000 */
[----:B---3--:R-:W-:-:S04]  /*2fc10*/  IMAD.WIDE R6, R13, 0x3a980, R24 ;  /* 0x0003a9800d067825 */ /* 0x008fc800078e0218 */
        /* <DEDUP_REMOVED lines=56> */
.L_x_793:
[----:B------:R-:W-:Y:S05]  /*2ffa0*/  @!P1 BRA `(.L_x_790) ;  /* 0x0000000000cc9947 */ /* 0x000fea0003800000 */
[----:B------:R-:W-:Y:S02]  /*2ffb0*/  ISETP.NE.AND P0, PT, R20, 0x1, PT ;  /* 0x000000011400780c */ /* 0x000fe40003f05270 */
[----:B------:R-:W-:-:S04]  /*2ffc0*/  LOP3.LUT R4, R4, 0x1, RZ, 0xc0, !PT ;  /* 0x0000000104047812 */ /* 0x000fc800078ec0ff */
[----:B------:R-:W-:-:S07]  /*2ffd0*/  ISETP.NE.U32.AND P1, PT, R4, 0x1, PT ;  /* 0x000000010400780c */ /* 0x000fce0003f25070 */
[----:B------:R-:W-:Y:S06]  /*2ffe0*/  @!P0 BRA `(.L_x_794) ;  /* 0x0000000000788947 */ /* 0x000fec0003800000 */
[----:B---3--:R-:W-:-:S04]  /*2fff0*/  IMAD.WIDE R4, R13, 0x3a980, R24 ;  /* 0x0003a9800d047825 */ /* 0x008fc800078e0218 */
        /* <DEDUP_REMOVED lines=29> */
.L_x_794:
[----:B------:R-:W-:Y:S05]  /*301d0*/  @P1 BRA `(.L_x_790) ;  /* 0x0000000000401947 */ /* 0x000fea0003800000 */
[----:B---3--:R-:W-:-:S04]  /*301e0*/  IMAD.WIDE R4, R13, 0x3a980, R24 ;  /* 0x0003a9800d047825 */ /* 0x008fc800078e0218 */
        /* <DEDUP_REMOVED lines=15> */
.L_x_790:
[----:B---3--:R-:W3:Y:S01]  /*302e0*/  S2R R5, SR_CgaCtaId ;  /* 0x0000000000057919 */ /* 0x008ee20000008800 */
[----:B------:R-:W-:-:S05]  /*302f0*/  MOV R0, 0x400 ;  /* 0x0000040000007802 */ /* 0x000fca0000000f00 */
[----:B------:R-:W-:-:S05]  /*30300*/  VIADD R0, R0, 0x4534 ;  /* 0x0000453400007836 */ /* 0x000fca0000000000 */
[----:B---3--:R-:W-:-:S05]  /*30310*/  LEA R0, R5, R0, 0x18 ;  /* 0x0000000005007211 */ /* 0x008fca00078ec0ff */
[----:B------:R-:W-:-:S05]  /*30320*/  IMAD R0, R13, 0x100, R0 ;  /* 0x000001000d007824 */ /* 0x000fca00078e0200 */
[----:B------:R3:W-:Y:S01]  /*30330*/  STS [R0], R3 ;  /* 0x0000000300007388 */ /* 0x0007e20000000800 */
[----:B------:R-:W-:Y:S05]  /*30340*/  BRA `(.L_x_710) ;  /* 0x0000007c00487947 */ /* 0x000fea0003800000 */
.L_x_672:
        /* <DEDUP_REMOVED lines=41> */
[----:B------:R-:W-:-:S03]  /*305e0*/  VIADD R0, R5, 0xffffffff ;  /* 0xffffffff05007836 */ /* 0x000fc60000000000 */
[----:B------:R-:W-:Y:S01]  /*305f0*/  LEA R10, R10, R11, 0x18 ;  /* 0x0000000b0a0a7211 */ /* 0x000fe200078ec0ff */
[----:B------:R-:W-:Y:S02]  /*30600*/  IMAD.MOV.U32 R11, RZ, RZ, RZ ;  /* 0x000000ffff0b7224 */ /* 0x000fe400078e00ff */
[----:B0-----:R-:W-:-:S04]  /*30610*/  IMAD.WIDE R20, R35, 0x3a980, R20 ;  /* 0x0003a98023147825 */ /* 0x001fc800078e0214 */
[C---:B------:R-:W-:Y:S02]  /*30620*/  IMAD R10, R35.reuse, 0x100, R10 ;  /* 0x00000100230a7824 */ /* 0x040fe400078e020a */
[----:B------:R-:W-:-:S07]  /*30630*/  IMAD.WIDE R34, R35, 0x3a980, R22 ;  /* 0x0003a98023227825 */ /* 0x000fce00078e0216 */
.L_x_819:
[----:B-1----:R-:W2:Y:S01]  /*30640*/  LDG.E R39, desc[UR36][R12.64] ;  /* 0x000000240c277981 */ /* 0x002ea2000c1e1900 */
        /* <DEDUP_REMOVED lines=26> */
[----:B------:R-:W-:-:S04]  /*307f0*/  IMAD.IADD R39, R57, 0x1, R16 ;  /* 0x0000000139277824 */ /* 0x000fc800078e0210 */
        /* <DEDUP_REMOVED lines=15> */
.L_x_798:
[----:B------:R-:W-:Y:S05]  /*308f0*/  BSYNC.RECONVERGENT B1 ;  /* 0x0000000000017941 */ /* 0x000fea0003800200 */
.L_x_797:
[----:B------:R-:W-:Y:S04]  /*30900*/  BSSY.RECONVERGENT B1, `(.L_x_799) ;  /* 0x000002c000017945 */ /* 0x000fe80003800200 */
[----:B------:R-:W-:Y:S05]  /*30910*/  @P3 BRA `(.L_x_800) ;  /* 0x0000000000a83947 */ /* 0x000fea0003800000 */
[----:B------:R-:W2:Y:S01]  /*30920*/  S2R R40, SR_CgaCtaId ;  /* 0x0000000000287919 */ /* 0x000ea20000008800 */
[----:B01----:R-:W-:-:S05]  /*30930*/  MOV R38, 0x400 ;  /* 0x0000040000267802 */ /* 0x003fca0000000f00 */
[C---:B------:R-:W-:Y:S02]  /*30940*/  VIADD R59, R38.reuse, 0x75f4 ;  /* 0x000075f4263b7836 */ /* 0x040fe40000000000 */
[----:B------:R-:W-:-:S03]  /*30950*/  VIADD R61, R38, 0x20d4 ;  /* 0x000020d4263d7836 */ /* 0x000fc60000000000 */
[C---:B--2---:R-:W-:Y:S02]  /*30960*/  LEA R59, R40.reuse, R59, 0x18 ;  /* 0x0000003b283b7211 */ /* 0x044fe400078ec0ff */
[----:B------:R-:W-:-:S07]  /*30970*/  LEA R61, R40, R61, 0x18 ;  /* 0x0000003d283d7211 */ /* 0x000fce00078ec0ff */
.L_x_801:
[----:B--2---:R-:W0:Y:S01]  /*30980*/  LDC.64 R46, c[0x0][0x3a0] ;  /* 0x0000e800ff2e7b82 */ /* 0x004e220000000a00 */
[----:B------:R-:W-:-:S04]  /*30990*/  IMAD.IADD R39, R57, 0x1, R54 ;  /* 0x0000000139277824 */ /* 0x000fc800078e0236 */
[----:B------:R-:W-:-:S03]  /*309a0*/  VIADD R41, R39, 0x20 ;  /* 0x0000002027297836 */ /* 0x000fc60000000000 */
[----:B------:R-:W1:Y:S01]  /*309b0*/  LDC.64 R44, c[0x0][0x3a8] ;  /* 0x0000ea00ff2c7b82 */ /* 0x000e620000000a00 */
        /* <DEDUP_REMOVED lines=18> */
[C---:B0-----:R-:W-:Y:S02]  /*30ae0*/  IMAD R49, R54.reuse, 0x4, R59 ;  /* 0x0000000436317824 */ /* 0x041fe400078e023b */
[C---:B-1----:R-:W-:Y:S02]  /*30af0*/  IMAD R51, R54.reuse, 0x4, R61 ;  /* 0x0000000436337824 */ /* 0x042fe400078e023d */
        /* <DEDUP_REMOVED lines=12> */
.L_x_800:
[----:B------:R-:W-:Y:S05]  /*30bc0*/  BSYNC.RECONVERGENT B1 ;  /* 0x0000000000017941 */ /* 0x000fea0003800200 */
.L_x_799:
[----:B------:R-:W-:Y:S01]  /*30bd0*/  BSSY.RECONVERGENT B1, `(.L_x_802) ;  /* 0x000005f000017945 */ /* 0x000fe20003800200 */
[----:B-12--5:R-:W-:-:S03]  /*30be0*/  IMAD.WIDE.U32 R42, R55, 0x4, R36 ;  /* 0x00000004372a7825 */ /* 0x026fc600078e0024 */
        /* <DEDUP_REMOVED lines=8> */
.L_x_806:
[----:B-1----:R-:W1:Y:S01]  /*30c70*/  S2R R51, SR_CgaCtaId ;  /* 0x0000000000337919 */ /* 0x002e620000008800 */
[----:B------:R-:W-:Y:S01]  /*30c80*/  MOV R49, 0x400 ;  /* 0x0000040000317802 */ /* 0x000fe20000000f00 */
[----:B------:R-:W-:Y:S02]  /*30c90*/  IMAD.MOV.U32 R47, RZ, RZ, R43 ;  /* 0x000000ffff2f7224 */ /* 0x000fe400078e002b */
[----:B0-----:R-:W-:Y:S02]  /*30ca0*/  IMAD.MOV.U32 R41, RZ, RZ, RZ ;  /* 0x000000ffff297224 */ /* 0x001fe400078e00ff */
[----:B------:R-:W-:Y:S02]  /*30cb0*/  VIADD R38, R49, 0x75f4 ;  /* 0x000075f431267836 */ /* 0x000fe40000000000 */
[----:B------:R-:W-:-:S03]  /*30cc0*/  IMAD.MOV.U32 R40, RZ, RZ, R5 ;  /* 0x000000ffff287224 */ /* 0x000fc600078e0005 */
[----:B-1----:R-:W-:-:S05]  /*30cd0*/  LEA R38, R51, R38, 0x18 ;  /* 0x0000002633267211 */ /* 0x002fca00078ec0ff */
[C---:B------:R-:W-:Y:S02]  /*30ce0*/  IMAD R44, R43.reuse, 0x4, R38 ;  /* 0x000000042b2c7824 */ /* 0x040fe400078e0226 */
[----:B------:R-:W-:-:S03]  /*30cf0*/  VIADD R43, R43, UR43 ;  /* 0x0000002b2b2b7c36 */ /* 0x000fc60008000000 */
[----:B------:R0:W1:Y:S02]  /*30d00*/  LDS R45, [R44] ;  /* 0x000000002c2d7984 */ /* 0x0000640000000800 */
[----:B------:R-:W-:-:S13]  /*30d10*/  ISETP.GE.U32.AND P1, PT, R43, 0x418, PT ;  /* 0x000004182b00780c */ /* 0x000fda0003f26070 */
.L_x_805:
        /* <DEDUP_REMOVED lines=24> */
[----:B------:R-:W-:-:S05]  /*30ea0*/  VIADD R46, R49, 0x20d4 ;  /* 0x000020d4312e7836 */ /* 0x000fca0000000000 */
[----:B------:R-:W-:-:S05]  /*30eb0*/  LEA R46, R51, R46, 0x18 ;  /* 0x0000002e332e7211 */ /* 0x000fca00078ec0ff */
        /* <DEDUP_REMOVED lines=12> */
.L_x_804:
[----:B------:R1:W5:Y:S01]  /*30f80*/  LDG.E R43, desc[UR36][R36.64] ;  /* 0x00000024242b7981 */ /* 0x000362000c1e1900 */
[----:B0-----:R-:W-:Y:S01]  /*30f90*/  MOV R38, 0x400 ;  /* 0x0000040000267802 */ /* 0x001fe20000000f00 */
[----:B------:R-:W-:Y:S01]  /*30fa0*/  IMAD.MOV.U32 R44, RZ, RZ, R2 ;  /* 0x000000ffff2c7224 */ /* 0x000fe200078e0002 */
[----:B------:R-:W0:Y:S03]  /*30fb0*/  S2R R40, SR_CgaCtaId ;  /* 0x0000000000287919 */ /* 0x000e260000008800 */
[C---:B------:R-:W-:Y:S02]  /*30fc0*/  VIADD R39, R38.reuse, 0x75f4 ;  /* 0x000075f426277836 */ /* 0x040fe40000000000 */
[----:B------:R-:W-:-:S03]  /*30fd0*/  VIADD R41, R38, 0x20d4 ;  /* 0x000020d426297836 */ /* 0x000fc60000000000 */
[C---:B0-----:R-:W-:Y:S02]  /*30fe0*/  LEA R49, R40.reuse, R39, 0x18 ;  /* 0x0000002728317211 */ /* 0x041fe400078ec0ff */
[----:B-1----:R-:W-:-:S07]  /*30ff0*/  LEA R51, R40, R41, 0x18 ;  /* 0x0000002928337211 */ /* 0x002fce00078ec0ff */
.L_x_807:
[----:B-1----:R-:W-:Y:S01]  /*31000*/  IMAD R48, R44, 0x4, R49 ;  /* 0x000000042c307824 */ /* 0x002fe200078e0231 */
        /* <DEDUP_REMOVED lines=27> */
.L_x_803:
[----:B------:R-:W-:Y:S05]  /*311c0*/  BSYNC.RECONVERGENT B1 ;  /* 0x0000000000017941 */ /* 0x000fea0003800200 */
.L_x_802:
[----:B------:R-:W-:Y:S01]  /*311d0*/  ISETP.NE.AND P1, PT, R16, 0x20, PT ;  /* 0x000000201000780c */ /* 0x000fe20003f25270 */
[----:B------:R-:W-:-:S12]  /*311e0*/  BSSY.RECONVERGENT B1, `(.L_x_808) ;  /* 0x0000066000017945 */ /* 0x000fd80003800200 */
[----:B------:R-:W-:Y:S05]  /*311f0*/  @P1 BRA `(.L_x_809) ;  /* 0x0000000400901947 */ /* 0x000fea0003800000 */
[----:B------:R-:W2:Y:S01]  /*31200*/  S2UR UR6, SR_CgaCtaId ;  /* 0x00000000000679c3 */ /* 0x000ea20000008800 */
[----:B------:R-:W-:Y:S02]  /*31210*/  UMOV UR4, 0x400 ;  /* 0x0000040000047882 */ /* 0x000fe40000000000 */
[----:B------:R-:W-:Y:S02]  /*31220*/  UIADD3 UR5, UPT, UPT, UR4, 0x75f4, URZ ;  /* 0x000075f404057890 */ /* 0x000fe4000fffe0ff */
[----:B------:R-:W-:Y:S02]  /*31230*/  UIADD3 UR4, UPT, UPT, UR4, 0x20d4, URZ ;  /* 0x000020d404047890 */ /* 0x000fe4000fffe0ff */
[----:B--2---:R-:W-:Y:S02]  /*31240*/  ULEA UR5, UR6, UR5, 0x18 ;  /* 0x0000000506057291 */ /* 0x004fe4000f8ec0ff */
[----:B------:R-:W-:-:S03]  /*31250*/  ULEA UR6, UR6, UR4, 0x18 ;  /* 0x0000000406067291 */ /* 0x000fc6000f8ec0ff */
[----:B------:R-:W-:-:S09]  /*31260*/  UMOV UR4, URZ ;  /* 0x000000ff00047c82 */ /* 0x000fd20008000000 */
.L_x_818:
[----:B------:R-:W-:Y:S02]  /*31270*/  ULEA UR7, UR4, UR5, 0x2 ;  /* 0x0000000504077291 */ /* 0x000fe4000f8e10ff */
[----:B------:R-:W-:-:S07]  /*31280*/  ULEA UR8, UR4, UR6, 0x2 ;  /* 0x0000000604087291 */ /* 0x000fce000f8e10ff */
[----:B-1----:R-:W1:Y:S02]  /*31290*/  LDS R45, [UR7] ;  /* 0x00000007ff2d7984 */ /* 0x002e640008000800 */
[----:B-1----:R-:W-:-:S13]  /*312a0*/  ISETP.NE.AND P1, PT, R45, -0x1, PT ;  /* 0xffffffff2d00780c */ /* 0x002fda0003f25270 */
[----:B------:R-:W-:Y:S05]  /*312b0*/  @!P1 BRA `(.L_x_810) ;  /* 0x0000000000209947 */ /* 0x000fea0003800000 */
[----:B------:R-:W0:Y:S02]  /*312c0*/  LDS R36, [R10] ;  /* 0x000000000a247984 */ /* 0x000e240000000800 */
[----:B0-----:R-:W-:-:S04]  /*312d0*/  VIADD R41, R36, 0x1 ;  /* 0x0000000124297836 */ /* 0x001fc80000000000 */
[C---:B------:R-:W-:Y:S01]  /*312e0*/  IMAD.WIDE.U32 R36, R41.reuse, 0x4, R20 ;  /* 0x0000000429247825 */ /* 0x040fe200078e0014 */
[----:B------:R-:W-:Y:S03]  /*312f0*/  STS [R10], R41 ;  /* 0x000000290a007388 */ /* 0x000fe60000000800 */
[----:B------:R-:W-:Y:S01]  /*31300*/  IMAD.WIDE.U32 R38, R41, 0x4, R34 ;  /* 0x0000000429267825 */ /* 0x000fe200078e0022 */
[----:B------:R-:W0:Y:S04]  /*31310*/  LDS R43, [UR8] ;  /* 0x00000008ff2b7984 */ /* 0x000e280008000800 */
[----:B------:R1:W-:Y:S04]  /*31320*/  STG.E desc[UR36][R36.64], R45 ;  /* 0x0000002d24007986 */ /* 0x0003e8000c101924 */
[----:B0-----:R1:W-:Y:S02]  /*31330*/  STG.E desc[UR36][R38.64], R43 ;  /* 0x0000002b26007986 */ /* 0x0013e4000c101924 */
.L_x_810:
[----:B-1----:R-:W1:Y:S02]  /*31340*/  LDS R45, [UR7+0x4] ;  /* 0x00000407ff2d7984 */ /* 0x002e640008000800 */
[----:B-1----:R-:W-:-:S13]  /*31350*/  ISETP.NE.AND P1, PT, R45, -0x1, PT ;  /* 0xffffffff2d00780c */ /* 0x002fda0003f25270 */
[----:B------:R-:W-:Y:S05]  /*31360*/  @!P1 BRA `(.L_x_811) ;  /* 0x0000000000209947 */ /* 0x000fea0003800000 */
[----:B0-----:R-:W0:Y:S02]  /*31370*/  LDS R41, [R10] ;  /* 0x000000000a297984 */ /* 0x001e240000000800 */
[----:B0-----:R-:W-:-:S04]  /*31380*/  VIADD R41, R41, 0x1 ;  /* 0x0000000129297836 */ /* 0x001fc80000000000 */
[C---:B------:R-:W-:Y:S01]  /*31390*/  IMAD.WIDE.U32 R36, R41.reuse, 0x4, R20 ;  /* 0x0000000429247825 */ /* 0x040fe200078e0014 */
[----:B------:R-:W-:Y:S03]  /*313a0*/  STS [R10], R41 ;  /* 0x000000290a007388 */ /* 0x000fe60000000800 */
[----:B------:R-:W-:Y:S01]  /*313b0*/  IMAD.WIDE.U32 R38, R41, 0x4, R34 ;  /* 0x0000000429267825 */ /* 0x000fe200078e0022 */
[----:B------:R-:W0:Y:S04]  /*313c0*/  LDS R43, [UR8+0x4] ;  /* 0x00000408ff2b7984 */ /* 0x000e280008000800 */
[----:B------:R1:W-:Y:S04]  /*313d0*/  STG.E desc[UR36][R36.64], R45 ;  /* 0x0000002d24007986 */ /* 0x0003e8000c101924 */
[----:B0-----:R1:W-:Y:S02]  /*313e0*/  STG.E desc[UR36][R38.64], R43 ;  /* 0x0000002b26007986 */ /* 0x0013e4000c101924 */
.L_x_811:
        /* <DEDUP_REMOVED lines=11> */
.L_x_812:
        /* <DEDUP_REMOVED lines=11> */
.L_x_813:
        /* <DEDUP_REMOVED lines=11> */
.L_x_814:
        /* <DEDUP_REMOVED lines=11> */
.L_x_815:
        /* <DEDUP_REMOVED lines=11> */
.L_x_816:
[----:B-1----:R-:W1:Y:S01]  /*31760*/  LDS R45, [UR7+0x1c] ;  /* 0x00001c07ff2d7984 */ /* 0x002e620008000800 */
[----:B------:R-:W-:-:S04]  /*31770*/  UIADD3 UR4, UPT, UPT, UR4, 0x8, URZ ;  /* 0x0000000804047890 */ /* 0x000fc8000fffe0ff */
[----:B------:R-:W-:Y:S01]  /*31780*/  UISETP.NE.AND UP0, UPT, UR4, 0x418, UPT ;  /* 0x000004180400788c */ /* 0x000fe2000bf05270 */
        /* <DEDUP_REMOVED lines=10> */
.L_x_817:
[----:B------:R-:W-:Y:S05]  /*31830*/  BRA.U UP0, `(.L_x_818) ;  /* 0xfffffff9008c7547 */ /* 0x000fea000b83ffff */
.L_x_809:
[----:B------:R-:W-:Y:S05]  /*31840*/  BSYNC.RECONVERGENT B1 ;  /* 0x0000000000017941 */ /* 0x000fea0003800200 */
.L_x_808:
[----:B------:R-:W-:Y:S05]  /*31850*/  @P0 BRA `(.L_x_819) ;  /* 0xffffffec00780947 */ /* 0x000fea000383ffff */
.L_x_796:
[----:B------:R-:W-:Y:S01]  /*31860*/  ISETP.GE.U32.AND P2, PT, R2, R9, PT ;  /* 0x000000090200720c */ /* 0x000fe20003f46070 */
[----:B------:R-:W-:-:S12]  /*31870*/  BSSY.RECONVERGENT B1, `(.L_x_820) ;  /* 0x0000080000017945 */ /* 0x000fd80003800200 */
[----:B------:R-:W-:Y:S05]  /*31880*/  @P2 BRA `(.L_x_821) ;  /* 0x0000000400f82947 */ /* 0x000fea0003800000 */
[----:B------:R-:W2:Y:S01]  /*31890*/  LDG.E R13, desc[UR36][R12.64] ;  /* 0x000000240c0d7981 */ /* 0x000ea2000c1e1900 */
[----:B------:R-:W2:Y:S01]  /*318a0*/  LDC.64 R20, c[0x0][0x398] ;  /* 0x0000e600ff147b82 */ /* 0x000ea20000000a00 */
[----:B------:R-:W-:-:S07]  /*318b0*/  ISETP.GE.U32.AND P3, PT, R2, R9, PT ;  /* 0x000000090200720c */ /* 0x000fce0003f66070 */
[----:B------:R-:W3:Y:S08]  /*318c0*/  LDC.64 R34, c[0x0][0x3a0] ;  /* 0x0000e800ff227b82 */ /* 0x000ef00000000a00 */
[----:B-1----:R-:W1:Y:S01]  /*318d0*/  LDC.64 R36, c[0x0][0x3a8] ;  /* 0x0000ea00ff247b82 */ /* 0x002e620000000a00 */
[----:B--2---:R-:W-:-:S06]  /*318e0*/  IMAD.WIDE.U32 R20, R13, 0x4, R20 ;  /* 0x000000040d147825 */ /* 0x004fcc00078e0014 */
[----:B------:R2:W4:Y:S01]  /*318f0*/  LDG.E R20, desc[UR36][R20.64] ;  /* 0x0000002414147981 */ /* 0x000522000c1e1900 */
[----:B------:R-:W-:Y:S01]  /*31900*/  IMAD.MOV.U32 R0, RZ, RZ, R2 ;  /* 0x000000ffff007224 */ /* 0x000fe200078e0002 */
[----:B--2---:R-:W2:Y:S01]  /*31910*/  @P3 S2R R21, SR_CgaCtaId ;  /* 0x0000000000153919 */ /* 0x004ea20000008800 */
[----:B----4-:R-:W-:-:S04]  /*31920*/  IMAD R11, R3, 0x418, R20 ;  /* 0x00000418030b7824 */ /* 0x010fc800078e0214 */
[----:B------:R-:W-:-:S04]  /*31930*/  @P3 IMAD.IADD R39, R11, 0x1, R0 ;  /* 0x000000010b273824 */ /* 0x000fc800078e0200 */
[----:B---3--:R-:W-:-:S04]  /*31940*/  @P3 IMAD.WIDE.U32 R34, R39, 0x4, R34 ;  /* 0x0000000427223825 */ /* 0x008fc800078e0022 */
[----:B-1----:R-:W-:Y:S02]  /*31950*/  @P3 IMAD.WIDE.U32 R12, R39, 0x4, R36 ;  /* 0x00000004270c3825 */ /* 0x002fe400078e0024 */
[----:B------:R-:W3:Y:S04]  /*31960*/  @P3 LDG.E R34, desc[UR36][R34.64] ;  /* 0x0000002422223981 */ /* 0x000ee8000c1e1900 */
[----:B------:R-:W4:Y:S01]  /*31970*/  @P3 LDG.E R12, desc[UR36][R12.64] ;  /* 0x000000240c0c3981 */ /* 0x000f22000c1e1900 */
[----:B------:R-:W-:Y:S01]  /*31980*/  @P3 MOV R8, 0x400 ;  /* 0x0000040000083802 */ /* 0x000fe20000000f00 */
[----:B------:R-:W-:Y:S01]  /*31990*/  BSSY.RECONVERGENT B2, `(.L_x_822) ;  /* 0x000003a000027945 */ /* 0x000fe20003800200 */
[----:B------:R-:W-:-:S03]  /*319a0*/  PLOP3.LUT P0, PT, P3, PT, PT, 0x8, 0x80 ;  /* 0x000000000080781c */ /* 0x000fc60001f0e170 */
[C---:B------:R-:W-:Y:S02]  /*319b0*/  @P3 VIADD R10, R8.reuse, 0x75f4 ;  /* 0x000075f4080a3836 */ /* 0x040fe40000000000 */
[----:B------:R-:W-:-:S03]  /*319c0*/  @P3 VIADD R8, R8, 0x20d4 ;  /* 0x000020d408083836 */ /* 0x000fc60000000000 */
[C---:B--2---:R-:W-:Y:S02]  /*319d0*/  @P3 LEA R37, R21.reuse, R10, 0x18 ;  /* 0x0000000a15253211 */ /* 0x044fe400078ec0ff */
[----:B------:R-:W-:-:S03]  /*319e0*/  @P3 LEA R39, R21, R8, 0x18 ;  /* 0x0000000815273211 */ /* 0x000fc600078ec0ff */
[C---:B------:R-:W-:Y:S02]  /*319f0*/  @P3 IMAD R21, R0.reuse, 0x4, R37 ;  /* 0x0000000400153824 */ /* 0x040fe400078e0225 */
[C---:B------:R-:W-:Y:S02]  /*31a00*/  @P3 IMAD R37, R0.reuse, 0x4, R39 ;  /* 0x0000000400253824 */ /* 0x040fe400078e0227 */
[----:B------:R-:W-:-:S04]  /*31a10*/  @P3 VIADD R0, R0, 0x20 ;  /* 0x0000002000003836 */ /* 0x000fc80000000000 */
[C---:B------:R-:W-:Y:S01]  /*31a20*/  IMAD.IADD R8, R9.reuse, 0x1, -R0 ;  /* 0x0000000109087824 */ /* 0x040fe200078e0a00 */
[----:B------:R-:W-:-:S04]  /*31a30*/  ISETP.GT.U32.AND P1, PT, R9, R0, PT ;  /* 0x000000000900720c */ /* 0x000fc80003f24070 */
[----:B------:R-:W-:Y:S01]  /*31a40*/  ISETP.LE.U32.OR P1, PT, R8, 0x60, !P1 ;  /* 0x000000600800780c */ /* 0x000fe20004f23470 */
[----:B---3--:R1:W-:Y:S04]  /*31a50*/  @P3 STS [R21], R34 ;  /* 0x0000002215003388 */ /* 0x0083e80000000800 */
[----:B----4-:R1:W-:Y:S08]  /*31a60*/  @P3 STS [R37], R12 ;  /* 0x0000000c25003388 */ /* 0x0103f00000000800 */
[----:B------:R-:W-:Y:S05]  /*31a70*/  @P1 BRA `(.L_x_823) ;  /* 0x0000000000ac1947 */ /* 0x000fea0003800000 */
[----:B------:R-:W2:Y:S01]  /*31a80*/  S2R R13, SR_CgaCtaId ;  /* 0x00000000000d7919 */ /* 0x000ea20000008800 */
[----:B------:R-:W-:Y:S01]  /*31a90*/  MOV R8, 0x400 ;  /* 0x0000040000087802 */ /* 0x000fe20000000f00 */
[----:B------:R-:W-:Y:S01]  /*31aa0*/  VIADD R49, R9, 0xffffffa0 ;  /* 0xffffffa009317836 */ /* 0x000fe20000000000 */
[----:B------:R-:W-:-:S03]  /*31ab0*/  PLOP3.LUT P0, PT, PT, PT, PT, 0x8, 0x80 ;  /* 0x000000000080781c */ /* 0x000fc60003f0e170 */
[C---:B------:R-:W-:Y:S02]  /*31ac0*/  VIADD R10, R8.reuse, 0x75f4 ;  /* 0x000075f4080a7836 */ /* 0x040fe40000000000 */
[----:B------:R-:W-:-:S03]  /*31ad0*/  VIADD R8, R8, 0x20d4 ;  /* 0x000020d408087836 */ /* 0x000fc60000000000 */
[C---:B--2---:R-:W-:Y:S02]  /*31ae0*/  LEA R51, R13.reuse, R10, 0x18 ;  /* 0x0000000a0d337211 */ /* 0x044fe400078ec0ff */
[----:B------:R-:W-:-:S07]  /*31af0*/  LEA R53, R13, R8, 0x18 ;  /* 0x000000080d357211 */ /* 0x000fce00078ec0ff */
.L_x_824:
[----:B-12---:R-:W1:Y:S01]  /*31b00*/  LDC.64 R20, c[0x0][0x3a0] ;  /* 0x0000e800ff147b82 */ /* 0x006e620000000a00 */
        /* <DEDUP_REMOVED lines=34> */
.L_x_823:
[----:B------:R-:W-:Y:S05]  /*31d30*/  BSYNC.RECONVERGENT B2 ;  /* 0x0000000000027941 */ /* 0x000fea0003800200 */
.L_x_822:
[C---:B------:R-:W-:Y:S01]  /*31d40*/  IMAD.IADD R8, R9.reuse, 0x1, -R0 ;  /* 0x0000000109087824 */ /* 0x040fe200078e0a00 */
[----:B------:R-:W-:Y:S01]  /*31d50*/  ISETP.GT.U32.AND P1, PT, R9, R0, PT ;  /* 0x000000000900720c */ /* 0x000fe20003f24070 */
[----:B------:R-:W-:Y:S03]  /*31d60*/  BSSY.RECONVERGENT B2, `(.L_x_825) ;  /* 0x000001d000027945 */ /* 0x000fe60003800200 */
[----:B------:R-:W-:-:S13]  /*31d70*/  ISETP.LE.U32.OR P1, PT, R8, 0x20, !P1 ;  /* 0x000000200800780c */ /* 0x000fda0004f23470 */
[----:B------:R-:W-:Y:S05]  /*31d80*/  @P1 BRA `(.L_x_826) ;  /* 0x0000000000681947 */ /* 0x000fea0003800000 */
[----:B-12---:R-:W1:Y:S01]  /*31d90*/  LDC.64 R12, c[0x0][0x3a0] ;  /* 0x0000e800ff0c7b82 */ /* 0x006e620000000a00 */
        /* <DEDUP_REMOVED lines=19> */
[----:B------:R-:W-:Y:S01]  /*31ed0*/  VIADD R0, R0, 0x40 ;  /* 0x0000004000007836 */ /* 0x000fe20000000000 */
[----:B------:R-:W-:Y:S01]  /*31ee0*/  PLOP3.LUT P0, PT, PT, PT, PT, 0x8, 0x80 ;  /* 0x000000000080781c */ /* 0x000fe20003f0e170 */
[----:B---3--:R3:W-:Y:S04]  /*31ef0*/  STS [R39], R34 ;  /* 0x0000002227007388 */ /* 0x0087e80000000800 */
[----:B----4-:R3:W-:Y:S04]  /*31f00*/  STS [R35], R36 ;  /* 0x0000002423007388 */ /* 0x0107e80000000800 */
[----:B--2---:R3:W-:Y:S04]  /*31f10*/  STS [R39+0x80], R12 ;  /* 0x0000800c27007388 */ /* 0x0047e80000000800 */
[----:B-----5:R3:W-:Y:S02]  /*31f20*/  STS [R35+0x80], R20 ;  /* 0x0000801423007388 */ /* 0x0207e40000000800 */
.L_x_826:
[----:B------:R-:W-:Y:S05]  /*31f30*/  BSYNC.RECONVERGENT B2 ;  /* 0x0000000000027941 */ /* 0x000fea0003800200 */
.L_x_825:
[----:B------:R-:W-:-:S13]  /*31f40*/  ISETP.LT.U32.OR P0, PT, R0, R9, P0 ;  /* 0x000000090000720c */ /* 0x000fda0000701470 */
[----:B------:R-:W-:Y:S05]  /*31f50*/  @!P0 BRA `(.L_x_821) ;  /* 0x0000000000448947 */ /* 0x000fea0003800000 */
[----:B-123--:R-:W1:Y:S01]  /*31f60*/  LDC.64 R12, c[0x0][0x3a0] ;  /* 0x0000e800ff0c7b82 */ /* 0x00ee620000000a00 */
        /* <DEDUP_REMOVED lines=13> */
[----:B------:R-:W-:-:S03]  /*32040*/  LEA R35, R0, UR4, 0x2 ;  /* 0x0000000400237c11 */ /* 0x000fc6000f8e10ff */
[----:B---3--:R4:W-:Y:S04]  /*32050*/  STS [R21], R10 ;  /* 0x0000000a15007388 */ /* 0x0089e80000000800 */
[----:B--2---:R4:W-:Y:S02]  /*32060*/  STS [R35], R12 ;  /* 0x0000000c23007388 */ /* 0x0049e40000000800 */
.L_x_821:
[----:B------:R-:W-:Y:S05]  /*32070*/  BSYNC.RECONVERGENT B1 ;  /* 0x0000000000017941 */ /* 0x000fea0003800200 */
.L_x_820:
[----:B------:R-:W5:Y:S01]  /*32080*/  LDG.E R15, desc[UR36][R14.64] ;  /* 0x000000240e0f7981 */ /* 0x000f62000c1e1900 */
[----:B-1234-:R-:W5:Y:S01]  /*32090*/  LDC.64 R12, c[0x0][0x398] ;  /* 0x0000e600ff0c7b82 */ /* 0x01ef620000000a00 */
[----:B------:R-:W-:Y:S01]  /*320a0*/  BSSY.RECONVERGENT B1, `(.L_x_827) ;  /* 0x000003e000017945 */ /* 0x000fe20003800200 */
[----:B-----5:R-:W-:-:S03]  /*320b0*/  IMAD.WIDE.U32 R12, R15, 0x4, R12 ;  /* 0x000000040f0c7825 */ /* 0x020fc600078e000c */
[----:B------:R-:W-:Y:S05]  /*320c0*/  @P2 BRA `(.L_x_828) ;  /* 0x0000000000ec2947 */ /* 0x000fea0003800000 */
[----:B------:R-:W2:Y:S01]  /*320d0*/  LDG.E R0, desc[UR36][R12.64] ;  /* 0x000000240c007981 */ /* 0x000ea2000c1e1900 */
[----:B------:R-:W2:Y:S01]  /*320e0*/  LDCU.64 UR4, c[0x0][0x3a0] ;  /* 0x00007400ff0477ac */ /* 0x000ea20008000a00 */
[----:B------:R-:W-:Y:S02]  /*320f0*/  VIADD R36, R5, 0xffffffff ;  /* 0xffffffff05247836 */ /* 0x000fe40000000000 */
[----:B------:R-:W-:Y:S01]  /*32100*/  IMAD.MOV.U32 R8, RZ, RZ, R2 ;  /* 0x000000ffff087224 */ /* 0x000fe200078e0002 */
[----:B--2---:R-:W-:-:S04]  /*32110*/  LEA R10, P0, R0, UR4, 0x2 ;  /* 0x00000004000a7c11 */ /* 0x004fc8000f8010ff */
[----:B------:R-:W-:-:S09]  /*32120*/  LEA.HI.X R11, R0, UR5, RZ, 0x2, P0 ;  /* 0x00000005000b7c11 */ /* 0x000fd200080f14ff */
.L_x_831:
[----:B-12---:R-:W1:Y:S01]  /*32130*/  S2R R39, SR_CgaCtaId ;  /* 0x0000000000277919 */ /* 0x006e620000008800 */
[----:B------:R-:W-:Y:S01]  /*32140*/  MOV R34, 0x400 ;  /* 0x0000040000227802 */ /* 0x000fe20000000f00 */
[----:B------:R-:W-:Y:S01]  /*32150*/  IMAD.MOV.U32 R15, RZ, RZ, RZ ;  /* 0x000000ffff0f7224 */ /* 0x000fe200078e00ff */
[----:B------:R-:W-:-:S03]  /*32160*/  ISETP.GE.AND P0, PT, R5, 0x2, PT ;  /* 0x000000020500780c */ /* 0x000fc60003f06270 */
[----:B------:R-:W-:-:S05]  /*32170*/  VIADD R12, R34, 0x75f4 ;  /* 0x000075f4220c7836 */ /* 0x000fca0000000000 */
[----:B-1----:R-:W-:-:S05]  /*32180*/  LEA R35, R39, R12, 0x18 ;  /* 0x0000000c27237211 */ /* 0x002fca00078ec0ff */
[----:B------:R-:W-:-:S05]  /*32190*/  IMAD R35, R8, 0x4, R35 ;  /* 0x0000000408237824 */ /* 0x000fca00078e0223 */
[----:B------:R1:W2:Y:S01]  /*321a0*/  LDS R37, [R35] ;  /* 0x0000000023257984 */ /* 0x0002a20000000800 */
[----:B------:R-:W-:Y:S05]  /*321b0*/  @!P0 BRA `(.L_x_829) ;  /* 0x0000000000388947 */ /* 0x000fea0003800000 */
[----:B------:R-:W-:Y:S02]  /*321c0*/  IMAD.MOV.U32 R15, RZ, RZ, RZ ;  /* 0x000000ffff0f7224 */ /* 0x000fe400078e00ff */
[----:B------:R-:W-:-:S07]  /*321d0*/  IMAD.MOV.U32 R14, RZ, RZ, R5 ;  /* 0x000000ffff0e7224 */ /* 0x000fce00078e0005 */
.L_x_830:
        /* <DEDUP_REMOVED lines=12> */
.L_x_829:
[C---:B------:R-:W-:Y:S01]  /*322a0*/  IMAD.WIDE.U32 R12, R15.reuse, 0x4, R10 ;  /* 0x000000040f0c7825 */ /* 0x040fe200078e000a */
[----:B------:R-:W3:Y:S05]  /*322b0*/  LDCU.64 UR4, c[0x0][0x3a8] ;  /* 0x00007500ff0477ac */ /* 0x000eea0008000a00 */
[----:B------:R-:W2:Y:S01]  /*322c0*/  LDG.E R12, desc[UR36][R12.64] ;  /* 0x000000240c0c7981 */ /* 0x000ea2000c1e1900 */
[----:B------:R-:W-:Y:S02]  /*322d0*/  VIADD R21, R15, 0x1 ;  /* 0x000000010f157836 */ /* 0x000fe40000000000 */
[----:B------:R-:W-:-:S05]  /*322e0*/  VIADD R34, R34, 0x20d4 ;  /* 0x000020d422227836 */ /* 0x000fca0000000000 */
[----:B------:R-:W-:Y:S02]  /*322f0*/  LEA R39, R39, R34, 0x18 ;  /* 0x0000002227277211 */ /* 0x000fe400078ec0ff */
[----:B--2---:R-:W-:-:S13]  /*32300*/  ISETP.GE.U32.AND P0, PT, R12, R37, PT ;  /* 0x000000250c00720c */ /* 0x004fda0003f06070 */
[----:B------:R-:W-:-:S05]  /*32310*/  @P0 IMAD.MOV R21, RZ, RZ, R15 ;  /* 0x000000ffff150224 */ /* 0x000fca00078e020f */
[----:B------:R-:W-:Y:S02]  /*32320*/  IADD3 R15, P1, PT, R0, R21, RZ ;  /* 0x00000015000f7210 */ /* 0x000fe40007f3e0ff */
[----:B------:R-:W-:-:S03]  /*32330*/  ISETP.GT.U32.AND P0, PT, R21, R36, PT ;  /* 0x000000241500720c */ /* 0x000fc60003f04070 */
[----:B------:R-:W-:Y:S01]  /*32340*/  IMAD.X R20, RZ, RZ, RZ, P1 ;  /* 0x000000ffff147224 */ /* 0x000fe200008e06ff */
[----:B---3--:R-:W-:-:S04]  /*32350*/  LEA R14, P1, R15, UR4, 0x2 ;  /* 0x000000040f0e7c11 */ /* 0x008fc8000f8210ff */
        /* <DEDUP_REMOVED lines=18> */
.L_x_828:
[----:B------:R-:W-:Y:S05]  /*32480*/  BSYNC.RECONVERGENT B1 ;  /* 0x0000000000017941 */ /* 0x000fea0003800200 */
.L_x_827:
[----:B------:R-:W-:-:S13]  /*32490*/  ISETP.NE.AND P0, PT, R16, 0x20, PT ;  /* 0x000000201000780c */ /* 0x000fda0003f05270 */
[----:B------:R-:W-:Y:S05]  /*324a0*/  @P0 BRA `(.L_x_710) ;  /* 0x0000005800f00947 */ /* 0x000fea0003800000 */
[----:B------:R-:W3:Y:S01]  /*324b0*/  S2R R13, SR_CgaCtaId ;  /* 0x00000000000d7919 */ /* 0x000ee20000008800 */
[----:B--2---:R-:W-:Y:S02]  /*324c0*/  MOV R12, 0x400 ;  /* 0x00000400000c7802 */ /* 0x004fe40000000f00 */
[----:B------:R-:W-:-:S03]  /*324d0*/  ISETP.NE.AND P0, PT, R9, RZ, PT ;  /* 0x000000ff0900720c */ /* 0x000fc60003f05270 */
[----:B------:R-:W-:Y:S01]  /*324e0*/  VIADD R0, R12, 0x3d34 ;  /* 0x00003d340c007836 */ /* 0x000fe20000000000 */
[----:B---3--:R-:W-:-:S04]  /*324f0*/  LEA R5, R13, R12, 0x18 ;  /* 0x0000000c0d057211 */ /* 0x008fc800078ec0ff */
[----:B------:R-:W-:Y:S02]  /*32500*/  LEA R0, R13, R0, 0x18 ;  /* 0x000000000d007211 */ /* 0x000fe400078ec0ff */
[----:B------:R-:W2:Y:S03]  /*32510*/  LDS R5, [R5+0x4] ;  /* 0x0000040005057984 */ /* 0x000ea60000000800 */
[----:B--2---:R-:W-:Y:S01]  /*32520*/  IMAD R0, R5, 0x100, R0 ;  /* 0x0000010005007824 */ /* 0x004fe200078e0200 */
[----:B------:R-:W-:Y:S06]  /*32530*/  @!P0 BRA `(.L_x_832) ;  /* 0x0000000c00848947 */ /* 0x000fec0003800000 */
[----:B------:R-:W2:Y:S01]  /*32540*/  S2R R15, SR_CTAID.X ;  /* 0x00000000000f7919 */ /* 0x000ea20000002500 */
[----:B------:R-:W2:Y:S01]  /*32550*/  LDC.64 R10, c[0x4][0x18] ;  /* 0x01000600ff0a7b82 */ /* 0x000ea20000000a00 */
[----:B------:R-:W-:Y:S01]  /*32560*/  IMAD.IADD R6, R7, 0x1, -R6 ;  /* 0x0000000107067824 */ /* 0x000fe200078e0a06 */
[----:B------:R-:W-:-:S03]  /*32570*/  LOP3.LUT R8, R4, 0x7, RZ, 0xc0, !PT ;  /* 0x0000000704087812 */ /* 0x000fc600078ec0ff */
[----:B------:R-:W-:Y:S02]  /*32580*/  IMAD R6, R3, 0x418, R6 ;  /* 0x0000041803067824 */ /* 0x000fe400078e0206 */
[----:B------:R-:W-:-:S03]  /*32590*/  IMAD.MOV.U32 R3, RZ, RZ, RZ ;  /* 0x000000ffff037224 */ /* 0x000fc600078e00ff */
[----:B------:R-:W-:Y:S01]  /*325a0*/  ISETP.GT.U32.AND P0, PT, R6, -0x8, PT ;  /* 0xfffffff80600780c */ /* 0x000fe20003f04070 */
[----:B------:R-:W-:-:S04]  /*325b0*/  IMAD.WIDE R6, R5, 0x3a980, R22 ;  /* 0x0003a98005067825 */ /* 0x000fc800078e0216 */
[----:B--2---:R-:W-:-:S04]  /*325c0*/  IMAD.WIDE.U32 R10, R15, 0x1d4c00, R10 ;  /* 0x001d4c000f0a7825 */ /* 0x004fc800078e000a */
        /* <DEDUP_REMOVED lines=8> */
.L_x_842:
[C---:B------:R-:W-:Y:S02]  /*32650*/  IMAD R13, R14.reuse, 0x4, R9 ;  /* 0x000000040e0d7824 */ /* 0x040fe400078e0209 */
[----:B---3--:R-:W-:-:S03]  /*32660*/  IMAD R15, R14, 0x4, R12 ;  /* 0x000000040e0f7824 */ /* 0x008fc600078e020c */
[----:B0-2---:R-:W0:Y:S02]  /*32670*/  LDS R41, [R13] ;  /* 0x000000000d297984 */ /* 0x005e240000000800 */
[----:B0-----:R-:W-:-:S13]  /*32680*/  ISETP.NE.AND P0, PT, R41, -0x1, PT ;  /* 0xffffffff2900780c */ /* 0x001fda0003f05270 */
[----:B------:R-:W-:Y:S05]  /*32690*/  @!P0 BRA `(.L_x_834) ;  /* 0x0000000000208947 */ /* 0x000fea0003800000 */
[----:B------:R-:W0:Y:S02]  /*326a0*/  LDS R20, [R0] ;  /* 0x0000000000147984 */ /* 0x000e240000000800 */
[----:B0-----:R-:W-:-:S04]  /*326b0*/  VIADD R37, R20, 0x1 ;  /* 0x0000000114257836 */ /* 0x001fc80000000000 */
[C---:B------:R-:W-:Y:S01]  /*326c0*/  IMAD.WIDE.U32 R20, R37.reuse, 0x4, R10 ;  /* 0x0000000425147825 */ /* 0x040fe200078e000a */
[----:B------:R-:W-:Y:S03]  /*326d0*/  STS [R0], R37 ;  /* 0x0000002500007388 */ /* 0x000fe60000000800 */
[----:B-1----:R-:W-:Y:S01]  /*326e0*/  IMAD.WIDE.U32 R34, R37, 0x4, R6 ;  /* 0x0000000425227825 */ /* 0x002fe200078e0006 */
[----:B------:R-:W0:Y:S04]  /*326f0*/  LDS R39, [R15] ;  /* 0x000000000f277984 */ /* 0x000e280000000800 */
[----:B------:R2:W-:Y:S04]  /*32700*/  STG.E desc[UR36][R20.64], R41 ;  /* 0x0000002914007986 */ /* 0x0005e8000c101924 */
[----:B0-----:R2:W-:Y:S02]  /*32710*/  STG.E desc[UR36][R34.64], R39 ;  /* 0x0000002722007986 */ /* 0x0015e4000c101924 */
.L_x_834:
[----:B--2---:R-:W0:Y:S02]  /*32720*/  LDS R41, [R13+0x4] ;  /* 0x000004000d297984 */ /* 0x004e240000000800 */
[----:B0-----:R-:W-:-:S13]  /*32730*/  ISETP.NE.AND P0, PT, R41, -0x1, PT ;  /* 0xffffffff2900780c */ /* 0x001fda0003f05270 */
[----:B------:R-:W-:Y:S05]  /*32740*/  @!P0 BRA `(.L_x_835) ;  /* 0x0000000000208947 */ /* 0x000fea0003800000 */
[----:B------:R-:W0:Y:S02]  /*32750*/  LDS R37, [R0] ;  /* 0x0000000000257984 */ /* 0x000e240000000800 */
[----:B0-----:R-:W-:-:S04]  /*32760*/  VIADD R37, R37, 0x1 ;  /* 0x0000000125257836 */ /* 0x001fc80000000000 */
[C---:B------:R-:W-:Y:S01]  /*32770*/  IMAD.WIDE.U32 R20, R37.reuse, 0x4, R10 ;  /* 0x0000000425147825 */ /* 0x040fe200078e000a */
[----:B------:R-:W-:Y:S03]  /*32780*/  STS [R0], R37 ;  /* 0x0000002500007388 */ /* 0x000fe60000000800 */
[----:B-1----:R-:W-:Y:S01]  /*32790*/  IMAD.WIDE.U32 R34, R37, 0x4, R6 ;  /* 0x0000000425227825 */ /* 0x002fe200078e0006 */
[----:B------:R-:W0:Y:S04]  /*327a0*/  LDS R39, [R15+0x4] ;  /* 0x000004000f277984 */ /* 0x000e280000000800 */
[----:B------:R2:W-:Y:S04]  /*327b0*/  STG.E desc[UR36][R20.64], R41 ;  /* 0x0000002914007986 */ /* 0x0005e8000c101924 */
[----:B0-----:R2:W-:Y:S02]  /*327c0*/  STG.E desc[UR36][R34.64], R39 ;  /* 0x0000002722007986 */ /* 0x0015e4000c101924 */
.L_x_835:
        /* <DEDUP_REMOVED lines=11> */
.L_x_836:
        /* <DEDUP_REMOVED lines=11> */
.L_x_837:
        /* <DEDUP_REMOVED lines=11> */
.L_x_838:
        /* <DEDUP_REMOVED lines=11> */
.L_x_839:
        /* <DEDUP_REMOVED lines=11> */
.L_x_840:
[----:B------:R-:W0:Y:S01]  /*32b40*/  LDS R37, [R13+0x1c] ;  /* 0x00001c000d257984 */ /* 0x000e220000000800 */
[----:B------:R-:W-:-:S05]  /*32b50*/  VIADD R14, R14, 0x8 ;  /* 0x000000080e0e7836 */ /* 0x000fca0000000000 */
[----:B------:R-:W-:Y:S02]  /*32b60*/  ISETP.NE.AND P1, PT, R14, R3, PT ;  /* 0x000000030e00720c */ /* 0x000fe40003f25270 */
[----:B0-----:R-:W-:-:S13]  /*32b70*/  ISETP.NE.AND P0, PT, R37, -0x1, PT ;  /* 0xffffffff2500780c */ /* 0x001fda0003f05270 */
[----:B------:R-:W-:Y:S05]  /*32b80*/  @!P0 BRA `(.L_x_841) ;  /* 0x0000000000208947 */ /* 0x000fea0003800000 */
[----:B------:R-:W0:Y:S02]  /*32b90*/  LDS R13, [R0] ;  /* 0x00000000000d7984 */ /* 0x000e240000000800 */
[----:B0-----:R-:W-:-:S04]  /*32ba0*/  VIADD R13, R13, 0x1 ;  /* 0x000000010d0d7836 */ /* 0x001fc80000000000 */
[C---:B--2---:R-:W-:Y:S01]  /*32bb0*/  IMAD.WIDE.U32 R20, R13.reuse, 0x4, R10 ;  /* 0x000000040d147825 */ /* 0x044fe200078e000a */
[----:B------:R-:W-:Y:S03]  /*32bc0*/  STS [R0], R13 ;  /* 0x0000000d00007388 */ /* 0x000fe60000000800 */
[----:B-1----:R-:W-:Y:S01]  /*32bd0*/  IMAD.WIDE.U32 R34, R13, 0x4, R6 ;  /* 0x000000040d227825 */ /* 0x002fe200078e0006 */
[----:B------:R-:W0:Y:S04]  /*32be0*/  LDS R15, [R15+0x1c] ;  /* 0x00001c000f0f7984 */ /* 0x000e280000000800 */
[----:B------:R3:W-:Y:S04]  /*32bf0*/  STG.E desc[UR36][R20.64], R37 ;  /* 0x0000002514007986 */ /* 0x0007e8000c101924 */
[----:B0-----:R3:W-:Y:S02]  /*32c00*/  STG.E desc[UR36][R34.64], R15 ;  /* 0x0000000f22007986 */ /* 0x0017e4000c101924 */
.L_x_841:
[----:B------:R-:W-:Y:S05]  /*32c10*/  @P1 BRA `(.L_x_842) ;  /* 0xfffffff8008c1947 */ /* 0x000fea000383ffff */
.L_x_833:
[----:B------:R-:W-:-:S13]  /*32c20*/  ISETP.NE.AND P0, PT, R8, RZ, PT ;  /* 0x000000ff0800720c */ /* 0x000fda0003f05270 */
[----:B------:R-:W-:Y:S05]  /*32c30*/  @!P0 BRA `(.L_x_832) ;  /* 0x0000000400c48947 */ /* 0x000fea0003800000 */
[----:B------:R-:W-:Y:S02]  /*32c40*/  ISETP.GE.U32.AND P0, PT, R8, 0x4, PT ;  /* 0x000000040800780c */ /* 0x000fe40003f06070 */
[----:B--23--:R-:W-:-:S11]  /*32c50*/  LOP3.LUT R34, R4, 0x3, RZ, 0xc0, !PT ;  /* 0x0000000304227812 */ /* 0x00cfd600078ec0ff */
[----:B------:R-:W-:Y:S05]  /*32c60*/  @!P0 BRA `(.L_x_843) ;  /* 0x0000000000d48947 */ /* 0x000fea0003800000 */
[----:B------:R-:W2:Y:S01]  /*32c70*/  S2R R12, SR_CgaCtaId ;  /* 0x00000000000c7919 */ /* 0x000ea20000008800 */
[----:B------:R-:W-:-:S05]  /*32c80*/  MOV R8, 0x400 ;  /* 0x0000040000087802 */ /* 0x000fca0000000f00 */
[----:B------:R-:W-:-:S05]  /*32c90*/  VIADD R9, R8, 0x75f4 ;  /* 0x000075f408097836 */ /* 0x000fca0000000000 */
[----:B--2---:R-:W-:Y:S01]  /*32ca0*/  LEA R14, R12, R9, 0x18 ;  /* 0x000000090c0e7211 */ /* 0x004fe200078ec0ff */
[----:B------:R-:W-:-:S04]  /*32cb0*/  VIADD R9, R8, 0x20d4 ;  /* 0x000020d408097836 */ /* 0x000fc80000000000 */
[----:B------:R-:W-:Y:S01]  /*32cc0*/  IMAD R14, R3, 0x4, R14 ;  /* 0x00000004030e7824 */ /* 0x000fe200078e020e */
[----:B------:R-:W-:-:S04]  /*32cd0*/  LEA R20, R12, R9, 0x18 ;  /* 0x000000090c147211 */ /* 0x000fc800078ec0ff */
[----:B-1----:R-:W1:Y:S01]  /*32ce0*/  LDS R35, [R14] ;  /* 0x000000000e237984 */ /* 0x002e620000000800 */
        /* <DEDUP_REMOVED lines=11> */
.L_x_844:
        /* <DEDUP_REMOVED lines=11> */
.L_x_845:
        /* <DEDUP_REMOVED lines=11> */
.L_x_846:
        /* <DEDUP_REMOVED lines=11> */
.L_x_847:
[----:B------:R-:W-:-:S07]  /*32fb0*/  VIADD R3, R3, 0x4 ;  /* 0x0000000403037836 */ /* 0x000fce0000000000 */
.L_x_843:
[----:B------:R-:W-:-:S13]  /*32fc0*/  ISETP.NE.AND P0, PT, R34, RZ, PT ;  /* 0x000000ff2200720c */ /* 0x000fda0003f05270 */
[----:B------:R-:W-:Y:S05]  /*32fd0*/  @!P0 BRA `(.L_x_832) ;  /* 0x0000000000dc8947 */ /* 0x000fea0003800000 */
[----:B------:R-:W-:-:S13]  /*32fe0*/  ISETP.NE.AND P0, PT, R34, 0x1, PT ;  /* 0x000000012200780c */ /* 0x000fda0003f05270 */
[----:B------:R-:W-:Y:S05]  /*32ff0*/  @!P0 BRA `(.L_x_848) ;  /* 0x00000000007c8947 */ /* 0x000fea0003800000 */
[----:B--2---:R-:W2:Y:S01]  /*33000*/  S2R R12, SR_CgaCtaId ;  /* 0x00000000000c7919 */ /* 0x004ea20000008800 */
        /* <DEDUP_REMOVED lines=18> */
.L_x_849:
        /* <DEDUP_REMOVED lines=11> */
.L_x_850:
[----:B------:R-:W-:-:S07]  /*331e0*/  VIADD R3, R3, 0x2 ;  /* 0x0000000203037836 */ /* 0x000fce0000000000 */
.L_x_848:
[----:B------:R-:W-:-:S04]  /*331f0*/  LOP3.LUT R4, R4, 0x1, RZ, 0xc0, !PT ;  /* 0x0000000104047812 */ /* 0x000fc800078ec0ff */
[----:B------:R-:W-:-:S13]  /*33200*/  ISETP.NE.U32.AND P0, PT, R4, 0x1, PT ;  /* 0x000000010400780c */ /* 0x000fda0003f05070 */
[----:B------:R-:W-:Y:S05]  /*33210*/  @P0 BRA `(.L_x_832) ;  /* 0x00000000004c0947 */ /* 0x000fea0003800000 */
[----:B------:R-:W3:Y:S01]  /*33220*/  S2R R15, SR_CgaCtaId ;  /* 0x00000000000f7919 */ /* 0x000ee20000008800 */
[----:B--2---:R-:W-:-:S05]  /*33230*/  MOV R8, 0x400 ;  /* 0x0000040000087802 */ /* 0x004fca0000000f00 */
[----:B------:R-:W-:-:S05]  /*33240*/  VIADD R4, R8, 0x75f4 ;  /* 0x000075f408047836 */ /* 0x000fca0000000000 */
[----:B---3--:R-:W-:-:S05]  /*33250*/  LEA R4, R15, R4, 0x18 ;  /* 0x000000040f047211 */ /* 0x008fca00078ec0ff */
[----:B------:R-:W-:-:S05]  /*33260*/  IMAD R4, R3, 0x4, R4 ;  /* 0x0000000403047824 */ /* 0x000fca00078e0204 */
[----:B------:R-:W2:Y:S02]  /*33270*/  LDS R13, [R4] ;  /* 0x00000000040d7984 */ /* 0x000ea40000000800 */
[----:B--2---:R-:W-:-:S13]  /*33280*/  ISETP.NE.AND P0, PT, R13, -0x1, PT ;  /* 0xffffffff0d00780c */ /* 0x004fda0003f05270 */
[----:B------:R-:W-:Y:S05]  /*33290*/  @!P0 BRA `(.L_x_832) ;  /* 0x00000000002c8947 */ /* 0x000fea0003800000 */
[----:B------:R-:W2:Y:S01]  /*332a0*/  LDS R9, [R0] ;  /* 0x0000000000097984 */ /* 0x000ea20000000800 */
[----:B------:R-:W-:-:S05]  /*332b0*/  VIADD R8, R8, 0x20d4 ;  /* 0x000020d408087836 */ /* 0x000fca0000000000 */
[----:B------:R-:W-:-:S05]  /*332c0*/  LEA R8, R15, R8, 0x18 ;  /* 0x000000080f087211 */ /* 0x000fca00078ec0ff */
[----:B------:R-:W-:Y:S02]  /*332d0*/  IMAD R3, R3, 0x4, R8 ;  /* 0x0000000403037824 */ /* 0x000fe400078e0208 */
[----:B--2---:R-:W-:-:S04]  /*332e0*/  VIADD R9, R9, 0x1 ;  /* 0x0000000109097836 */ /* 0x004fc80000000000 */
[C---:B------:R-:W-:Y:S01]  /*332f0*/  IMAD.WIDE.U32 R10, R9.reuse, 0x4, R10 ;  /* 0x00000004090a7825 */ /* 0x040fe200078e000a */
[----:B------:R-:W-:Y:S03]  /*33300*/  STS [R0], R9 ;  /* 0x0000000900007388 */ /* 0x000fe60000000800 */
[----:B------:R-:W-:Y:S01]  /*33310*/  IMAD.WIDE.U32 R6, R9, 0x4, R6 ;  /* 0x0000000409067825 */ /* 0x000fe200078e0006 */
[----:B------:R-:W2:Y:S04]  /*33320*/  LDS R3, [R3] ;  /* 0x0000000003037984 */ /* 0x000ea80000000800 */
[----:B------:R4:W-:Y:S04]  /*33330*/  STG.E desc[UR36][R10.64], R13 ;  /* 0x0000000d0a007986 */ /* 0x0009e8000c101924 */
[----:B--2---:R4:W-:Y:S02]  /*33340*/  STG.E desc[UR36][R6.64], R3 ;  /* 0x0000000306007986 */ /* 0x0049e4000c101924 */
.L_x_832:
[----:B------:R-:W5:Y:S01]  /*33350*/  LDS R4, [R0] ;  /* 0x0000000000047984 */ /* 0x000f620000000800 */
[----:B----4-:R-:W-:Y:S01]  /*33360*/  IMAD.MOV.U32 R3, RZ, RZ, RZ ;  /* 0x000000ffff037224 */ /* 0x010fe200078e00ff */
[----:B-----5:R-:W-:-:S13]  /*33370*/  ISETP.NE.AND P0, PT, R4, RZ, PT ;  /* 0x000000ff0400720c */ /* 0x020fda0003f05270 */
[----:B------:R-:W-:Y:S05]  /*33380*/  @!P0 BRA `(.L_x_851) ;  /* 0x0000000c00b08947 */ /* 0x000fea0003800000 */
[C---:B------:R-:W-:Y:S01]  /*33390*/  ISETP.GE.U32.AND P0, PT, R4.reuse, 0x8, PT ;  /* 0x000000080400780c */ /* 0x040fe20003f06070 */
[----:B------:R-:W-:Y:S01]  /*333a0*/  IMAD.MOV.U32 R0, RZ, RZ, RZ ;  /* 0x000000ffff007224 */ /* 0x000fe200078e00ff */
[----:B-123--:R-:W-:Y:S01]  /*333b0*/  LOP3.LUT R35, R4, 0x7, RZ, 0xc0, !PT ;  /* 0x0000000704237812 */ /* 0x00efe200078ec0ff */
[----:B------:R-:W-:-:S03]  /*333c0*/  IMAD.MOV.U32 R3, RZ, RZ, RZ ;  /* 0x000000ffff037224 */ /* 0x000fc600078e00ff */
[----:B------:R-:W-:-:S07]  /*333d0*/  ISETP.NE.AND P1, PT, R35, RZ, PT ;  /* 0x000000ff2300720c */ /* 0x000fce0003f25270 */
[----:B------:R-:W-:Y:S06]  /*333e0*/  @!P0 BRA `(.L_x_852) ;  /* 0x0000000400d08947 */ /* 0x000fec0003800000 */
[----:B------:R-:W-:Y:S01]  /*333f0*/  LOP3.LUT R0, R4, 0xfffffff8, RZ, 0xc0, !PT ;  /* 0xfffffff804007812 */ /* 0x000fe200078ec0ff */
[----:B------:R-:W-:Y:S02]  /*33400*/  IMAD.MOV.U32 R7, RZ, RZ, RZ ;  /* 0x000000ffff077224 */ /* 0x000fe400078e00ff */
[----:B------:R-:W-:-:S07]  /*33410*/  IMAD.MOV.U32 R3, RZ, RZ, RZ ;  /* 0x000000ffff037224 */ /* 0x000fce00078e00ff */
.L_x_853:
        /* <DEDUP_REMOVED lines=113> */
.L_x_852:
        /* <DEDUP_REMOVED lines=62> */
.L_x_854:
        /* <DEDUP_REMOVED lines=35> */
.L_x_855:
        /* <DEDUP_REMOVED lines=17> */
.L_x_851:
[----:B------:R-:W4:Y:S01]  /*34250*/  S2R R7, SR_CgaCtaId ;  /* 0x0000000000077919 */ /* 0x000f220000008800 */
[----:B------:R-:W-:-:S05]  /*34260*/  MOV R0, 0x400 ;  /* 0x0000040000007802 */ /* 0x000fca0000000f00 */
[----:B------:R-:W-:-:S05]  /*34270*/  VIADD R0, R0, 0x4d34 ;  /* 0x00004d3400007836 */ /* 0x000fca0000000000 */
[----:B----4-:R-:W-:-:S05]  /*34280*/  LEA R0, R7, R0, 0x18 ;  /* 0x0000000007007211 */ /* 0x010fca00078ec0ff */
[----:B------:R-:W-:-:S05]  /*34290*/  IMAD R0, R5, 0x100, R0 ;  /* 0x0000010005007824 */ /* 0x000fca00078e0200 */
[----:B------:R4:W-:Y:S01]  /*342a0*/  STS [R0], R3 ;  /* 0x0000000300007388 */ /* 0x0009e20000000800 */
[----:B------:R-:W-:Y:S05]  /*342b0*/  BRA `(.L_x_710) ;  /* 0x0000003c006c7947 */ /* 0x000fea0003800000 */
.L_x_795:
        /* <DEDUP_REMOVED lines=20> */
.L_x_879:
[----:B--2---:R-:W2:Y:S01]  /*34400*/  LDG.E R39, desc[UR36][R14.64] ;  /* 0x000000240e277981 */ /* 0x004ea2000c1e1900 */
        /* <DEDUP_REMOVED lines=12> */
[----:B01----:R-:W-:-:S12]  /*344d0*/  @!P2 BRA `(.L_x_858) ;  /* 0x000000000074a947 */ /* 0x003fd80003800000 */
        /* <DEDUP_REMOVED lines=29> */
.L_x_858:
[----:B------:R-:W-:Y:S05]  /*346b0*/  BSYNC.RECONVERGENT B1 ;  /* 0x0000000000017941 */ /* 0x000fea0003800200 */
.L_x_857:
        /* <DEDUP_REMOVED lines=8> */
.L_x_861:
        /* <DEDUP_REMOVED lines=36> */
.L_x_860:
[----:B------:R-:W-:Y:S05]  /*34980*/  BSYNC.RECONVERGENT B1 ;  /* 0x0000000000017941 */ /* 0x000fea0003800200 */
.L_x_859:
        /* <DEDUP_REMOVED lines=10> */
.L_x_866:
        /* <DEDUP_REMOVED lines=11> */
.L_x_865:
        /* <DEDUP_REMOVED lines=38> */
.L_x_864:
        /* <DEDUP_REMOVED lines=8> */
.L_x_867:
[----:B--2---:R-:W-:Y:S01]  /*34dc0*/  IMAD R48, R44, 0x4, R49 ;  /* 0x000000042c307824 */ /* 0x004fe200078e0231 */
        /* <DEDUP_REMOVED lines=27> */
.L_x_863:
[----:B------:R-:W-:Y:S05]  /*34f80*/  BSYNC.RECONVERGENT B1 ;  /* 0x0000000000017941 */ /* 0x000fea0003800200 */
.L_x_862:
[----:B------:R-:W-:Y:S01]  /*34f90*/  ISETP.NE.AND P1, PT, R16, 0x20, PT ;  /* 0x000000201000780c */ /* 0x000fe20003f25270 */
[----:B------:R-:W-:-:S12]  /*34fa0*/  BSSY.RECONVERGENT B1, `(.L_x_868) ;  /* 0x0000066000017945 */ /* 0x000fd80003800200 */
[----:B------:R-:W-:Y:S05]  /*34fb0*/  @P1 BRA `(.L_x_869) ;  /* 0x0000000400901947 */ /* 0x000fea0003800000 */
[----:B------:R-:W3:Y:S01]  /*34fc0*/  S2UR UR6, SR_CgaCtaId ;  /* 0x00000000000679c3 */ /* 0x000ee20000008800 */
[----:B------:R-:W-:Y:S02]  /*34fd0*/  UMOV UR4, 0x400 ;  /* 0x0000040000047882 */ /* 0x000fe40000000000 */
[----:B------:R-:W-:Y:S02]  /*34fe0*/  UIADD3 UR5, UPT, UPT, UR4, 0x75f4, URZ ;  /* 0x000075f404057890 */ /* 0x000fe4000fffe0ff */
[----:B------:R-:W-:Y:S02]  /*34ff0*/  UIADD3 UR4, UPT, UPT, UR4, 0x20d4, URZ ;  /* 0x000020d404047890 */ /* 0x000fe4000fffe0ff */
[----:B---3--:R-:W-:Y:S02]  /*35000*/  ULEA UR5, UR6, UR5, 0x18 ;  /* 0x0000000506057291 */ /* 0x008fe4000f8ec0ff */
[----:B------:R-:W-:-:S03]  /*35010*/  ULEA UR6, UR6, UR4, 0x18 ;  /* 0x0000000406067291 */ /* 0x000fc6000f8ec0ff */
[----:B------:R-:W-:-:S09]  /*35020*/  UMOV UR4, URZ ;  /* 0x000000ff00047c82 */ /* 0x000fd20008000000 */
.L_x_878:
[----:B------:R-:W-:Y:S02]  /*35030*/  ULEA UR7, UR4, UR5, 0x2 ;  /* 0x0000000504077291 */ /* 0x000fe4000f8e10ff */
[----:B------:R-:W-:-:S07]  /*35040*/  ULEA UR8, UR4, UR6, 0x2 ;  /* 0x0000000604087291 */ /* 0x000fce000f8e10ff */
[----:B--2---:R-:W2:Y:S02]  /*35050*/  LDS R45, [UR7] ;  /* 0x00000007ff2d7984 */ /* 0x004ea40008000800 */
[----:B--2---:R-:W-:-:S13]  /*35060*/  ISETP.NE.AND P1, PT, R45, -0x1, PT ;  /* 0xffffffff2d00780c */ /* 0x004fda0003f25270 */
        /* <DEDUP_REMOVED lines=9> */
.L_x_870:
[----:B--2---:R-:W2:Y:S02]  /*35100*/  LDS R45, [UR7+0x4] ;  /* 0x00000407ff2d7984 */ /* 0x004ea40008000800 */
[----:B--2---:R-:W-:-:S13]  /*35110*/  ISETP.NE.AND P1, PT, R45, -0x1, PT ;  /* 0xffffffff2d00780c */ /* 0x004fda0003f25270 */
        /* <DEDUP_REMOVED lines=9> */
.L_x_871:
        /* <DEDUP_REMOVED lines=11> */
.L_x_872:
        /* <DEDUP_REMOVED lines=11> */
.L_x_873:
        /* <DEDUP_REMOVED lines=11> */
.L_x_874:
        /* <DEDUP_REMOVED lines=11> */
.L_x_875:
        /* <DEDUP_REMOVED lines=11> */
.L_x_876:
[----:B--2---:R-:W2:Y:S01]  /*35520*/  LDS R45, [UR7+0x1c] ;  /* 0x00001c07ff2d7984 */ /* 0x004ea20008000800 */
[----:B------:R-:W-:-:S04]  /*35530*/  UIADD3 UR4, UPT, UPT, UR4, 0x8, URZ ;  /* 0x0000000804047890 */ /* 0x000fc8000fffe0ff */
[----:B------:R-:W-:Y:S01]  /*35540*/  UISETP.NE.AND UP0, UPT, UR4, 0x418, UPT ;  /* 0x000004180400788c */ /* 0x000fe2000bf05270 */
        /* <DEDUP_REMOVED lines=10> */
.L_x_877:
[----:B------:R-:W-:Y:S05]  /*355f0*/  BRA.U UP0, `(.L_x_878) ;  /* 0xfffffff9008c7547 */ /* 0x000fea000b83ffff */
.L_x_869:
[----:B------:R-:W-:Y:S05]  /*35600*/  BSYNC.RECONVERGENT B1 ;  /* 0x0000000000017941 */ /* 0x000fea0003800200 */
.L_x_868:
[----:B------:R-:W-:Y:S05]  /*35610*/  @P0 BRA `(.L_x_879) ;  /* 0xffffffec00780947 */ /* 0x000fea000383ffff */
.L_x_856:
[----:B------:R-:W-:Y:S01]  /*35620*/  ISETP.GE.U32.AND P2, PT, R2, R7, PT ;  /* 0x000000070200720c */ /* 0x000fe20003f46070 */
[----:B------:R-:W-:-:S12]  /*35630*/  BSSY.RECONVERGENT B1, `(.L_x_880) ;  /* 0x0000080000017945 */ /* 0x000fd80003800200 */
[----:B------:R-:W-:Y:S05]  /*35640*/  @P2 BRA `(.L_x_881) ;  /* 0x0000000400f82947 */ /* 0x000fea0003800000 */
[----:B------:R-:W3:Y:S01]  /*35650*/  LDG.E R15, desc[UR36][R14.64] ;  /* 0x000000240e0f7981 */ /* 0x000ee2000c1e1900 */
[----:B------:R-:W3:Y:S01]  /*35660*/  LDC.64 R10, c[0x0][0x398] ;  /* 0x0000e600ff0a7b82 */ /* 0x000ee20000000a00 */
[----:B------:R-:W-:-:S07]  /*35670*/  ISETP.GE.U32.AND P3, PT, R2, R7, PT ;  /* 0x000000070200720c */ /* 0x000fce0003f66070 */
[----:B------:R-:W4:Y:S08]  /*35680*/  LDC.64 R20, c[0x0][0x3a0] ;  /* 0x0000e800ff147b82 */ /* 0x000f300000000a00 */
[----:B------:R-:W5:Y:S01]  /*35690*/  LDC.64 R34, c[0x0][0x3a8] ;  /* 0x0000ea00ff227b82 */ /* 0x000f620000000a00 */
[----:B---3--:R-:W-:-:S05]  /*356a0*/  IMAD.WIDE.U32 R10, R15, 0x4, R10 ;  /* 0x000000040f0a7825 */ /* 0x008fca00078e000a */
[----:B------:R-:W3:Y:S01]  /*356b0*/  LDG.E R9, desc[UR36][R10.64] ;  /* 0x000000240a097981 */ /* 0x000ee2000c1e1900 */
[----:B------:R-:W-:Y:S02]  /*356c0*/  IMAD.MOV.U32 R8, RZ, RZ, R2 ;  /* 0x000000ffff087224 */ /* 0x000fe400078e0002 */
[----:B---3--:R-:W-:-:S04]  /*356d0*/  IMAD R9, R6, 0x418, R9 ;  /* 0x0000041806097824 */ /* 0x008fc800078e0209 */
[----:B--2---:R-:W-:-:S04]  /*356e0*/  @P3 IMAD.IADD R37, R9, 0x1, R8 ;  /* 0x0000000109253824 */ /* 0x004fc800078e0208 */
[----:B----4-:R-:W-:-:S04]  /*356f0*/  @P3 IMAD.WIDE.U32 R20, R37, 0x4, R20 ;  /* 0x0000000425143825 */ /* 0x010fc800078e0014 */
[----:B-----5:R-:W-:Y:S02]  /*35700*/  @P3 IMAD.WIDE.U32 R14, R37, 0x4, R34 ;  /* 0x00000004250e3825 */ /* 0x020fe400078e0022 */
[----:B------:R-:W2:Y:S04]  /*35710*/  @P3 LDG.E R20, desc[UR36][R20.64] ;  /* 0x0000002414143981 */ /* 0x000ea8000c1e1900 */
[----:B------:R-:W3:Y:S01]  /*35720*/  @P3 LDG.E R14, desc[UR36][R14.64] ;  /* 0x000000240e0e3981 */ /* 0x000ee2000c1e1900 */
[----:B------:R-:W-:Y:S01]  /*35730*/  @P3 MOV R10, 0x400 ;  /* 0x00000400000a3802 */ /* 0x000fe20000000f00 */
[----:B------:R-:W-:Y:S01]  /*35740*/  BSSY.RECONVERGENT B2, `(.L_x_882) ;  /* 0x000003b000027945 */ /* 0x000fe20003800200 */
[----:B------:R-:W-:Y:S01]  /*35750*/  PLOP3.LUT P0, PT, P3, PT, PT, 0x8, 0x80 ;  /* 0x000000000080781c */ /* 0x000fe20001f0e170 */
[----:B------:R-:W4:Y:S02]  /*35760*/  @P3 S2R R34, SR_CgaCtaId ;  /* 0x0000000000223919 */ /* 0x000f240000008800 */
[----:B------:R-:W-:-:S02]  /*35770*/  @P3 VIADD R11, R10, 0x75f4 ;  /* 0x000075f40a0b3836 */ /* 0x000fc40000000000 */
[----:B------:R-:W-:-:S03]  /*35780*/  @P3 VIADD R35, R10, 0x20d4 ;  /* 0x000020d40a233836 */ /* 0x000fc60000000000 */
[C---:B----4-:R-:W-:Y:S02]  /*35790*/  @P3 LEA R11, R34.reuse, R11, 0x18 ;  /* 0x0000000b220b3211 */ /* 0x050fe400078ec0ff */
[----:B------:R-:W-:-:S03]  /*357a0*/  @P3 LEA R35, R34, R35, 0x18 ;  /* 0x0000002322233211 */ /* 0x000fc600078ec0ff */
[C---:B------:R-:W-:Y:S02]  /*357b0*/  @P3 IMAD R11, R8.reuse, 0x4, R11 ;  /* 0x00000004080b3824 */ /* 0x040fe400078e020b */
        /* <DEDUP_REMOVED lines=8> */
[----:B--2---:R-:W2:Y:S01]  /*35840*/  S2R R14, SR_CgaCtaId ;  /* 0x00000000000e7919 */ /* 0x004ea20000008800 */
[----:B------:R-:W-:Y:S01]  /*35850*/  MOV R10, 0x400 ;  /* 0x00000400000a7802 */ /* 0x000fe20000000f00 */
[----:B-1----:R-:W-:Y:S01]  /*35860*/  VIADD R47, R7, 0xffffffa0 ;  /* 0xffffffa0072f7836 */ /* 0x002fe20000000000 */
[----:B------:R-:W-:-:S03]  /*35870*/  PLOP3.LUT P0, PT, PT, PT, PT, 0x8, 0x80 ;  /* 0x000000000080781c */ /* 0x000fc60003f0e170 */
[C---:B------:R-:W-:Y:S02]  /*35880*/  VIADD R11, R10.reuse, 0x75f4 ;  /* 0x000075f40a0b7836 */ /* 0x040fe40000000000 */
[----:B------:R-:W-:-:S03]  /*35890*/  VIADD R15, R10, 0x20d4 ;  /* 0x000020d40a0f7836 */ /* 0x000fc60000000000 */
[C---:B--2---:R-:W-:Y:S02]  /*358a0*/  LEA R49, R14.reuse, R11, 0x18 ;  /* 0x0000000b0e317211 */ /* 0x044fe400078ec0ff */
[----:B------:R-:W-:-:S07]  /*358b0*/  LEA R51, R14, R15, 0x18 ;  /* 0x0000000f0e337211 */ /* 0x000fce00078ec0ff */
.L_x_884:
[----:B---3--:R-:W1:Y:S01]  /*358c0*/  LDC.64 R14, c[0x0][0x3a0] ;  /* 0x0000e800ff0e7b82 */ /* 0x008e620000000a00 */
[C-C-:B------:R-:W-:Y:S01]  /*358d0*/  IMAD.IADD R39, R9.reuse, 0x1, R8.reuse ;  /* 0x0000000109277824 */ /* 0x140fe200078e0208 */
[----:B------:R-:W-:-:S06]  /*358e0*/  IADD3 R37, PT, PT, R9, 0x20, R8 ;  /* 0x0000002009257810 */ /* 0x000fcc0007ffe008 */
[----:B------:R-:W2:Y:S01]  /*358f0*/  LDC.64 R10, c[0x0][0x3a8] ;  /* 0x0000ea00ff0a7b82 */ /* 0x000ea20000000a00 */
[C-C-:B------:R-:W-:Y:S02]  /*35900*/  IADD3 R21, PT, PT, R9.reuse, 0x40, R8.reuse ;  /* 0x0000004009157810 */ /* 0x140fe40007ffe008 */
[----:B------:R-:W-:Y:S01]  /*35910*/  IADD3 R45, PT, PT, R9, 0x60, R8 ;  /* 0x00000060092d7810 */ /* 0x000fe20007ffe008 */
[----:B-1----:R-:W-:-:S04]  /*35920*/  IMAD.WIDE.U32 R42, R39, 0x4, R14 ;  /* 0x00000004272a7825 */ /* 0x002fc800078e000e */
[----:B0-----:R-:W-:Y:S02]  /*35930*/  IMAD.WIDE.U32 R40, R37, 0x4, R14 ;  /* 0x0000000425287825 */ /* 0x001fe400078e000e */
[----:B------:R-:W3:Y:S02]  /*35940*/  LDG.E R42, desc[UR36][R42.64] ;  /* 0x000000242a2a7981 */ /* 0x000ee4000c1e1900 */
[--C-:B--2---:R-:W-:Y:S02]  /*35950*/  IMAD.WIDE.U32 R38, R39, 0x4, R10.reuse ;  /* 0x0000000427267825 */ /* 0x104fe400078e000a */
[----:B------:R-:W2:Y:S02]  /*35960*/  LDG.E R40, desc[UR36][R40.64] ;  /* 0x0000002428287981 */ /* 0x000ea4000c1e1900 */
        /* <DEDUP_REMOVED lines=15> */
[----:B---3--:R3:W-:Y:S04]  /*35a60*/  STS [R39], R42 ;  /* 0x0000002a27007388 */ /* 0x0087e80000000800 */
[----:B----4-:R3:W-:Y:S04]  /*35a70*/  STS [R41], R38 ;  /* 0x0000002629007388 */ /* 0x0107e80000000800 */
[----:B--2---:R3:W-:Y:S04]  /*35a80*/  STS [R39+0x80], R40 ;  /* 0x0000802827007388 */ /* 0x0047e80000000800 */
[----:B-----5:R3:W-:Y:S04]  /*35a90*/  STS [R41+0x80], R36 ;  /* 0x0000802429007388 */ /* 0x0207e80000000800 */
[----:B------:R3:W-:Y:S04]  /*35aa0*/  STS [R39+0x100], R34 ;  /* 0x0001002227007388 */ /* 0x0007e80000000800 */
[----:B------:R3:W-:Y:S04]  /*35ab0*/  STS [R41+0x100], R20 ;  /* 0x0001001429007388 */ /* 0x0007e80000000800 */
[----:B------:R3:W-:Y:S04]  /*35ac0*/  STS [R39+0x180], R14 ;  /* 0x0001800e27007388 */ /* 0x0007e80000000800 */
[----:B------:R3:W-:Y:S01]  /*35ad0*/  STS [R41+0x180], R10 ;  /* 0x0001800a29007388 */ /* 0x0007e20000000800 */
[----:B------:R-:W-:Y:S05]  /*35ae0*/  @!P1 BRA `(.L_x_884) ;  /* 0xfffffffc00749947 */ /* 0x000fea000383ffff */
.L_x_883:
[----:B------:R-:W-:Y:S05]  /*35af0*/  BSYNC.RECONVERGENT B2 ;  /* 0x0000000000027941 */ /* 0x000fea0003800200 */
.L_x_882:
[C---:B---3--:R-:W-:Y:S01]  /*35b00*/  IMAD.IADD R10, R7.reuse, 0x1, -R8 ;  /* 0x00000001070a7824 */ /* 0x048fe200078e0a08 */
[----:B------:R-:W-:Y:S01]  /*35b10*/  ISETP.GT.U32.AND P1, PT, R7, R8, PT ;  /* 0x000000080700720c */ /* 0x000fe20003f24070 */
[----:B------:R-:W-:Y:S03]  /*35b20*/  BSSY.RECONVERGENT B2, `(.L_x_885) ;  /* 0x000001d000027945 */ /* 0x000fe60003800200 */
[----:B------:R-:W-:-:S13]  /*35b30*/  ISETP.LE.U32.OR P1, PT, R10, 0x20, !P1 ;  /* 0x000000200a00780c */ /* 0x000fda0004f23470 */
[----:B------:R-:W-:Y:S05]  /*35b40*/  @P1 BRA `(.L_x_886) ;  /* 0x0000000000681947 */ /* 0x000fea0003800000 */
[----:B--2---:R-:W2:Y:S01]  /*35b50*/  LDC.64 R10, c[0x0][0x3a0] ;  /* 0x0000e800ff0a7b82 */ /* 0x004ea20000000a00 */
[C-C-:B------:R-:W-:Y:S01]  /*35b60*/  IMAD.IADD R35, R9.reuse, 0x1, R8.reuse ;  /* 0x0000000109237824 */ /* 0x140fe200078e0208 */
[----:B------:R-:W-:-:S06]  /*35b70*/  IADD3 R37, PT, PT, R9, 0x20, R8 ;  /* 0x0000002009257810 */ /* 0x000fcc0007ffe008 */
[----:B------:R-:W3:Y:S01]  /*35b80*/  LDC.64 R14, c[0x0][0x3a8] ;  /* 0x0000ea00ff0e7b82 */ /* 0x000ee20000000a00 */
[----:B--2---:R-:W-:-:S04]  /*35b90*/  IMAD.WIDE.U32 R20, R35, 0x4, R10 ;  /* 0x0000000423147825 */ /* 0x004fc800078e000a */
[----:B------:R-:W-:Y:S02]  /*35ba0*/  IMAD.WIDE.U32 R10, R37, 0x4, R10 ;  /* 0x00000004250a7825 */ /* 0x000fe400078e000a */
[----:B------:R2:W4:Y:S02]  /*35bb0*/  LDG.E R20, desc[UR36][R20.64] ;  /* 0x0000002414147981 */ /* 0x000524000c1e1900 */
[--C-:B---3--:R-:W-:Y:S02]  /*35bc0*/  IMAD.WIDE.U32 R34, R35, 0x4, R14.reuse ;  /* 0x0000000423227825 */ /* 0x108fe400078e000e */
[----:B------:R-:W3:Y:S02]  /*35bd0*/  LDG.E R10, desc[UR36][R10.64] ;  /* 0x000000240a0a7981 */ /* 0x000ee4000c1e1900 */
[----:B------:R-:W-:Y:S02]  /*35be0*/  IMAD.WIDE.U32 R14, R37, 0x4, R14 ;  /* 0x00000004250e7825 */ /* 0x000fe400078e000e */
[----:B------:R-:W5:Y:S04]  /*35bf0*/  LDG.E R34, desc[UR36][R34.64] ;  /* 0x0000002422227981 */ /* 0x000f68000c1e1900 */
[----:B------:R-:W3:Y:S01]  /*35c00*/  LDG.E R14, desc[UR36][R14.64] ;  /* 0x000000240e0e7981 */ /* 0x000ee2000c1e1900 */
[----:B------:R-:W0:Y:S01]  /*35c10*/  S2UR UR6, SR_CgaCtaId ;  /* 0x00000000000679c3 */ /* 0x000e220000008800 */
[----:B------:R-:W-:-:S02]  /*35c20*/  UMOV UR4, 0x400 ;  /* 0x0000040000047882 */ /* 0x000fc40000000000 */
[----:B------:R-:W-:Y:S02]  /*35c30*/  UIADD3 UR5, UPT, UPT, UR4, 0x75f4, URZ ;  /* 0x000075f404057890 */ /* 0x000fe4000fffe0ff */
[----:B------:R-:W-:Y:S02]  /*35c40*/  UIADD3 UR4, UPT, UPT, UR4, 0x20d4, URZ ;  /* 0x000020d404047890 */ /* 0x000fe4000fffe0ff */
[----:B0-----:R-:W-:Y:S02]  /*35c50*/  ULEA UR5, UR6, UR5, 0x18 ;  /* 0x0000000506057291 */ /* 0x001fe4000f8ec0ff */
[----:B------:R-:W-:-:S04]  /*35c60*/  ULEA UR4, UR6, UR4, 0x18 ;  /* 0x0000000406047291 */ /* 0x000fc8000f8ec0ff */
[C---:B------:R-:W-:Y:S02]  /*35c70*/  LEA R37, R8.reuse, UR5, 0x2 ;  /* 0x0000000508257c11 */ /* 0x040fe4000f8e10ff */
[C---:B--2---:R-:W-:Y:S01]  /*35c80*/  LEA R21, R8.reuse, UR4, 0x2 ;  /* 0x0000000408157c11 */ /* 0x044fe2000f8e10ff */
[----:B------:R-:W-:Y:S01]  /*35c90*/  VIADD R8, R8, 0x40 ;  /* 0x0000004008087836 */ /* 0x000fe20000000000 */
[----:B------:R-:W-:Y:S01]  /*35ca0*/  PLOP3.LUT P0, PT, PT, PT, PT, 0x8, 0x80 ;  /* 0x000000000080781c */ /* 0x000fe20003f0e170 */
[----:B----4-:R4:W-:Y:S04]  /*35cb0*/  STS [R37], R20 ;  /* 0x0000001425007388 */ /* 0x0109e80000000800 */
[----:B-----5:R4:W-:Y:S04]  /*35cc0*/  STS [R21], R34 ;  /* 0x0000002215007388 */ /* 0x0209e80000000800 */
[----:B---3--:R4:W-:Y:S04]  /*35cd0*/  STS [R37+0x80], R10 ;  /* 0x0000800a25007388 */ /* 0x0089e80000000800 */
[----:B------:R4:W-:Y:S02]  /*35ce0*/  STS [R21+0x80], R14 ;  /* 0x0000800e15007388 */ /* 0x0009e40000000800 */
.L_x_886:
[----:B------:R-:W-:Y:S05]  /*35cf0*/  BSYNC.RECONVERGENT B2 ;  /* 0x0000000000027941 */ /* 0x000fea0003800200 */
.L_x_885:
[----:B------:R-:W-:-:S13]  /*35d00*/  ISETP.LT.U32.OR P0, PT, R8, R7, P0 ;  /* 0x000000070800720c */ /* 0x000fda0000701470 */
[----:B------:R-:W-:Y:S05]  /*35d10*/  @!P0 BRA `(.L_x_881) ;  /* 0x0000000000448947 */ /* 0x000fea0003800000 */
[----:B--2-4-:R-:W2:Y:S01]  /*35d20*/  LDC.64 R10, c[0x0][0x3a0] ;  /* 0x0000e800ff0a7b82 */ /* 0x014ea20000000a00 */
[----:B------:R-:W-:-:S07]  /*35d30*/  IMAD.IADD R9, R9, 0x1, R8 ;  /* 0x0000000109097824 */ /* 0x000fce00078e0208 */
[----:B------:R-:W3:Y:S01]  /*35d40*/  LDC.64 R14, c[0x0][0x3a8] ;  /* 0x0000ea00ff0e7b82 */ /* 0x000ee20000000a00 */
[----:B--2---:R-:W-:-:S06]  /*35d50*/  IMAD.WIDE.U32 R10, R9, 0x4, R10 ;  /* 0x00000004090a7825 */ /* 0x004fcc00078e000a */
[----:B------:R-:W2:Y:S01]  /*35d60*/  LDG.E R10, desc[UR36][R10.64] ;  /* 0x000000240a0a7981 */ /* 0x000ea2000c1e1900 */
[----:B---3--:R-:W-:-:S06]  /*35d70*/  IMAD.WIDE.U32 R14, R9, 0x4, R14 ;  /* 0x00000004090e7825 */ /* 0x008fcc00078e000e */
[----:B------:R-:W3:Y:S01]  /*35d80*/  LDG.E R14, desc[UR36][R14.64] ;  /* 0x000000240e0e7981 */ /* 0x000ee2000c1e1900 */
[----:B------:R-:W4:Y:S01]  /*35d90*/  S2UR UR6, SR_CgaCtaId ;  /* 0x00000000000679c3 */ /* 0x000f220000008800 */
[----:B------:R-:W-:Y:S02]  /*35da0*/  UMOV UR4, 0x400 ;  /* 0x0000040000047882 */ /* 0x000fe40000000000 */
[----:B------:R-:W-:Y:S02]  /*35db0*/  UIADD3 UR5, UPT, UPT, UR4, 0x75f4, URZ ;  /* 0x000075f404057890 */ /* 0x000fe4000fffe0ff */
[----:B------:R-:W-:Y:S02]  /*35dc0*/  UIADD3 UR4, UPT, UPT, UR4, 0x20d4, URZ ;  /* 0x000020d404047890 */ /* 0x000fe4000fffe0ff */
[----:B----4-:R-:W-:Y:S02]  /*35dd0*/  ULEA UR5, UR6, UR5, 0x18 ;  /* 0x0000000506057291 */ /* 0x010fe4000f8ec0ff */
[----:B------:R-:W-:-:S04]  /*35de0*/  ULEA UR4, UR6, UR4, 0x18 ;  /* 0x0000000406047291 */ /* 0x000fc8000f8ec0ff */
[C---:B------:R-:W-:Y:S02]  /*35df0*/  LEA R9, R8.reuse, UR5, 0x2 ;  /* 0x0000000508097c11 */ /* 0x040fe4000f8e10ff */
[----:B------:R-:W-:-:S03]  /*35e00*/  LEA R21, R8, UR4, 0x2 ;  /* 0x0000000408157c11 */ /* 0x000fc6000f8e10ff */
[----:B--2---:R2:W-:Y:S04]  /*35e10*/  STS [R9], R10 ;  /* 0x0000000a09007388 */ /* 0x0045e80000000800 */
[----:B---3--:R2:W-:Y:S02]  /*35e20*/  STS [R21], R14 ;  /* 0x0000000e15007388 */ /* 0x0085e40000000800 */
.L_x_881:
[----:B------:R-:W-:Y:S05]  /*35e30*/  BSYNC.RECONVERGENT B1 ;  /* 0x0000000000017941 */ /* 0x000fea0003800200 */
.L_x_880:
[----:B------:R-:W3:Y:S01]  /*35e40*/  LDG.E R13, desc[UR36][R12.64] ;  /* 0x000000240c0d7981 */ /* 0x000ee2000c1e1900 */
[----:B--2-4-:R-:W3:Y:S01]  /*35e50*/  LDC.64 R10, c[0x0][0x398] ;  /* 0x0000e600ff0a7b82 */ /* 0x014ee20000000a00 */
[----:B------:R-:W-:Y:S01]  /*35e60*/  BSSY.RECONVERGENT B1, `(.L_x_887) ;  /* 0x000003e000017945 */ /* 0x000fe20003800200 */
[----:B---3--:R-:W-:-:S03]  /*35e70*/  IMAD.WIDE.U32 R10, R13, 0x4, R10 ;  /* 0x000000040d0a7825 */ /* 0x008fc600078e000a */
[----:B------:R-:W-:Y:S05]  /*35e80*/  @P2 BRA `(.L_x_888) ;  /* 0x0000000000ec2947 */ /* 0x000fea0003800000 */
[----:B------:R-:W2:Y:S01]  /*35e90*/  LDG.E R20, desc[UR36][R10.64] ;  /* 0x000000240a147981 */ /* 0x000ea2000c1e1900 */
[----:B------:R-:W2:Y:S01]  /*35ea0*/  LDCU.64 UR4, c[0x0][0x3a0] ;  /* 0x00007400ff0477ac */ /* 0x000ea20008000a00 */
[----:B0-----:R-:W-:Y:S02]  /*35eb0*/  VIADD R38, R4, 0xffffffff ;  /* 0xffffffff04267836 */ /* 0x001fe40000000000 */
[----:B------:R-:W-:Y:S01]  /*35ec0*/  IMAD.MOV.U32 R34, RZ, RZ, R2 ;  /* 0x000000ffff227224 */ /* 0x000fe200078e0002 */
[----:B--2---:R-:W-:-:S04]  /*35ed0*/  LEA R8, P0, R20, UR4, 0x2 ;  /* 0x0000000414087c11 */ /* 0x004fc8000f8010ff */
[----:B------:R-:W-:-:S09]  /*35ee0*/  LEA.HI.X R9, R20, UR5, RZ, 0x2, P0 ;  /* 0x0000000514097c11 */ /* 0x000fd200080f14ff */
.L_x_891:
[----:B0-2---:R-:W0:Y:S01]  /*35ef0*/  S2R R37, SR_CgaCtaId ;  /* 0x0000000000257919 */ /* 0x005e220000008800 */
[----:B------:R-:W-:Y:S01]  /*35f00*/  MOV R36, 0x400 ;  /* 0x0000040000247802 */ /* 0x000fe20000000f00 */
[----:B------:R-:W-:Y:S01]  /*35f10*/  IMAD.MOV.U32 R13, RZ, RZ, RZ ;  /* 0x000000ffff0d7224 */ /* 0x000fe200078e00ff */
[----:B------:R-:W-:-:S03]  /*35f20*/  ISETP.GE.AND P0, PT, R4, 0x2, PT ;  /* 0x000000020400780c */ /* 0x000fc60003f06270 */
[----:B------:R-:W-:-:S05]  /*35f30*/  VIADD R10, R36, 0x75f4 ;  /* 0x000075f4240a7836 */ /* 0x000fca0000000000 */
[----:B0-----:R-:W-:-:S05]  /*35f40*/  LEA R21, R37, R10, 0x18 ;  /* 0x0000000a25157211 */ /* 0x001fca00078ec0ff */
[----:B------:R-:W-:-:S05]  /*35f50*/  IMAD R21, R34, 0x4, R21 ;  /* 0x0000000422157824 */ /* 0x000fca00078e0215 */
[----:B------:R0:W2:Y:S01]  /*35f60*/  LDS R35, [R21] ;  /* 0x0000000015237984 */ /* 0x0000a20000000800 */
[----:B------:R-:W-:Y:S05]  /*35f70*/  @!P0 BRA `(.L_x_889) ;  /* 0x0000000000388947 */ /* 0x000fea0003800000 */
[----:B------:R-:W-:Y:S02]  /*35f80*/  IMAD.MOV.U32 R13, RZ, RZ, RZ ;  /* 0x000000ffff0d7224 */ /* 0x000fe400078e00ff */
[----:B------:R-:W-:-:S07]  /*35f90*/  IMAD.MOV.U32 R12, RZ, RZ, R4 ;  /* 0x000000ffff0c7224 */ /* 0x000fce00078e0004 */
.L_x_890:
        /* <DEDUP_REMOVED lines=12> */
.L_x_889:
        /* <DEDUP_REMOVED lines=30> */
.L_x_888:
[----:B------:R-:W-:Y:S05]  /*36240*/  BSYNC.RECONVERGENT B1 ;  /* 0x0000000000017941 */ /* 0x000fea0003800200 */
.L_x_887:
        /* <DEDUP_REMOVED lines=28> */
.L_x_902:
[C---:B------:R-:W-:Y:S02]  /*36410*/  IMAD R14, R12.reuse, 0x4, R3 ;  /* 0x000000040c0e7824 */ /* 0x040fe400078e0203 */
[----:B--2---:R-:W-:-:S03]  /*36420*/  IMAD R15, R12, 0x4, R7 ;  /* 0x000000040c0f7824 */ /* 0x004fc600078e0207 */
[----:B0-----:R-:W0:Y:S02]  /*36430*/  LDS R41, [R14] ;  /* 0x000000000e297984 */ /* 0x001e240000000800 */
        /* <DEDUP_REMOVED lines=10> */
.L_x_894:
[----:B--2---:R-:W0:Y:S02]  /*364e0*/  LDS R41, [R14+0x4] ;  /* 0x000004000e297984 */ /* 0x004e240000000800 */
        /* <DEDUP_REMOVED lines=10> */
.L_x_895:
        /* <DEDUP_REMOVED lines=11> */
.L_x_896:
        /* <DEDUP_REMOVED lines=11> */
.L_x_897:
        /* <DEDUP_REMOVED lines=11> */
.L_x_898:
        /* <DEDUP_REMOVED lines=11> */
.L_x_899:
        /* <DEDUP_REMOVED lines=11> */
.L_x_900:
[----:B--2---:R-:W0:Y:S01]  /*36900*/  LDS R39, [R14+0x1c] ;  /* 0x00001c000e277984 */ /* 0x004e220000000800 */
[----:B------:R-:W-:-:S05]  /*36910*/  VIADD R12, R12, 0x8 ;  /* 0x000000080c0c7836 */ /* 0x000fca0000000000 */
[----:B------:R-:W-:Y:S02]  /*36920*/  ISETP.NE.AND P1, PT, R12, R0, PT ;  /* 0x000000000c00720c */ /* 0x000fe40003f25270 */
        /* <DEDUP_REMOVED lines=10> */
.L_x_901:
[----:B------:R-:W-:Y:S05]  /*369d0*/  @P1 BRA `(.L_x_902) ;  /* 0xfffffff8008c1947 */ /* 0x000fea000383ffff */
.L_x_893:
[----:B------:R-:W-:-:S13]  /*369e0*/  ISETP.NE.AND P0, PT, R6, RZ, PT ;  /* 0x000000ff0600720c */ /* 0x000fda0003f05270 */
[----:B------:R-:W-:Y:S05]  /*369f0*/  @!P0 BRA `(.L_x_892) ;  /* 0x0000000400c48947 */ /* 0x000fea0003800000 */
[----:B------:R-:W-:Y:S02]  /*36a00*/  ISETP.GE.U32.AND P0, PT, R6, 0x4, PT ;  /* 0x000000040600780c */ /* 0x000fe40003f06070 */
[----:B--2---:R-:W-:-:S11]  /*36a10*/  LOP3.LUT R34, R5, 0x3, RZ, 0xc0, !PT ;  /* 0x0000000305227812 */ /* 0x004fd600078ec0ff */
        /* <DEDUP_REMOVED lines=8> */
[----:B------:R-:W2:Y:S01]  /*36aa0*/  LDS R35, [R12] ;  /* 0x000000000c237984 */ /* 0x000ea20000000800 */
[----:B------:R-:W-:Y:S01]  /*36ab0*/  IMAD R20, R0, 0x4, R7 ;  /* 0x0000000400147824 */ /* 0x000fe200078e0207 */
[----:B--2---:R-:W-:-:S13]  /*36ac0*/  ISETP.NE.AND P0, PT, R35, -0x1, PT ;  /* 0xffffffff2300780c */ /* 0x004fda0003f05270 */
[----:B------:R-:W-:Y:S05]  /*36ad0*/  @!P0 BRA `(.L_x_904) ;  /* 0x0000000000208947 */ /* 0x000fea0003800000 */
[----:B------:R-:W2:Y:S02]  /*36ae0*/  LDS R3, [R4] ;  /* 0x0000000004037984 */ /* 0x000ea40000000800 */
[----:B--2---:R-:W-:-:S04]  /*36af0*/  VIADD R3, R3, 0x1 ;  /* 0x0000000103037836 */ /* 0x004fc80000000000 */
[C---:B------:R-:W-:Y:S01]  /*36b00*/  IMAD.WIDE.U32 R6, R3.reuse, 0x4, R10 ;  /* 0x0000000403067825 */ /* 0x040fe200078e000a */
[----:B------:R-:W-:Y:S03]  /*36b10*/  STS [R4], R3 ;  /* 0x0000000304007388 */ /* 0x000fe60000000800 */
[----:B------:R-:W-:Y:S01]  /*36b20*/  IMAD.WIDE.U32 R14, R3, 0x4, R8 ;  /* 0x00000004030e7825 */ /* 0x000fe200078e0008 */
[----:B0-----:R-:W0:Y:S04]  /*36b30*/  LDS R21, [R20] ;  /* 0x0000000014157984 */ /* 0x001e280000000800 */
[----:B------:R2:W-:Y:S04]  /*36b40*/  STG.E desc[UR36][R6.64], R35 ;  /* 0x0000002306007986 */ /* 0x0005e8000c101924 */
[----:B0-----:R2:W-:Y:S02]  /*36b50*/  STG.E desc[UR36][R14.64], R21 ;  /* 0x000000150e007986 */ /* 0x0015e4000c101924 */
.L_x_904:
[----:B--2---:R-:W2:Y:S02]  /*36b60*/  LDS R35, [R12+0x4] ;  /* 0x000004000c237984 */ /* 0x004ea40000000800 */
[----:B--2---:R-:W-:-:S13]  /*36b70*/  ISETP.NE.AND P0, PT, R35, -0x1, PT ;  /* 0xffffffff2300780c */ /* 0x004fda0003f05270 */
[----:B------:R-:W-:Y:S05]  /*36b80*/  @!P0 BRA `(.L_x_905) ;  /* 0x0000000000208947 */ /* 0x000fea0003800000 */
[----:B------:R-:W2:Y:S02]  /*36b90*/  LDS R3, [R4] ;  /* 0x0000000004037984 */ /* 0x000ea40000000800 */
[----:B--2---:R-:W-:-:S04]  /*36ba0*/  VIADD R3, R3, 0x1 ;  /* 0x0000000103037836 */ /* 0x004fc80000000000 */
[C---:B------:R-:W-:Y:S01]  /*36bb0*/  IMAD.WIDE.U32 R6, R3.reuse, 0x4, R10 ;  /* 0x0000000403067825 */ /* 0x040fe200078e000a */
[----:B------:R-:W-:Y:S03]  /*36bc0*/  STS [R4], R3 ;  /* 0x0000000304007388 */ /* 0x000fe60000000800 */
[----:B------:R-:W-:Y:S01]  /*36bd0*/  IMAD.WIDE.U32 R14, R3, 0x4, R8 ;  /* 0x00000004030e7825 */ /* 0x000fe200078e0008 */
[----:B0-----:R-:W0:Y:S04]  /*36be0*/  LDS R21, [R20+0x4] ;  /* 0x0000040014157984 */ /* 0x001e280000000800 */
[----:B------:R2:W-:Y:S04]  /*36bf0*/  STG.E desc[UR36][R6.64], R35 ;  /* 0x0000002306007986 */ /* 0x0005e8000c101924 */
[----:B0-----:R2:W-:Y:S02]  /*36c00*/  STG.E desc[UR36][R14.64], R21 ;  /* 0x000000150e007986 */ /* 0x0015e4000c101924 */
.L_x_905:
        /* <DEDUP_REMOVED lines=11> */
.L_x_906:
        /* <DEDUP_REMOVED lines=11> */
.L_x_907:
[----:B------:R-:W-:-:S07]  /*36d70*/  VIADD R0, R0, 0x4 ;  /* 0x0000000400007836 */ /* 0x000fce0000000000 */
.L_x_903:
        /* <DEDUP_REMOVED lines=23> */
.L_x_909:
        /* <DEDUP_REMOVED lines=11> */
.L_x_910:
[----:B------:R-:W-:-:S07]  /*36fa0*/  VIADD R0, R0, 0x2 ;  /* 0x0000000200007836 */ /* 0x000fce0000000000 */
.L_x_908:
[----:B------:R-:W-:-:S04]  /*36fb0*/  LOP3.LUT R5, R5, 0x1, RZ, 0xc0, !PT ;  /* 0x0000000105057812 */ /* 0x000fc800078ec0ff */
[----:B------:R-:W-:-:S13]  /*36fc0*/  ISETP.NE.U32.AND P0, PT, R5, 0x1, PT ;  /* 0x000000010500780c */ /* 0x000fda0003f05070 */
[----:B------:R-:W-:Y:S05]  /*36fd0*/  @P0 BRA `(.L_x_892) ;  /* 0x00000000004c0947 */ /* 0x000fea0003800000 */
[----:B--2---:R-:W2:Y:S01]  /*36fe0*/  S2R R6, SR_CgaCtaId ;  /* 0x0000000000067919 */ /* 0x004ea20000008800 */
[----:B------:R-:W-:-:S05]  /*36ff0*/  MOV R5, 0x400 ;  /* 0x0000040000057802 */ /* 0x000fca0000000f00 */
[----:B------:R-:W-:-:S05]  /*37000*/  VIADD R3, R5, 0x75f4 ;  /* 0x000075f405037836 */ /* 0x000fca0000000000 */
[----:B--2---:R-:W-:-:S05]  /*37010*/  LEA R3, R6, R3, 0x18 ;  /* 0x0000000306037211 */ /* 0x004fca00078ec0ff */
        /* <DEDUP_REMOVED lines=15> */
.L_x_892:
        /* <DEDUP_REMOVED lines=13> */
.L_x_913:
        /* <DEDUP_REMOVED lines=113> */
.L_x_912:
        /* <DEDUP_REMOVED lines=62> */
.L_x_914:
        /* <DEDUP_REMOVED lines=35> */
.L_x_915:
        /* <DEDUP_REMOVED lines=17> */
.L_x_911:
[----:B---3--:R-:W3:Y:S01]  /*38010*/  S2R R5, SR_CgaCtaId ;  /* 0x0000000000057919 */ /* 0x008ee20000008800 */
[----:B------:R-:W-:-:S05]  /*38020*/  MOV R0, 0x400 ;  /* 0x0000040000007802 */ /* 0x000fca0000000f00 */
[----:B------:R-:W-:-:S05]  /*38030*/  VIADD R0, R0, 0x4d34 ;  /* 0x00004d3400007836 */ /* 0x000fca0000000000 */
[----:B---3--:R-:W-:-:S05]  /*38040*/  LEA R0, R5, R0, 0x18 ;  /* 0x0000000005007211 */ /* 0x008fca00078ec0ff */
[----:B------:R-:W-:-:S05]  /*38050*/  IMAD R0, R13, 0x100, R0 ;  /* 0x000001000d007824 */ /* 0x000fca00078e0200 */
[----:B------:R3:W-:Y:S02]  /*38060*/  STS [R0], R3 ;  /* 0x0000000300007388 */ /* 0x0007e40000000800 */
.L_x_710:
[----:B------:R-:W-:Y:S05]  /*38070*/  BSYNC.RECONVERGENT B0 ;  /* 0x0000000000007941 */ /* 0x000fea0003800200 */
.L_x_671:
[----:B------:R-:W5:Y:S08]  /*38080*/  LDC.64 R4, c[0x0][0x3c0] ;  /* 0x0000f000ff047b82 */ /* 0x000f700000000a00 */
[----:B------:R-:W-:Y:S06]  /*38090*/  BAR.SYNC.DEFER_BLOCKING 0x0 ;  /* 0x0000000000007b1d */ /* 0x000fec0000010000 */
[----:B-----5:R-:W5:Y:S02]  /*380a0*/  LDG.E R4, desc[UR36][R4.64] ;  /* 0x0000002404047981 */ /* 0x020f64000c1e1900 */
[----:B------:R-:W0:Y:S01]  /*380b0*/  S2UR UR5, SR_CgaCtaId ;  /* 0x00000000000579c3 */ /* 0x000e220000008800 */
[----:B------:R-:W-:-:S02]  /*380c0*/  UMOV UR4, 0x400 ;  /* 0x0000040000047882 */ /* 0x000fc40000000000 */
[----:B0-----:R-:W-:-:S06]  /*380d0*/  ULEA UR6, UR5, UR4, 0x18 ;  /* 0x0000000405067291 */ /* 0x001fcc000f8ec0ff */
[----:B-12---:R-:W-:-:S03]  /*380e0*/  IMAD.U32 R6, RZ, RZ, UR6 ;  /* 0x00000006ff067e24 */ /* 0x006fc6000f8e00ff */
[----:B---34-:R-:W0:Y:S01]  /*380f0*/  LDS R0, [UR6+0x4] ;  /* 0x00000406ff007984 */ /* 0x018e220008000800 */
[----:B------:R-:W-:-:S04]  /*38100*/  UIADD3 UR6, UPT, UPT, UR4, 0x4534, URZ ;  /* 0x0000453404067890 */ /* 0x000fc8000fffe0ff */
[----:B------:R-:W-:-:S06]  /*38110*/  ULEA UR6, UR5, UR6, 0x18 ;  /* 0x0000000605067291 */ /* 0x000fcc000f8ec0ff */
[----:B0-----:R-:W-:-:S06]  /*38120*/  LEA R3, R0, UR6, 0x8 ;  /* 0x0000000600037c11 */ /* 0x001fcc000f8e40ff */
[----:B------:R-:W5:Y:S02]  /*38130*/  LDS R3, [R3] ;  /* 0x0000000003037984 */ /* 0x000f640000000800 */
[----:B-----5:R-:W-:-:S13]  /*38140*/  ISETP.GE.U32.AND P0, PT, R3, R4, PT ;  /* 0x000000040300720c */ /* 0x020fda0003f06070 */
[----:B------:R-:W-:Y:S05]  /*38150*/  @!P0 BRA `(.L_x_916) ;  /* 0x00000000004c8947 */ /* 0x000fea0003800000 */
[----:B------:R-:W0:Y:S02]  /*38160*/  LDC.64 R4, c[0x0][0x3b8] ;  /* 0x0000ee00ff047b82 */ /* 0x000e240000000a00 */
[----:B0-----:R-:W2:Y:S01]  /*38170*/  LDG.E R5, desc[UR36][R4.64] ;  /* 0x0000002404057981 */ /* 0x001ea2000c1e1900 */
[----:B------:R-:W-:-:S04]  /*38180*/  UIADD3 UR4, UPT, UPT, UR4, 0x4d34, URZ ;  /* 0x00004d3404047890 */ /* 0x000fc8000fffe0ff */
[----:B------:R-:W-:-:S06]  /*38190*/  ULEA UR4, UR5, UR4, 0x18 ;  /* 0x0000000405047291 */ /* 0x000fcc000f8ec0ff */
[----:B------:R-:W-:-:S06]  /*381a0*/  LEA R3, R0, UR4, 0x8 ;  /* 0x0000000400037c11 */ /* 0x000fcc000f8e40ff */
[----:B------:R-:W0:Y:S01]  /*381b0*/  LDS R3, [R3] ;  /* 0x0000000003037984 */ /* 0x000e220000000800 */
[----:B--2---:R-:W-:-:S04]  /*381c0*/  IADD3 R0, PT, PT, R5, -0x2, -R0 ;  /* 0xfffffffe05007810 */ /* 0x004fc80007ffe800 */
[----:B0-----:R-:W-:-:S13]  /*381d0*/  ISETP.GE.U32.AND P0, PT, R3, R0, PT ;  /* 0x000000000300720c */ /* 0x001fda0003f06070 */
[----:B------:R-:W-:Y:S05]  /*381e0*/  @!P0 BRA `(.L_x_916) ;  /* 0x0000000000288947 */ /* 0x000fea0003800000 */
[----:B------:R-:W-:Y:S01]  /*381f0*/  BAR.SYNC.DEFER_BLOCKING 0x0 ;  /* 0x0000000000007b1d */ /* 0x000fe20000010000 */
[----:B------:R-:W-:Y:S02]  /*38200*/  R2UR UR4, R6 ;  /* 0x00000000060472ca */ /* 0x000fe400000e0000 */
[----:B------:R-:W-:-:S13]  /*38210*/  ISETP.NE.AND P0, PT, R16, RZ, PT ;  /* 0x000000ff1000720c */ /* 0x000fda0003f05270 */
[----:B------:R-:W0:Y:S04]  /*38220*/  @!P0 LDS R0, [UR4+0x4] ;  /* 0x00000404ff008984 */ /* 0x000e280008000800 */
[----:B------:R-:W1:Y:S01]  /*38230*/  @!P0 LDS R3, [UR4] ;  /* 0x00000004ff038984 */ /* 0x000e620008000800 */
[----:B0-----:R-:W-:Y:S02]  /*38240*/  @!P0 VIADD R0, R0, 0x1 ;  /* 0x0000000100008836 */ /* 0x001fe40000000000 */
[----:B-1----:R-:W-:-:S03]  /*38250*/  @!P0 VIADD R3, R3, 0x1 ;  /* 0x0000000103038836 */ /* 0x002fc60000000000 */
[----:B------:R0:W-:Y:S04]  /*38260*/  @!P0 STS [UR4+0x4], R0 ;  /* 0x00000400ff008988 */ /* 0x0001e80008000804 */
[----:B------:R0:W-:Y:S01]  /*38270*/  @!P0 STS [UR4], R3 ;  /* 0x00000003ff008988 */ /* 0x0001e20008000804 */
[----:B------:R-:W-:Y:S06]  /*38280*/  BAR.SYNC.DEFER_BLOCKING 0x0 ;  /* 0x0000000000007b1d */ /* 0x000fec0000010000 */
.L_x_916:
[----:B------:R-:W-:Y:S05]  /*38290*/  BSYNC B6 ;  /* 0x0000000000067941 */ /* 0x000fea0003800000 */
.L_x_669:
[----:B------:R-:W-:Y:S01]  /*382a0*/  BAR.SYNC.DEFER_BLOCKING 0x0 ;  /* 0x0000000000007b1d */ /* 0x000fe20000010000 */
[----:B------:R-:W-:-:S13]  /*382b0*/  R2UR UR4, R6 ;  /* 0x00000000060472ca */ /* 0x000fda00000e0000 */
[----:B0-----:R-:W0:Y:S02]  /*382c0*/  LDS R0, [UR4] ;  /* 0x00000004ff007984 */ /* 0x001e240008000800 */
[----:B0-----:R-:W-:-:S13]  /*382d0*/  ISETP.NE.AND P0, PT, R0, RZ, PT ;  /* 0x000000ff0000720c */ /* 0x001fda0003f05270 */
[----:B------:R-:W-:Y:S05]  /*382e0*/  @!P0 BRA `(.L_x_917) ;  /* 0x0000018800388947 */ /* 0x000fea0003800000 */
.L_x_1323:
[----:B0-----:R-:W0:Y:S01]  /*382f0*/  S2R R0, SR_CTAID.X ;  /* 0x0000000000007919 */ /* 0x001e220000002500 */
[----:B------:R-:W0:Y:S08]  /*38300*/  LDC.64 R12, c[0x4][0x20] ;  /* 0x01000800ff0c7b82 */ /* 0x000e300000000a00 */
[----:B------:R-:W-:Y:S01]  /*38310*/  BAR.SYNC.DEFER_BLOCKING 0x0 ;  /* 0x0000000000007b1d */ /* 0x000fe20000010000 */
[----:B------:R-:W-:-:S07]  /*38320*/  ISETP.NE.AND P0, PT, R16, RZ, PT ;  /* 0x000000ff1000720c */ /* 0x000fce0003f05270 */
[----:B-1----:R-:W1:Y:S01]  /*38330*/  LDC.64 R6, c[0x4][0x18] ;  /* 0x01000600ff067b82 */ /* 0x002e620000000a00 */
[----:B------:R-:W-:Y:S07]  /*38340*/  BSSY.RECONVERGENT B0, `(.L_x_918) ;  /* 0x0000072000007945 */ /* 0x000fee0003800200 */
[----:B--2---:R-:W2:Y:S01]  /*38350*/  LDC.64 R4, c[0x4][0x48] ;  /* 0x01001200ff047b82 */ /* 0x004ea20000000a00 */
        /* <DEDUP_REMOVED lines=16> */
[C---:B------:R-:W-:Y:S01]  /*38460*/  @!P0 IMAD.WIDE R36, R35.reuse, 0x3a980, R24 ;  /* 0x0003a98023248825 */ /* 0x040fe200078e0218 */
[C---:B------:R-:W-:Y:S02]  /*38470*/  @!P0 LEA R8, R10.reuse, R11, 0x18 ;  /* 0x0000000b0a088211 */ /* 0x040fe400078ec0ff */
[----:B------:R-:W-:Y:S01]  /*38480*/  @!P0 LEA R10, R10, R9, 0x18 ;  /* 0x000000090a0a8211 */ /* 0x000fe200078ec0ff */
[----:B------:R-:W-:-:S04]  /*38490*/  @!P0 IMAD.WIDE R38, R35, 0x3a980, R12 ;  /* 0x0003a98023268825 */ /* 0x000fc800078e020c */
[C---:B------:R-:W-:Y:S02]  /*384a0*/  @!P0 IMAD R8, R35.reuse, 0x100, R8 ;  /* 0x0000010023088824 */ /* 0x040fe400078e0208 */
[----:B------:R-:W-:Y:S02]  /*384b0*/  @!P0 IMAD R9, R35, 0x100, R10 ;  /* 0x0000010023098824 */ /* 0x000fe400078e020a */
[C---:B--2---:R-:W-:Y:S02]  /*384c0*/  @!P0 IMAD R8, R34.reuse, 0x4, R8 ;  /* 0x0000000422088824 */ /* 0x044fe400078e0208 */
[----:B------:R-:W-:-:S03]  /*384d0*/  @!P0 IMAD R34, R34, 0x4, R9 ;  /* 0x0000000422228824 */ /* 0x000fc600078e0209 */
[----:B------:R0:W2:Y:S04]  /*384e0*/  @!P0 LDS R41, [R8+-0x100] ;  /* 0xffff000008298984 */ /* 0x0000a80000000800 */
[----:B------:R-:W4:Y:S01]  /*384f0*/  @!P0 LDS R43, [R34+-0x100] ;  /* 0xffff0000222b8984 */ /* 0x000f220000000800 */
[----:B0-----:R-:W-:-:S04]  /*38500*/  IMAD.WIDE R8, R35, 0x3a980, R22 ;  /* 0x0003a98023087825 */ /* 0x001fc800078e0216 */
[----:B-1----:R-:W-:Y:S01]  /*38510*/  IMAD.WIDE.U32 R14, R0, 0x40, R14 ;  /* 0x00000040000e7825 */ /* 0x002fe200078e000e */
[----:B--2---:R-:W-:Y:S01]  /*38520*/  @!P0 SHF.R.S32.HI R10, RZ, 0x1f, R41 ;  /* 0x0000001fff0a8819 */ /* 0x004fe20000011429 */
[----:B------:R0:W-:Y:S03]  /*38530*/  @!P0 STG.E desc[UR36][R36.64], R41 ;  /* 0x0000002924008986 */ /* 0x0001e6000c101924 */
[----:B------:R-:W-:Y:S01]  /*38540*/  @!P0 LEA.HI R10, R10, R41, RZ, 0x6 ;  /* 0x000000290a0a8211 */ /* 0x000fe200078f30ff */
[----:B------:R0:W-:Y:S04]  /*38550*/  @!P0 STG.E desc[UR36][R8.64], R41 ;  /* 0x0000002908008986 */ /* 0x0001e8000c101924 */
[----:B----4-:R0:W-:Y:S01]  /*38560*/  @!P0 STG.E desc[UR36][R38.64], R43 ;  /* 0x0000002b26008986 */ /* 0x0101e2000c101924 */
[----:B------:R-:W-:Y:S01]  /*38570*/  IMAD.WIDE R14, R35, 0x8, R14 ;  /* 0x00000008230e7825 */ /* 0x000fe200078e020e */
[----:B------:R-:W-:-:S03]  /*38580*/  @!P0 SHF.R.S32.HI R40, RZ, 0x6, R10 ;  /* 0x00000006ff288819 */ /* 0x000fc6000001140a */
[----:B------:R-:W-:Y:S01]  /*38590*/  IMAD.WIDE R10, R35, 0x3a980, R6 ;  /* 0x0003a980230a7825 */ /* 0x000fe200078e0206 */
[----:B---3--:R-:W-:-:S04]  /*385a0*/  ISETP.GE.U32.AND P1, PT, R3, R40, PT ;  /* 0x000000280300720c */ /* 0x008fc80003f26070 */
[----:B------:R0:W-:Y:S04]  /*385b0*/  @!P0 STG.E desc[UR36][R10.64], R43 ;  /* 0x0000002b0a008986 */ /* 0x0001e8000c101924 */
[----:B------:R0:W-:Y:S04]  /*385c0*/  @!P0 STG.E desc[UR36][R20.64+0x4], R40 ;  /* 0x0000042814008986 */ /* 0x0001e8000c101924 */
[----:B------:R-:W2:Y:S04]  /*385d0*/  LDG.E R3, desc[UR36][R10.64] ;  /* 0x000000240a037981 */ /* 0x000ea8000c1e1900 */
[----:B------:R-:W3:Y:S04]  /*385e0*/  @P1 LDG.E R45, desc[UR36][R8.64] ;  /* 0x00000024082d1981 */ /* 0x000ee8000c1e1900 */
[----:B------:R-:W2:Y:S01]  /*385f0*/  LDG.E R42, desc[UR36][R14.64] ;  /* 0x000000240e2a7981 */ /* 0x000ea2000c1e1900 */
[----:B------:R-:W-:-:S02]  /*38600*/  IMAD.MOV.U32 R34, RZ, RZ, 0x40 ;  /* 0x00000040ff227424 */ /* 0x000fc400078e00ff */
[----:B---3--:R-:W-:-:S05]  /*38610*/  @P1 IMAD R34, R40, -0x40, R45 ;  /* 0xffffffc028221824 */ /* 0x008fca00078e022d */
[----:B------:R0:W-:Y:S01]  /*38620*/  STS [R47+0x10], R34 ;  /* 0x000010222f007388 */ /* 0x0001e20000000800 */
[----:B--2---:R-:W-:-:S13]  /*38630*/  ISETP.GE.U32.AND P0, PT, R42, R3, PT ;  /* 0x000000032a00720c */ /* 0x004fda0003f06070 */
        /* <DEDUP_REMOVED lines=10> */
.L_x_924:
[----:B-----5:R-:W-:-:S13]  /*386e0*/  ISETP.GT.AND P0, PT, R43, 0x1f, PT ;  /* 0x0000001f2b00780c */ /* 0x020fda0003f04270 */
[----:B0-----:R-:W-:Y:S05]  /*386f0*/  @P0 BRA `(.L_x_920) ;  /* 0x0000000000b40947 */ /* 0x001fea0003800000 */
[----:B------:R-:W-:-:S04]  /*38700*/  IMAD.IADD R37, R35, 0x1, R42 ;  /* 0x0000000123257824 */ /* 0x000fc800078e022a */
[----:B------:R-:W-:-:S04]  /*38710*/  IMAD.WIDE.U32 R20, R37, 0x4, R8 ;  /* 0x0000000425147825 */ /* 0x000fc800078e0008 */
[----:B------:R-:W-:Y:S01]  /*38720*/  IMAD.WIDE.U32 R36, R37, 0x4, R10 ;  /* 0x0000000425247825 */ /* 0x000fe200078e000a */
[----:B------:R0:W5:Y:S04]  /*38730*/  LDG.E R44, desc[UR36][R20.64+-0x3a980] ;  /* 0xfc568024142c7981 */ /* 0x000168000c1e1900 */
[----:B------:R0:W5:Y:S02]  /*38740*/  LDG.E R46, desc[UR36][R36.64+-0x3a980] ;  /* 0xfc568024242e7981 */ /* 0x000164000c1e1900 */
.L_x_923:
        /* <DEDUP_REMOVED lines=37> */
.L_x_921:
[----:B------:R-:W-:-:S05]  /*389a0*/  VIADD R43, R43, 0x1 ;  /* 0x000000012b2b7836 */ /* 0x000fca0000000000 */
[----:B------:R-:W-:-:S13]  /*389b0*/  ISETP.NE.AND P0, PT, R43, 0x20, PT ;  /* 0x000000202b00780c */ /* 0x000fda0003f05270 */
[----:B------:R-:W-:Y:S05]  /*389c0*/  @P0 BRA `(.L_x_923) ;  /* 0xfffffffc00600947 */ /* 0x000fea000383ffff */
.L_x_920:
[----:B------:R1:W-:Y:S01]  /*389d0*/  STG.E desc[UR36][R14.64+0x4], RZ ;  /* 0x000004ff0e007986 */ /* 0x0003e2000c101924 */
[----:B------:R-:W-:Y:S02]  /*389e0*/  VIADD R42, R42, 0x1 ;  /* 0x000000012a2a7836 */ /* 0x000fe40000000000 */
[----:B------:R-:W-:-:S03]  /*389f0*/  IMAD.MOV.U32 R43, RZ, RZ, RZ ;  /* 0x000000ffff2b7224 */ /* 0x000fc600078e00ff */
[----:B------:R-:W-:-:S13]  /*38a00*/  ISETP.GE.U32.AND P0, PT, R42, R3, PT ;  /* 0x000000032a00720c */ /* 0x000fda0003f06070 */
[----:B-1----:R-:W-:Y:S05]  /*38a10*/  @!P0 BRA `(.L_x_924) ;  /* 0xfffffffc00308947 */ /* 0x002fea000383ffff */
[----:B------:R-:W-:Y:S05]  /*38a20*/  BRA `(.L_x_919) ;  /* 0x00000000000c7947 */ /* 0x000fea0003800000 */
.L_x_922:
[----:B------:R-:W-:Y:S01]  /*38a30*/  VIADD R43, R43, 0x1 ;  /* 0x000000012b2b7836 */ /* 0x000fe20000000000 */
[----:B------:R1:W-:Y:S04]  /*38a40*/  STG.E desc[UR36][R14.64], R42 ;  /* 0x0000002a0e007986 */ /* 0x0003e8000c101924 */
[----:B------:R1:W-:Y:S02]  /*38a50*/  STG.E desc[UR36][R14.64+0x4], R43 ;  /* 0x0000042b0e007986 */ /* 0x0003e4000c101924 */
.L_x_919:
[----:B------:R-:W-:Y:S05]  /*38a60*/  BSYNC.RECONVERGENT B0 ;  /* 0x0000000000007941 */ /* 0x000fea0003800200 */
.L_x_918:
[----:B------:R-:W-:Y:S01]  /*38a70*/  BAR.SYNC.DEFER_BLOCKING 0x0 ;  /* 0x0000000000007b1d */ /* 0x000fe20000010000 */
[----:B------:R-:W-:-:S05]  /*38a80*/  ISETP.GT.U32.AND P0, PT, R16, 0x1f, PT ;  /* 0x0000001f1000780c */ /* 0x000fca0003f04070 */
[----:B------:R-:W-:Y:S08]  /*38a90*/  BSSY.RECONVERGENT B0, `(.L_x_925) ;  /* 0x0001666000007945 */ /* 0x000ff00003800200 */
[----:B------:R-:W-:Y:S05]  /*38aa0*/  @P0 BRA `(.L_x_926) ;  /* 0x000000b000a80947 */ /* 0x000fea0003800000 */
[----:B------:R-:W0:Y:S01]  /*38ab0*/  S2R R8, SR_CgaCtaId ;  /* 0x0000000000087919 */ /* 0x000e220000008800 */
[----:B------:R-:W-:Y:S01]  /*38ac0*/  MOV R11, 0x400 ;  /* 0x00000400000b7802 */ /* 0x000fe20000000f00 */
[----:B------:R-:W2:Y:S03]  /*38ad0*/  LDC.64 R6, c[0x4][0x40] ;  /* 0x01001000ff067b82 */ /* 0x000ea60000000a00 */
[----:B0-----:R-:W-:-:S05]  /*38ae0*/  LEA R20, R8, R11, 0x18 ;  /* 0x0000000b08147211 */ /* 0x001fca00078ec0ff */
[----:B------:R-:W0:Y:S01]  /*38af0*/  LDS R9, [R20+0x4] ;  /* 0x0000040014097984 */ /* 0x000e220000000800 */
[----:B--2---:R-:W-:-:S03]  /*38b00*/  IMAD.WIDE.U32 R6, R0, 0x1d4c00, R6 ;  /* 0x001d4c0000067825 */ /* 0x004fc600078e0006 */
[----:B------:R-:W2:Y:S01]  /*38b10*/  LDS R3, [R20+0x10] ;  /* 0x0000100014037984 */ /* 0x000ea20000000800 */
[----:B0-----:R-:W-:-:S06]  /*38b20*/  IMAD.WIDE R4, R9, 0xc, R4 ;  /* 0x0000000c09047825 */ /* 0x001fcc00078e0204 */
[----:B------:R-:W1:Y:S01]  /*38b30*/  LDG.E R5, desc[UR36][R4.64+-0x4] ;  /* 0xfffffc2404057981 */ /* 0x000e62000c1e1900 */
[----:B------:R-:W-:-:S04]  /*38b40*/  IMAD.WIDE R6, R9, 0x3a980, R6 ;  /* 0x0003a98009067825 */ /* 0x000fc800078e0206 */
[----:B------:R-:W-:-:S05]  /*38b50*/  VIADD R21, R11, 0x3534 ;  /* 0x000035340b157836 */ /* 0x000fca0000000000 */
[----:B------:R-:W-:-:S05]  /*38b60*/  LEA R0, R8, R21, 0x18 ;  /* 0x0000001508007211 */ /* 0x000fca00078ec0ff */
[----:B------:R-:W-:Y:S02]  /*38b70*/  IMAD R0, R9, 0x100, R0 ;  /* 0x0000010009007824 */ /* 0x000fe400078e0200 */
[----:B-1----:R-:W-:-:S06]  /*38b80*/  IMAD.WIDE.U32 R14, R5, 0x4, R6 ;  /* 0x00000004050e7825 */ /* 0x002fcc00078e0006 */
[----:B------:R-:W3:Y:S01]  /*38b90*/  LDG.E R14, desc[UR36][R14.64+-0x3a980] ;  /* 0xfc5680240e0e7981 */ /* 0x000ee2000c1e1900 */
[----:B------:R-:W-:Y:S01]  /*38ba0*/  IMAD R10, R5, 0x4, R0 ;  /* 0x00000004050a7824 */ /* 0x000fe200078e0200 */
[----:B--2---:R-:W-:Y:S01]  /*38bb0*/  ISETP.GE.U32.AND P0, PT, R16, R3, PT ;  /* 0x000000031000720c */ /* 0x004fe20003f06070 */
[----:B------:R-:W-:Y:S01]  /*38bc0*/  BSSY.RECONVERGENT B1, `(.L_x_927) ;  /* 0x0000045000017945 */ /* 0x000fe20003800200 */
[----:B------:R-:W-:Y:S01]  /*38bd0*/  IMAD.WIDE R12, R9, 0x3a980, R12 ;  /* 0x0003a980090c7825 */ /* 0x000fe200078e020c */
[----:B------:R-:W-:Y:S01]  /*38be0*/  SHF.R.S32.HI R44, RZ, 0x1f, R9 ;  /* 0x0000001fff2c7819 */ /* 0x000fe20000011409 */
[----:B------:R0:W1:Y:S02]  /*38bf0*/  LDS R5, [R10+-0x100] ;  /* 0xffff00000a057984 */ /* 0x0000640000000800 */
[----:B---3--:R-:W-:-:S07]  /*38c00*/  VIADD R4, R14, 0x1 ;  /* 0x000000010e047836 */ /* 0x008fce0000000000 */
[----:B01----:R-:W-:Y:S05]  /*38c10*/  @P0 BRA `(.L_x_928) ;  /* 0x0000000000fc0947 */ /* 0x003fea0003800000 */
[----:B------:R-:W-:Y:S01]  /*38c20*/  VIMNMX.U32 R10, PT, PT, R17, R3, !PT ;  /* 0x00000003110a7248 */ /* 0x000fe20007fe0000 */
[----:B------:R-:W-:Y:S01]  /*38c30*/  BSSY.RECONVERGENT B2, `(.L_x_929) ;  /* 0x0000021000027945 */ /* 0x000fe20003800200 */
[----:B------:R-:W-:Y:S01]  /*38c40*/  LOP3.LUT R15, RZ, R16, RZ, 0x33, !PT ;  /* 0x00000010ff0f7212 */ /* 0x000fe200078e33ff */
[----:B------:R-:W-:-:S04]  /*38c50*/  IMAD.MOV.U32 R21, RZ, RZ, R16 ;  /* 0x000000ffff157224 */ /* 0x000fc800078e0010 */
        /* <DEDUP_REMOVED lines=9> */
.L_x_931:
        /* <DEDUP_REMOVED lines=21> */
.L_x_930:
[----:B------:R-:W-:Y:S05]  /*38e40*/  BSYNC.RECONVERGENT B2 ;  /* 0x0000000000027941 */ /* 0x000fea0003800200 */
.L_x_929:
        /* <DEDUP_REMOVED lines=15> */
.L_x_933:
[----:B------:R-:W-:Y:S05]  /*38f40*/  BSYNC.RECONVERGENT B2 ;  /* 0x0000000000027941 */ /* 0x000fea0003800200 */
.L_x_932:
        /* <DEDUP_REMOVED lines=12> */
.L_x_928:
[----:B------:R-:W-:Y:S05]  /*39010*/  BSYNC.RECONVERGENT B1 ;  /* 0x0000000000017941 */ /* 0x000fea0003800200 */
.L_x_927:
        /* <DEDUP_REMOVED lines=26> */
.L_x_1075:
[----:B0-----:R-:W0:Y:S01]  /*391c0*/  S2UR UR6, SR_CgaCtaId ;  /* 0x00000000000679c3 */ /* 0x001e220000008800 */
[----:B------:R-:W-:Y:S01]  /*391d0*/  UMOV UR4, 0x400 ;  /* 0x0000040000047882 */ /* 0x000fe20000000000 */
[----:B------:R-:W-:Y:S01]  /*391e0*/  BSSY.RECONVERGENT B1, `(.L_x_937) ;  /* 0x000083f000017945 */ /* 0x000fe20003800200 */
[----:B------:R-:W-:Y:S02]  /*391f0*/  UIADD3 UR5, UPT, UPT, UR4, 0x3234, URZ ;  /* 0x0000323404057890 */ /* 0x000fe4000fffe0ff */
[----:B------:R-:W-:Y:S02]  /*39200*/  UIADD3 UR4, UPT, UPT, UR4, 0x3134, URZ ;  /* 0x0000313404047890 */ /* 0x000fe4000fffe0ff */
[----:B0-----:R-:W-:Y:S02]  /*39210*/  ULEA UR5, UR6, UR5, 0x18 ;  /* 0x0000000506057291 */ /* 0x001fe4000f8ec0ff */
[----:B------:R-:W-:-:S04]  /*39220*/  ULEA UR4, UR6, UR4, 0x18 ;  /* 0x0000000406047291 */ /* 0x000fc8000f8ec0ff */
[C---:B--2---:R-:W-:Y:S02]  /*39230*/  LEA R52, R10.reuse, UR5, 0x2 ;  /* 0x000000050a347c11 */ /* 0x044fe4000f8e10ff */
[----:B------:R-:W-:-:S04]  /*39240*/  LEA R53, R10, UR4, 0x2 ;  /* 0x000000040a357c11 */ /* 0x000fc8000f8e10ff */
[----:B------:R-:W-:Y:S04]  /*39250*/  LDS R52, [R52] ;  /* 0x0000000034347984 */ /* 0x000fe80000000800 */
[----:B------:R-:W0:Y:S02]  /*39260*/  LDS R53, [R53] ;  /* 0x0000000035357984 */ /* 0x000e240000000800 */
[----:B0-----:R-:W-:-:S05]  /*39270*/  IMAD.IADD R54, R52, 0x1, -R53 ;  /* 0x0000000134367824 */ /* 0x001fca00078e0a35 */
[----:B------:R-:W-:-:S13]  /*39280*/  ISETP.GE.U32.AND P0, PT, R5, R54, PT ;  /* 0x000000360500720c */ /* 0x000fda0003f06070 */
[----:B-1-34-:R-:W-:Y:S05]  /*39290*/  @P0 BRA `(.L_x_938) ;  /* 0x0000004800540947 */ /* 0x01afea0003800000 */
[----:B------:R-:W-:Y:S01]  /*392a0*/  ISETP.NE.AND P0, PT, R16, RZ, PT ;  /* 0x000000ff1000720c */ /* 0x000fe20003f05270 */
        /* <DEDUP_REMOVED lines=10> */
.L_x_962:
[----:B-1----:R-:W1:Y:S01]  /*39350*/  S2R R59, SR_CgaCtaId ;  /* 0x00000000003b7919 */ /* 0x002e620000008800 */
[----:B------:R-:W-:Y:S01]  /*39360*/  ISETP.NE.AND P2, PT, R31, RZ, PT ;  /* 0x000000ff1f00720c */ /* 0x000fe20003f45270 */
[----:B------:R-:W-:Y:S01]  /*39370*/  IMAD.MOV.U32 R49, RZ, RZ, R47 ;  /* 0x000000ffff317224 */ /* 0x000fe200078e002f */
[----:B---3--:R-:W-:Y:S01]  /*39380*/  MOV R38, 0x400 ;  /* 0x0000040000267802 */ /* 0x008fe20000000f00 */
[----:B------:R-:W-:Y:S01]  /*39390*/  VIADD R47, R47, 0x1 ;  /* 0x000000012f2f7836 */ /* 0x000fe20000000000 */
[----:B------:R-:W-:Y:S01]  /*393a0*/  BSSY.RECONVERGENT B3, `(.L_x_940) ;  /* 0x000001b000037945 */ /* 0x000fe20003800200 */
[----:B--2---:R-:W-:Y:S02]  /*393b0*/  IMAD.MOV.U32 R51, RZ, RZ, R16 ;  /* 0x000000ffff337224 */ /* 0x004fe400078e0010 */
        /* <DEDUP_REMOVED lines=15> */
[----:B--2---:R-:W2:Y:S04]  /*394b0*/  LDG.E R55, desc[UR36][R38.64+-0x3a900] ;  /* 0xfc57002426377981 */ /* 0x004ea8000c1e1900 */
        /* <DEDUP_REMOVED lines=9> */
.L_x_941:
[----:B------:R-:W-:Y:S05]  /*39550*/  BSYNC.RECONVERGENT B3 ;  /* 0x0000000000037941 */ /* 0x000fea0003800200 */
.L_x_940:
[----:B------:R-:W-:Y:S01]  /*39560*/  BSSY.RECONVERGENT B3, `(.L_x_942) ;  /* 0x000001b000037945 */ /* 0x000fe20003800200 */
[C---:B-12---:R-:W-:Y:S02]  /*39570*/  LEA R50, R59.reuse, R52, 0x18 ;  /* 0x000000343b327211 */ /* 0x046fe400078ec0ff */
[----:B------:R-:W-:-:S07]  /*39580*/  LEA R48, R59, R56, 0x18 ;  /* 0x000000383b307211 */ /* 0x000fce00078ec0ff */
.L_x_943:
[----:B------:R-:W-:-:S04]  /*39590*/  IMAD R39, R49, 0x830, R51 ;  /* 0x0000083031277824 */ /* 0x000fc800078e0233 */
[----:B------:R-:W-:-:S04]  /*395a0*/  IMAD.WIDE.U32 R40, R39, 0x4, R34 ;  /* 0x0000000427287825 */ /* 0x000fc800078e0022 */
[----:B------:R-:W-:Y:S01]  /*395b0*/  IMAD.WIDE.U32 R38, R39, 0x4, R36 ;  /* 0x0000000427267825 */ /* 0x000fe200078e0024 */
[----:B-1----:R-:W2:Y:S04]  /*395c0*/  LDG.E R52, desc[UR36][R40.64+-0x3a980] ;  /* 0xfc56802428347981 */ /* 0x002ea8000c1e1900 */
        /* <DEDUP_REMOVED lines=21> */
.L_x_942:
[----:B------:R-:W-:Y:S01]  /*39720*/  ISETP.GE.AND P2, PT, R54, 0x2, PT ;  /* 0x000000023600780c */ /* 0x000fe20003f46270 */
[----:B------:R-:W-:-:S12]  /*39730*/  BSSY.RECONVERGENT B3, `(.L_x_944) ;  /* 0x0000053000037945 */ /* 0x000fd80003800200 */
[----:B------:R-:W-:Y:S05]  /*39740*/  @!P2 BRA `(.L_x_945) ;  /* 0x0000000000cca947 */ /* 0x000fea0003800000 */
[----:B------:R-:W-:Y:S01]  /*39750*/  BSSY.RECONVERGENT B4, `(.L_x_946) ;  /* 0x0000031000047945 */ /* 0x000fe20003800200 */
[----:B------:R-:W-:-:S07]  /*39760*/  IMAD.MOV.U32 R48, RZ, RZ, R16 ;  /* 0x000000ffff307224 */ /* 0x000fce00078e0010 */
.L_x_948:
[----:B-12---:R-:W1:Y:S01]  /*39770*/  S2R R52, SR_CgaCtaId ;  /* 0x0000000000347919 */ /* 0x006e620000008800 */
[----:B------:R-:W-:Y:S01]  /*39780*/  MOV R51, 0x400 ;  /* 0x0000040000337802 */ /* 0x000fe20000000f00 */
[----:B------:R-:W-:Y:S02]  /*39790*/  IMAD.MOV.U32 R41, RZ, RZ, RZ ;  /* 0x000000ffff297224 */ /* 0x000fe400078e00ff */
[----:B------:R-:W-:Y:S02]  /*397a0*/  IMAD.MOV.U32 R40, RZ, RZ, R54 ;  /* 0x000000ffff287224 */ /* 0x000fe400078e0036 */
[----:B------:R-:W-:-:S05]  /*397b0*/  VIADD R39, R51, 0x5534 ;  /* 0x0000553433277836 */ /* 0x000fca0000000000 */
[----:B-1----:R-:W-:-:S05]  /*397c0*/  LEA R39, R52, R39, 0x18 ;  /* 0x0000002734277211 */ /* 0x002fca00078ec0ff */
[----:B------:R-:W-:-:S05]  /*397d0*/  IMAD R50, R48, 0x4, R39 ;  /* 0x0000000430327824 */ /* 0x000fca00078e0227 */
[----:B------:R1:W2:Y:S02]  /*397e0*/  LDS R49, [R50] ;  /* 0x0000000032317984 */ /* 0x0002a40000000800 */
.L_x_947:
        /* <DEDUP_REMOVED lines=12> */
[----:B------:R-:W3:Y:S01]  /*398b0*/  LDG.E R40, desc[UR36][R38.64] ;  /* 0x0000002426287981 */ /* 0x000ee2000c1e1900 */
[----:B------:R-:W-:-:S05]  /*398c0*/  VIADD R51, R51, 0x14 ;  /* 0x0000001433337836 */ /* 0x000fca0000000000 */
[----:B------:R-:W-:-:S05]  /*398d0*/  LEA R51, R52, R51, 0x18 ;  /* 0x0000003334337211 */ /* 0x000fca00078ec0ff */
[----:B------:R-:W-:-:S05]  /*398e0*/  IMAD R52, R48, 0x4, R51 ;  /* 0x0000000430347824 */ /* 0x000fca00078e0233 */
[----:B------:R-:W4:Y:S01]  /*398f0*/  LDS R51, [R52] ;  /* 0x0000000034337984 */ /* 0x000f220000000800 */
        /* <DEDUP_REMOVED lines=8> */
[----:B------:R-:W4:Y:S01]  /*39980*/  LDG.E R40, desc[UR36][R40.64] ;  /* 0x0000002428287981 */ /* 0x000f22000c1e1900 */
[----:B------:R-:W-:-:S06]  /*39990*/  @!P2 IMAD.WIDE.U32 R38, R55, 0x4, R38 ;  /* 0x000000043726a825 */ /* 0x000fcc00078e0026 */
[----:B------:R-:W2:Y:S01]  /*399a0*/  @!P2 LDG.E R38, desc[UR36][R38.64] ;  /* 0x000000242626a981 */ /* 0x000ea2000c1e1900 */
[----:B------:R-:W-:Y:S01]  /*399b0*/  VIADD R48, R48, UR43 ;  /* 0x0000002b30307c36 */ /* 0x000fe20008000000 */
[----:B----4-:R-:W-:Y:S01]  /*399c0*/  LOP3.LUT R55, R51, R40, RZ, 0xc0, !PT ;  /* 0x0000002833377212 */ /* 0x010fe200078ec0ff */
[----:B------:R-:W-:-:S03]  /*399d0*/  IMAD.MOV.U32 R51, RZ, RZ, -0x1 ;  /* 0xffffffffff337424 */ /* 0x000fc600078e00ff */
        /* <DEDUP_REMOVED lines=9> */
.L_x_946:
[----:B------:R-:W-:Y:S05]  /*39a70*/  BRA `(.L_x_949) ;  /* 0x0000000000787947 */ /* 0x000fea0003800000 */
.L_x_945:
[----:B-1----:R1:W5:Y:S01]  /*39a80*/  LDG.E R55, desc[UR36][R42.64] ;  /* 0x000000242a377981 */ /* 0x002362000c1e1900 */
[----:B------:R-:W-:-:S07]  /*39a90*/  IMAD.MOV.U32 R49, RZ, RZ, R16 ;  /* 0x000000ffff317224 */ /* 0x000fce00078e0010 */
.L_x_950:
[----:B--2---:R-:W-:Y:S01]  /*39aa0*/  IMAD R56, R49, 0x4, R50 ;  /* 0x0000000431387824 */ /* 0x004fe200078e0232 */
[----:B------:R-:W2:Y:S04]  /*39ab0*/  LDCU.64 UR4, c[0x0][0x390] ;  /* 0x00007200ff0477ac */ /* 0x000ea80008000a00 */
[----:B------:R-:W3:Y:S02]  /*39ac0*/  LDS R52, [R56] ;  /* 0x0000000038347984 */ /* 0x000ee40000000800 */
[----:B---3-5:R-:W-:-:S04]  /*39ad0*/  ISETP.GE.U32.AND P4, PT, R55, R52, PT ;  /* 0x000000343700720c */ /* 0x028fc80003f86070 */
[----:B------:R-:W-:Y:S02]  /*39ae0*/  ISETP.EQ.AND P2, PT, R45, RZ, !P4 ;  /* 0x000000ff2d00720c */ /* 0x000fe40006742270 */
[----:B------:R-:W-:-:S04]  /*39af0*/  SEL R38, RZ, 0x1, P4 ;  /* 0x00000001ff267807 */ /* 0x000fc80002000000 */
[----:B------:R-:W-:-:S05]  /*39b00*/  IADD3 R38, P3, PT, R53, R38, RZ ;  /* 0x0000002635267210 */ /* 0x000fca0007f7e0ff */
[----:B------:R-:W-:Y:S01]  /*39b10*/  IMAD.X R41, RZ, RZ, RZ, P3 ;  /* 0x000000ffff297224 */ /* 0x000fe200018e06ff */
[C---:B--2---:R-:W-:Y:S02]  /*39b20*/  LEA R40, P3, R38.reuse, UR4, 0x2 ;  /* 0x0000000426287c11 */ /* 0x044fe4000f8610ff */
        /* <DEDUP_REMOVED lines=19> */
.L_x_949:
[----:B------:R-:W-:Y:S05]  /*39c60*/  BSYNC.RECONVERGENT B3 ;  /* 0x0000000000037941 */ /* 0x000fea0003800200 */
.L_x_944:
[----:B------:R-:W-:Y:S04]  /*39c70*/  BSSY.RECONVERGENT B3, `(.L_x_951) ;  /* 0x000006e000037945 */ /* 0x000fe80003800200 */
        /* <DEDUP_REMOVED lines=8> */
.L_x_961:
[----:B------:R-:W-:Y:S02]  /*39d00*/  ULEA UR7, UR4, UR5, 0x2 ;  /* 0x0000000504077291 */ /* 0x000fe4000f8e10ff */
[----:B------:R-:W-:-:S07]  /*39d10*/  ULEA UR8, UR4, UR6, 0x2 ;  /* 0x0000000604087291 */ /* 0x000fce000f8e10ff */
[----:B--23--:R-:W2:Y:S02]  /*39d20*/  LDS R55, [UR7] ;  /* 0x00000007ff377984 */ /* 0x00cea40008000800 */
[----:B--2---:R-:W-:-:S13]  /*39d30*/  ISETP.NE.AND P2, PT, R55, -0x1, PT ;  /* 0xffffffff3700780c */ /* 0x004fda0003f45270 */
[----:B------:R-:W-:Y:S05]  /*39d40*/  @!P2 BRA `(.L_x_953) ;  /* 0x000000000024a947 */ /* 0x000fea0003800000 */
[----:B------:R-:W2:Y:S02]  /*39d50*/  LDS R38, [R44] ;  /* 0x000000002c267984 */ /* 0x000ea40000000800 */
[----:B--2---:R-:W-:-:S04]  /*39d60*/  VIADD R49, R38, 0x1 ;  /* 0x0000000126317836 */ /* 0x004fc80000000000 */
[----:B------:R-:W-:Y:S01]  /*39d70*/  IMAD.IADD R39, R46, 0x1, R49 ;  /* 0x000000012e277824 */ /* 0x000fe200078e0231 */
[----:B------:R-:W-:Y:S03]  /*39d80*/  STS [R44], R49 ;  /* 0x000000312c007388 */ /* 0x000fe60000000800 */
[C---:B------:R-:W-:Y:S01]  /*39d90*/  IMAD.WIDE.U32 R40, R39.reuse, 0x4, R12 ;  /* 0x0000000427287825 */ /* 0x040fe200078e000c */
[----:B------:R-:W2:Y:S03]  /*39da0*/  LDS R51, [UR8] ;  /* 0x00000008ff337984 */ /* 0x000ea60008000800 */
[----:B------:R-:W-:Y:S01]  /*39db0*/  IMAD.WIDE.U32 R38, R39, 0x4, R20 ;  /* 0x0000000427267825 */ /* 0x000fe200078e0014 */
[----:B------:R3:W-:Y:S04]  /*39dc0*/  STG.E desc[UR36][R40.64], R55 ;  /* 0x0000003728007986 */ /* 0x0007e8000c101924 */
[----:B--2---:R3:W-:Y:S02]  /*39dd0*/  STG.E desc[UR36][R38.64], R51 ;  /* 0x0000003326007986 */ /* 0x0047e4000c101924 */
.L_x_953:
[----:B---3--:R-:W2:Y:S02]  /*39de0*/  LDS R55, [UR7+0x4] ;  /* 0x00000407ff377984 */ /* 0x008ea40008000800 */
[----:B--2---:R-:W-:-:S13]  /*39df0*/  ISETP.NE.AND P2, PT, R55, -0x1, PT ;  /* 0xffffffff3700780c */ /* 0x004fda0003f45270 */
[----:B------:R-:W-:Y:S05]  /*39e00*/  @!P2 BRA `(.L_x_954) ;  /* 0x000000000024a947 */ /* 0x000fea0003800000 */
[----:B------:R-:W2:Y:S02]  /*39e10*/  LDS R49, [R44] ;  /* 0x000000002c317984 */ /* 0x000ea40000000800 */
[----:B--2---:R-:W-:-:S04]  /*39e20*/  VIADD R49, R49, 0x1 ;  /* 0x0000000131317836 */ /* 0x004fc80000000000 */
[----:B------:R-:W-:Y:S01]  /*39e30*/  IMAD.IADD R39, R46, 0x1, R49 ;  /* 0x000000012e277824 */ /* 0x000fe200078e0231 */
[----:B------:R-:W-:Y:S03]  /*39e40*/  STS [R44], R49 ;  /* 0x000000312c007388 */ /* 0x000fe60000000800 */
[C---:B------:R-:W-:Y:S01]  /*39e50*/  IMAD.WIDE.U32 R40, R39.reuse, 0x4, R12 ;  /* 0x0000000427287825 */ /* 0x040fe200078e000c */
[----:B------:R-:W2:Y:S03]  /*39e60*/  LDS R51, [UR8+0x4] ;  /* 0x00000408ff337984 */ /* 0x000ea60008000800 */
[----:B------:R-:W-:Y:S01]  /*39e70*/  IMAD.WIDE.U32 R38, R39, 0x4, R20 ;  /* 0x0000000427267825 */ /* 0x000fe200078e0014 */
[----:B------:R3:W-:Y:S04]  /*39e80*/  STG.E desc[UR36][R40.64], R55 ;  /* 0x0000003728007986 */ /* 0x0007e8000c101924 */
[----:B--2---:R3:W-:Y:S02]  /*39e90*/  STG.E desc[UR36][R38.64], R51 ;  /* 0x0000003326007986 */ /* 0x0047e4000c101924 */
.L_x_954:
        /* <DEDUP_REMOVED lines=12> */
.L_x_955:
        /* <DEDUP_REMOVED lines=12> */
.L_x_956:
        /* <DEDUP_REMOVED lines=12> */
.L_x_957:
        /* <DEDUP_REMOVED lines=12> */
.L_x_958:
        /* <DEDUP_REMOVED lines=12> */
.L_x_959:
[----:B---3--:R-:W2:Y:S01]  /*3a260*/  LDS R55, [UR7+0x1c] ;  /* 0x00001c07ff377984 */ /* 0x008ea20008000800 */
[----:B------:R-:W-:-:S04]  /*3a270*/  UIADD3 UR4, UPT, UPT, UR4, 0x8, URZ ;  /* 0x0000000804047890 */ /* 0x000fc8000fffe0ff */
[----:B------:R-:W-:Y:S01]  /*3a280*/  UISETP.NE.AND UP0, UPT, UR4, 0x830, UPT ;  /* 0x000008300400788c */ /* 0x000fe2000bf05270 */
        /* <DEDUP_REMOVED lines=11> */
.L_x_960:
[----:B------:R-:W-:Y:S05]  /*3a340*/  BRA.U UP0, `(.L_x_961) ;  /* 0xfffffff9006c7547 */ /* 0x000fea000b83ffff */
.L_x_952:
[----:B------:R-:W-:Y:S05]  /*3a350*/  BSYNC.RECONVERGENT B3 ;  /* 0x0000000000037941 */ /* 0x000fea0003800200 */
.L_x_951:
[----:B------:R-:W-:Y:S05]  /*3a360*/  @P1 BRA `(.L_x_962) ;  /* 0xffffffec00f81947 */ /* 0x000fea000383ffff */
.L_x_939:
[----:B------:R-:W-:Y:S01]  /*3a370*/  ISETP.GE.U32.AND P0, PT, R16, R7, PT ;  /* 0x000000071000720c */ /* 0x000fe20003f06070 */
[----:B------:R-:W-:-:S12]  /*3a380*/  BSSY.RECONVERGENT B3, `(.L_x_963) ;  /* 0x00000af000037945 */ /* 0x000fd80003800200 */
[----:B------:R-:W-:Y:S05]  /*3a390*/  @P0 BRA `(.L_x_964) ;  /* 0x0000000800b40947 */ /* 0x000fea0003800000 */
[----:B--2---:R-:W-:-:S05]  /*3a3a0*/  IMAD.MOV.U32 R52, RZ, RZ, R16 ;  /* 0x000000ffff347224 */ /* 0x004fca00078e0010 */
[----:B------:R-:W-:-:S13]  /*3a3b0*/  ISETP.GE.U32.AND P2, PT, R52, R7, PT ;  /* 0x000000073400720c */ /* 0x000fda0003f46070 */
[----:B---3--:R-:W-:-:S04]  /*3a3c0*/  @P2 IMAD R39, R4, 0x830, R52 ;  /* 0x0000083004272824 */ /* 0x008fc800078e0234 */
[----:B------:R-:W-:-:S04]  /*3a3d0*/  @P2 IMAD.WIDE.U32 R40, R39, 0x4, R34 ;  /* 0x0000000427282825 */ /* 0x000fc800078e0022 */
[----:B------:R-:W-:Y:S02]  /*3a3e0*/  @P2 IMAD.WIDE.U32 R38, R39, 0x4, R36 ;  /* 0x0000000427262825 */ /* 0x000fe400078e0024 */
[----:B------:R-:W2:Y:S04]  /*3a3f0*/  @P2 LDG.E R40, desc[UR36][R40.64+-0x3a980] ;  /* 0xfc56802428282981 */ /* 0x000ea8000c1e1900 */
[----:B------:R3:W4:Y:S01]  /*3a400*/  @P2 LDG.E R38, desc[UR36][R38.64+-0x3a980] ;  /* 0xfc56802426262981 */ /* 0x000722000c1e1900 */
[----:B-1----:R-:W-:Y:S01]  /*3a410*/  @P2 MOV R42, 0x400 ;  /* 0x00000400002a2802 */ /* 0x002fe20000000f00 */
        /* <DEDUP_REMOVED lines=10> */
[C---:B---3--:R-:W-:Y:S01]  /*3a4c0*/  IMAD.IADD R39, R7.reuse, 0x1, -R52 ;  /* 0x0000000107277824 */ /* 0x048fe200078e0a34 */
        /* <DEDUP_REMOVED lines=9> */
[C---:B------:R-:W-:Y:S02]  /*3a560*/  VIADD R45, R38.reuse, 0x5534 ;  /* 0x00005534262d7836 */ /* 0x040fe40000000000 */
[----:B------:R-:W-:-:S03]  /*3a570*/  VIADD R55, R38, 0x14 ;  /* 0x0000001426377836 */ /* 0x000fc60000000000 */
[C---:B-1----:R-:W-:Y:S02]  /*3a580*/  LEA R45, R40.reuse, R45, 0x18 ;  /* 0x0000002d282d7211 */ /* 0x042fe400078ec0ff */
[----:B------:R-:W-:-:S07]  /*3a590*/  LEA R55, R40, R55, 0x18 ;  /* 0x0000003728377211 */ /* 0x000fce00078ec0ff */
.L_x_967:
[----:B------:R-:W-:-:S04]  /*3a5a0*/  IMAD R39, R4, 0x830, R52 ;  /* 0x0000083004277824 */ /* 0x000fc800078e0234 */
[C---:B------:R-:W-:Y:S02]  /*3a5b0*/  VIADD R49, R39.reuse, 0x20 ;  /* 0x0000002027317836 */ /* 0x040fe40000000000 */
[----:B--2---:R-:W-:-:S04]  /*3a5c0*/  IMAD.WIDE.U32 R58, R39, 0x4, R34 ;  /* 0x00000004273a7825 */ /* 0x004fc800078e0022 */
        /* <DEDUP_REMOVED lines=17> */
[C---:B-1----:R-:W-:Y:S02]  /*3a6e0*/  IMAD R51, R52.reuse, 0x4, R45 ;  /* 0x0000000434337824 */ /* 0x042fe400078e022d */
        /* <DEDUP_REMOVED lines=12> */
.L_x_966:
[----:B------:R-:W-:Y:S05]  /*3a7b0*/  BSYNC.RECONVERGENT B4 ;  /* 0x0000000000047941 */ /* 0x000fea0003800200 */
.L_x_965:
        /* <DEDUP_REMOVED lines=25> */
[----:B--2---:R1:W-:Y:S04]  /*3a950*/  STS [R45], R40 ;  /* 0x000000282d007388 */ /* 0x0043e80000000800 */
[----:B---3--:R1:W-:Y:S04]  /*3a960*/  STS [R41], R38 ;  /* 0x0000002629007388 */ /* 0x0083e80000000800 */
[----:B----4-:R1:W-:Y:S04]  /*3a970*/  STS [R45+0x80], R46 ;  /* 0x0000802e2d007388 */ /* 0x0103e80000000800 */
[----:B-----5:R1:W-:Y:S02]  /*3a980*/  STS [R41+0x80], R42 ;  /* 0x0000802a29007388 */ /* 0x0203e40000000800 */
.L_x_969:
[----:B------:R-:W-:Y:S05]  /*3a990*/  BSYNC.RECONVERGENT B4 ;  /* 0x0000000000047941 */ /* 0x000fea0003800200 */
.L_x_968:
        /* <DEDUP_REMOVED lines=9> */
[----:B------:R-:W-:Y:S02]  /*3aa30*/  UMOV UR4, 0x400 ;  /* 0x0000040000047882 */ /* 0x000fe40000000000 */
[----:B------:R-:W-:-:S02]  /*3aa40*/  UIADD3 UR5, UPT, UPT, UR4, 0x5534, URZ ;  /* 0x0000553404057890 */ /* 0x000fc4000fffe0ff */
[----:B------:R-:W-:Y:S02]  /*3aa50*/  UIADD3 UR4, UPT, UPT, UR4, 0x14, URZ ;  /* 0x0000001404047890 */ /* 0x000fe4000fffe0ff */
[----:B-1----:R-:W-:Y:S02]  /*3aa60*/  ULEA UR5, UR6, UR5, 0x18 ;  /* 0x0000000506057291 */ /* 0x002fe4000f8ec0ff */
[----:B------:R-:W-:-:S04]  /*3aa70*/  ULEA UR4, UR6, UR4, 0x18 ;  /* 0x0000000406047291 */ /* 0x000fc8000f8ec0ff */
[C---:B------:R-:W-:Y:S02]  /*3aa80*/  LEA R43, R52.reuse, UR5, 0x2 ;  /* 0x00000005342b7c11 */ /* 0x040fe4000f8e10ff */
[----:B------:R-:W-:-:S03]  /*3aa90*/  LEA R45, R52, UR4, 0x2 ;  /* 0x00000004342d7c11 */ /* 0x000fc6000f8e10ff */
[----:B--2---:R2:W-:Y:S04]  /*3aaa0*/  STS [R43], R40 ;  /* 0x000000282b007388 */ /* 0x0045e80000000800 */
[----:B---3--:R2:W-:Y:S02]  /*3aab0*/  STS [R45], R38 ;  /* 0x000000262d007388 */ /* 0x0085e40000000800 */
.L_x_971:
[----:B------:R-:W-:Y:S05]  /*3aac0*/  BSYNC.RECONVERGENT B4 ;  /* 0x0000000000047941 */ /* 0x000fea0003800200 */
.L_x_970:
[----:B------:R-:W3:Y:S01]  /*3aad0*/  LDCU.64 UR4, c[0x0][0x388] ;  /* 0x00007100ff0477ac */ /* 0x000ee20008000a00 */
[----:B-12---:R-:W-:Y:S02]  /*3aae0*/  VIADD R45, R54, 0xffffffff ;  /* 0xffffffff362d7836 */ /* 0x006fe40000000000 */
[----:B------:R-:W-:Y:S01]  /*3aaf0*/  IMAD.MOV.U32 R48, RZ, RZ, R16 ;  /* 0x000000ffff307224 */ /* 0x000fe200078e0010 */
[----:B---3--:R-:W-:-:S04]  /*3ab00*/  LEA R38, P0, R53, UR4, 0x2 ;  /* 0x0000000435267c11 */ /* 0x008fc8000f8010ff */
[----:B------:R-:W-:-:S09]  /*3ab10*/  LEA.HI.X R39, R53, UR5, RZ, 0x2, P0 ;  /* 0x0000000535277c11 */ /* 0x000fd200080f14ff */
.L_x_974:
[----:B-1----:R-:W1:Y:S01]  /*3ab20*/  S2R R52, SR_CgaCtaId ;  /* 0x0000000000347919 */ /* 0x002e620000008800 */
[----:B----4-:R-:W-:Y:S01]  /*3ab30*/  MOV R51, 0x400 ;  /* 0x0000040000337802 */ /* 0x010fe20000000f00 */
        /* <DEDUP_REMOVED lines=9> */
.L_x_973:
        /* <DEDUP_REMOVED lines=12> */
.L_x_972:
        /* <DEDUP_REMOVED lines=8> */
[----:B------:R-:W-:Y:S02]  /*3ad10*/  ISETP.GT.U32.AND P0, PT, R41, R45, PT ;  /* 0x0000002d2900720c */ /* 0x000fe40003f04070 */
[----:B------:R-:W-:-:S05]  /*3ad20*/  IADD3 R40, P1, PT, R53, R41, RZ ;  /* 0x0000002935287210 */ /* 0x000fca0007f3e0ff */
[----:B------:R-:W-:Y:S01]  /*3ad30*/  IMAD.X R43, RZ, RZ, RZ, P1 ;  /* 0x000000ffff2b7224 */ /* 0x000fe200008e06ff */
[----:B---3--:R-:W-:-:S04]  /*3ad40*/  LEA R42, P1, R40, UR4, 0x2 ;  /* 0x00000004282a7c11 */ /* 0x008fc8000f8210ff */
        /* <DEDUP_REMOVED lines=18> */
.L_x_964:
[----:B------:R-:W-:Y:S05]  /*3ae70*/  BSYNC.RECONVERGENT B3 ;  /* 0x0000000000037941 */ /* 0x000fea0003800200 */
.L_x_963:
[----:B------:R-:W-:-:S13]  /*3ae80*/  ISETP.NE.AND P0, PT, R16, RZ, PT ;  /* 0x000000ff1000720c */ /* 0x000fda0003f05270 */
[----:B------:R-:W-:Y:S05]  /*3ae90*/  @P0 BRA `(.L_x_975) ;  /* 0x0000006400cc0947 */ /* 0x000fea0003800000 */
[----:B------:R-:W-:Y:S01]  /*3aea0*/  ISETP.NE.AND P0, PT, R7, RZ, PT ;  /* 0x000000ff0700720c */ /* 0x000fe20003f05270 */
[----:B---3--:R-:W-:-:S12]  /*3aeb0*/  IMAD R38, R5, R10, RZ ;  /* 0x0000000a05267224 */ /* 0x008fd800078e02ff */
[----:B------:R-:W-:Y:S05]  /*3aec0*/  @!P0 BRA `(.L_x_976) ;  /* 0x0000001c00248947 */ /* 0x000fea0003800000 */
[----:B------:R-:W-:-:S05]  /*3aed0*/  IMAD R39, R4, 0x830, -R5 ;  /* 0x0000083004277824 */ /* 0x000fca00078e0a05 */
        /* <DEDUP_REMOVED lines=10> */
[----:B------:R-:W3:Y:S01]  /*3af80*/  S2UR UR7, SR_CgaCtaId ;  /* 0x00000000000779c3 */ /* 0x000ee20000008800 */
[----:B------:R-:W-:Y:S01]  /*3af90*/  UMOV UR5, 0x400 ;  /* 0x0000040000057882 */ /* 0x000fe20000000000 */
[----:B------:R-:W-:Y:S01]  /*3afa0*/  PLOP3.LUT P0, PT, PT, PT, PT, 0x8, 0x80 ;  /* 0x000000000080781c */ /* 0x000fe20003f0e170 */
[----:B------:R-:W-:Y:S01]  /*3afb0*/  UIADD3 UR6, UPT, UPT, UR5, 0x5534, URZ ;  /* 0x0000553405067890 */ /* 0x000fe2000fffe0ff */
[----:B------:R-:W-:Y:S01]  /*3afc0*/  VIADD R39, R11, 0xfffffff4 ;  /* 0xfffffff40b277836 */ /* 0x000fe20000000000 */
[----:B------:R-:W-:Y:S02]  /*3afd0*/  UIADD3 UR5, UPT, UPT, UR5, 0x14, URZ ;  /* 0x0000001405057890 */ /* 0x000fe4000fffe0ff */
[----:B---3--:R-:W-:Y:S02]  /*3afe0*/  ULEA UR8, UR7, UR6, 0x18 ;  /* 0x0000000607087291 */ /* 0x008fe4000f8ec0ff */
[----:B------:R-:W-:-:S12]  /*3aff0*/  ULEA UR7, UR7, UR5, 0x18 ;  /* 0x0000000507077291 */ /* 0x000fd8000f8ec0ff */
.L_x_996:
[----:B------:R-:W-:Y:S02]  /*3b000*/  ULEA UR6, UR4, UR8, 0x2 ;  /* 0x0000000804067291 */ /* 0x000fe4000f8e10ff */
[----:B------:R-:W-:-:S07]  /*3b010*/  ULEA UR5, UR4, UR7, 0x2 ;  /* 0x0000000704057291 */ /* 0x000fce000f8e10ff */
[----:B---3--:R-:W3:Y:S02]  /*3b020*/  LDS R49, [UR6] ;  /* 0x00000006ff317984 */ /* 0x008ee40008000800 */
[----:B---3--:R-:W-:-:S13]  /*3b030*/  ISETP.NE.AND P1, PT, R49, -0x1, PT ;  /* 0xffffffff3100780c */ /* 0x008fda0003f25270 */
[----:B------:R-:W-:Y:S05]  /*3b040*/  @!P1 BRA `(.L_x_980) ;  /* 0x0000000000249947 */ /* 0x000fea0003800000 */
[----:B------:R-:W3:Y:S02]  /*3b050*/  LDS R40, [R44] ;  /* 0x000000002c287984 */ /* 0x000ee40000000800 */
[----:B---3--:R-:W-:-:S04]  /*3b060*/  VIADD R45, R40, 0x1 ;  /* 0x00000001282d7836 */ /* 0x008fc80000000000 */
[----:B------:R-:W-:Y:S01]  /*3b070*/  IMAD.IADD R41, R38, 0x1, R45 ;  /* 0x0000000126297824 */ /* 0x000fe200078e022d */
[----:B------:R-:W-:Y:S03]  /*3b080*/  STS [R44], R45 ;  /* 0x0000002d2c007388 */ /* 0x000fe60000000800 */
[C---:B-1----:R-:W-:Y:S01]  /*3b090*/  IMAD.WIDE.U32 R42, R41.reuse, 0x4, R12 ;  /* 0x00000004292a7825 */ /* 0x042fe200078e000c */
[----:B----4-:R-:W1:Y:S03]  /*3b0a0*/  LDS R47, [UR5] ;  /* 0x00000005ff2f7984 */ /* 0x010e660008000800 */
[----:B------:R-:W-:Y:S01]  /*3b0b0*/  IMAD.WIDE.U32 R40, R41, 0x4, R20 ;  /* 0x0000000429287825 */ /* 0x000fe200078e0014 */
[----:B------:R3:W-:Y:S04]  /*3b0c0*/  STG.E desc[UR36][R42.64], R49 ;  /* 0x000000312a007986 */ /* 0x0007e8000c101924 */
[----:B-1----:R3:W-:Y:S02]  /*3b0d0*/  STG.E desc[UR36][R40.64], R47 ;  /* 0x0000002f28007986 */ /* 0x0027e4000c101924 */
.L_x_980:
[----:B---3--:R-:W3:Y:S02]  /*3b0e0*/  LDS R49, [UR6+0x4] ;  /* 0x00000406ff317984 */ /* 0x008ee40008000800 */
[----:B---3--:R-:W-:-:S13]  /*3b0f0*/  ISETP.NE.AND P1, PT, R49, -0x1, PT ;  /* 0xffffffff3100780c */ /* 0x008fda0003f25270 */
[----:B------:R-:W-:Y:S05]  /*3b100*/  @!P1 BRA `(.L_x_981) ;  /* 0x0000000000249947 */ /* 0x000fea0003800000 */
[----:B------:R-:W3:Y:S02]  /*3b110*/  LDS R45, [R44] ;  /* 0x000000002c2d7984 */ /* 0x000ee40000000800 */
[----:B---3--:R-:W-:-:S04]  /*3b120*/  VIADD R45, R45, 0x1 ;  /* 0x000000012d2d7836 */ /* 0x008fc80000000000 */
[----:B------:R-:W-:Y:S01]  /*3b130*/  IMAD.IADD R41, R38, 0x1, R45 ;  /* 0x0000000126297824 */ /* 0x000fe200078e022d */
[----:B------:R-:W-:Y:S03]  /*3b140*/  STS [R44], R45 ;  /* 0x0000002d2c007388 */ /* 0x000fe60000000800 */
[C---:B-1----:R-:W-:Y:S01]  /*3b150*/  IMAD.WIDE.U32 R42, R41.reuse, 0x4, R12 ;  /* 0x00000004292a7825 */ /* 0x042fe200078e000c */
[----:B----4-:R-:W1:Y:S03]  /*3b160*/  LDS R47, [UR5+0x4] ;  /* 0x00000405ff2f7984 */ /* 0x010e660008000800 */
[----:B------:R-:W-:Y:S01]  /*3b170*/  IMAD.WIDE.U32 R40, R41, 0x4, R20 ;  /* 0x0000000429287825 */ /* 0x000fe200078e0014 */
[----:B------:R3:W-:Y:S04]  /*3b180*/  STG.E desc[UR36][R42.64], R49 ;  /* 0x000000312a007986 */ /* 0x0007e8000c101924 */
[----:B-1----:R3:W-:Y:S02]  /*3b190*/  STG.E desc[UR36][R40.64], R47 ;  /* 0x0000002f28007986 */ /* 0x0027e4000c101924 */
.L_x_981:
        /* <DEDUP_REMOVED lines=12> */
.L_x_982:
        /* <DEDUP_REMOVED lines=12> */
.L_x_983:
[----:B---3--:R-:W3:Y:S01]  /*3b320*/  LDS R49, [UR6+0x10] ;  /* 0x00001006ff317984 */ /* 0x008ee20008000800 */
[----:B------:R-:W5:Y:S01]  /*3b330*/  S2UR UR9, SR_CgaCtaId ;  /* 0x00000000000979c3 */ /* 0x000f620000008800 */
[----:B------:R-:W-:Y:S01]  /*3b340*/  UMOV UR7, 0x400 ;  /* 0x0000040000077882 */ /* 0x000fe20000000000 */
[----:B------:R-:W-:Y:S02]  /*3b350*/  UIADD3 UR5, UPT, UPT, UR4, 0x4, URZ ;  /* 0x0000000404057890 */ /* 0x000fe4000fffe0ff */
[----:B------:R-:W-:Y:S02]  /*3b360*/  UIADD3 UR8, UPT, UPT, UR7, 0x5534, URZ ;  /* 0x0000553407087890 */ /* 0x000fe4000fffe0ff */
[----:B------:R-:W-:Y:S02]  /*3b370*/  UIADD3 UR7, UPT, UPT, UR7, 0x14, URZ ;  /* 0x0000001407077890 */ /* 0x000fe4000fffe0ff */
[----:B-----5:R-:W-:Y:S02]  /*3b380*/  ULEA UR8, UR9, UR8, 0x18 ;  /* 0x0000000809087291 */ /* 0x020fe4000f8ec0ff */
[----:B------:R-:W-:-:S02]  /*3b390*/  ULEA UR7, UR9, UR7, 0x18 ;  /* 0x0000000709077291 */ /* 0x000fc4000f8ec0ff */
[----:B------:R-:W-:Y:S02]  /*3b3a0*/  ULEA UR10, UR5, UR8, 0x2 ;  /* 0x00000008050a7291 */ /* 0x000fe4000f8e10ff */
[----:B------:R-:W-:Y:S01]  /*3b3b0*/  ULEA UR5, UR5, UR7, 0x2 ;  /* 0x0000000705057291 */ /* 0x000fe2000f8e10ff */
        /* <DEDUP_REMOVED lines=11> */
.L_x_984:
        /* <DEDUP_REMOVED lines=12> */
.L_x_985:
        /* <DEDUP_REMOVED lines=12> */
.L_x_986:
        /* <DEDUP_REMOVED lines=12> */
.L_x_987:
[----:B---3--:R-:W3:Y:S01]  /*3b6b0*/  LDS R49, [UR6+0x20] ;  /* 0x00002006ff317984 */ /* 0x008ee20008000800 */
[----:B------:R-:W-:-:S04]  /*3b6c0*/  UIADD3 UR5, UPT, UPT, UR4, 0x8, URZ ;  /* 0x0000000804057890 */ /* 0x000fc8000fffe0ff */
        /* <DEDUP_REMOVED lines=13> */
.L_x_988:
[----:B---3--:R-:W3:Y:S02]  /*3b7a0*/  LDS R49, [UR9+0x4] ;  /* 0x00000409ff317984 */ /* 0x008ee40008000800 */
[----:B---3--:R-:W-:-:S13]  /*3b7b0*/  ISETP.NE.AND P1, PT, R49, -0x1, PT ;  /* 0xffffffff3100780c */ /* 0x008fda0003f25270 */
[----:B------:R-:W-:Y:S05]  /*3b7c0*/  @!P1 BRA `(.L_x_989) ;  /* 0x0000000000249947 */ /* 0x000fea0003800000 */
[----:B------:R-:W3:Y:S02]  /*3b7d0*/  LDS R45, [R44] ;  /* 0x000000002c2d7984 */ /* 0x000ee40000000800 */
[----:B---3--:R-:W-:-:S04]  /*3b7e0*/  VIADD R45, R45, 0x1 ;  /* 0x000000012d2d7836 */ /* 0x008fc80000000000 */
[----:B-1----:R-:W-:Y:S01]  /*3b7f0*/  IMAD.IADD R43, R38, 0x1, R45 ;  /* 0x00000001262b7824 */ /* 0x002fe200078e022d */
[----:B------:R-:W-:Y:S03]  /*3b800*/  STS [R44], R45 ;  /* 0x0000002d2c007388 */ /* 0x000fe60000000800 */
[C---:B------:R-:W-:Y:S01]  /*3b810*/  IMAD.WIDE.U32 R40, R43.reuse, 0x4, R12 ;  /* 0x000000042b287825 */ /* 0x040fe200078e000c */
[----:B----4-:R-:W1:Y:S03]  /*3b820*/  LDS R47, [UR5+0x4] ;  /* 0x00000405ff2f7984 */ /* 0x010e660008000800 */
[----:B------:R-:W-:Y:S01]  /*3b830*/  IMAD.WIDE.U32 R42, R43, 0x4, R20 ;  /* 0x000000042b2a7825 */ /* 0x000fe200078e0014 */
[----:B------:R3:W-:Y:S04]  /*3b840*/  STG.E desc[UR36][R40.64], R49 ;  /* 0x0000003128007986 */ /* 0x0007e8000c101924 */
[----:B-1----:R3:W-:Y:S02]  /*3b850*/  STG.E desc[UR36][R42.64], R47 ;  /* 0x0000002f2a007986 */ /* 0x0027e4000c101924 */
.L_x_989:
        /* <DEDUP_REMOVED lines=12> */
.L_x_990:
        /* <DEDUP_REMOVED lines=12> */
.L_x_991:
        /* <DEDUP_REMOVED lines=8> */
[----:B-1----:R-:W-:Y:S01]  /*3ba60*/  IMAD.IADD R43, R38, 0x1, R45 ;  /* 0x00000001262b7824 */ /* 0x002fe200078e022d */
[----:B------:R-:W-:Y:S03]  /*3ba70*/  STS [R44], R45 ;  /* 0x0000002d2c007388 */ /* 0x000fe60000000800 */
[C---:B------:R-:W-:Y:S01]  /*3ba80*/  IMAD.WIDE.U32 R40, R43.reuse, 0x4, R12 ;  /* 0x000000042b287825 */ /* 0x040fe200078e000c */
[----:B----4-:R-:W1:Y:S03]  /*3ba90*/  LDS R47, [UR5] ;  /* 0x00000005ff2f7984 */ /* 0x010e660008000800 */
[----:B------:R-:W-:Y:S01]  /*3baa0*/  IMAD.WIDE.U32 R42, R43, 0x4, R20 ;  /* 0x000000042b2a7825 */ /* 0x000fe200078e0014 */
[----:B------:R3:W-:Y:S04]  /*3bab0*/  STG.E desc[UR36][R40.64], R49 ;  /* 0x0000003128007986 */ /* 0x0007e8000c101924 */
[----:B-1----:R3:W-:Y:S02]  /*3bac0*/  STG.E desc[UR36][R42.64], R47 ;  /* 0x0000002f2a007986 */ /* 0x0027e4000c101924 */
.L_x_992:
        /* <DEDUP_REMOVED lines=12> */
.L_x_993:
        /* <DEDUP_REMOVED lines=12> */
.L_x_994:
        /* <DEDUP_REMOVED lines=12> */
.L_x_995:
[----:B------:R-:W-:-:S06]  /*3bd10*/  UIADD3 UR4, UPT, UPT, UR4, 0x10, URZ ;  /* 0x0000001004047890 */ /* 0x000fcc000fffe0ff */
[----:B------:R-:W-:-:S13]  /*3bd20*/  ISETP.LE.AND P1, PT, R39, UR4, PT ;  /* 0x0000000427007c0c */ /* 0x000fda000bf23270 */
[----:B------:R-:W-:Y:S05]  /*3bd30*/  @!P1 BRA `(.L_x_996) ;  /* 0xfffffff000b09947 */ /* 0x000fea000383ffff */
[----:B------:R-:W-:-:S07]  /*3bd40*/  IMAD.MOV.U32 R39, RZ, RZ, R11 ;  /* 0x000000ffff277224 */ /* 0x000fce00078e000b */
.L_x_979:
[----:B---3--:R-:W-:-:S05]  /*3bd50*/  VIADD R40, R11, -UR4 ;  /* 0x800000040b287c36 */ /* 0x008fca0008000000 */
[----:B------:R-:W-:-:S13]  /*3bd60*/  ISETP.GT.AND P1, PT, R40, 0x4, PT ;  /* 0x000000042800780c */ /* 0x000fda0003f24270 */
[----:B------:R-:W-:Y:S05]  /*3bd70*/  @!P1 BRA `(.L_x_997) ;  /* 0x0000000400b89947 */ /* 0x000fea0003800000 */
[----:B------:R-:W3:Y:S01]  /*3bd80*/  S2UR UR7, SR_CgaCtaId ;  /* 0x00000000000779c3 */ /* 0x000ee20000008800 */
[----:B------:R-:W-:Y:S02]  /*3bd90*/  UMOV UR5, 0x400 ;  /* 0x0000040000057882 */ /* 0x000fe40000000000 */
[----:B------:R-:W-:Y:S02]  /*3bda0*/  UIADD3 UR6, UPT, UPT, UR5, 0x5534, URZ ;  /* 0x0000553405067890 */ /* 0x000fe4000fffe0ff */
[----:B------:R-:W-:Y:S02]  /*3bdb0*/  UIADD3 UR5, UPT, UPT, UR5, 0x14, URZ ;  /* 0x0000001405057890 */ /* 0x000fe4000fffe0ff */
[----:B---3--:R-:W-:Y:S02]  /*3bdc0*/  ULEA UR6, UR7, UR6, 0x18 ;  /* 0x0000000607067291 */ /* 0x008fe4000f8ec0ff */
[----:B------:R-:W-:Y:S02]  /*3bdd0*/  ULEA UR7, UR7, UR5, 0x18 ;  /* 0x0000000507077291 */ /* 0x000fe4000f8ec0ff */
[----:B------:R-:W-:-:S02]  /*3bde0*/  ULEA UR8, UR4, UR6, 0x2 ;  /* 0x0000000604087291 */ /* 0x000fc4000f8e10ff */
[----:B------:R-:W-:-:S07]  /*3bdf0*/  ULEA UR5, UR4, UR7, 0x2 ;  /* 0x0000000704057291 */ /* 0x000fce000f8e10ff */
[----:B----4-:R-:W3:Y:S02]  /*3be00*/  LDS R47, [UR8] ;  /* 0x00000008ff2f7984 */ /* 0x010ee40008000800 */
[----:B---3--:R-:W-:-:S13]  /*3be10*/  ISETP.NE.AND P0, PT, R47, -0x1, PT ;  /* 0xffffffff2f00780c */ /* 0x008fda0003f05270 */
[----:B------:R-:W-:Y:S05]  /*3be20*/  @!P0 BRA `(.L_x_998) ;  /* 0x0000000000248947 */ /* 0x000fea0003800000 */
[----:B------:R-:W3:Y:S02]  /*3be30*/  LDS R39, [R44] ;  /* 0x000000002c277984 */ /* 0x000ee40000000800 */
[----:B---3--:R-:W-:-:S04]  /*3be40*/  VIADD R39, R39, 0x1 ;  /* 0x0000000127277836 */ /* 0x008fc80000000000 */
[----:B-1----:R-:W-:Y:S01]  /*3be50*/  IMAD.IADD R43, R38, 0x1, R39 ;  /* 0x00000001262b7824 */ /* 0x002fe200078e0227 */
[----:B------:R-:W-:Y:S03]  /*3be60*/  STS [R44], R39 ;  /* 0x000000272c007388 */ /* 0x000fe60000000800 */
[C---:B------:R-:W-:Y:S01]  /*3be70*/  IMAD.WIDE.U32 R40, R43.reuse, 0x4, R12 ;  /* 0x000000042b287825 */ /* 0x040fe200078e000c */
[----:B------:R-:W1:Y:S03]  /*3be80*/  LDS R45, [UR5] ;  /* 0x00000005ff2d7984 */ /* 0x000e660008000800 */
[----:B------:R-:W-:Y:S01]  /*3be90*/  IMAD.WIDE.U32 R42, R43, 0x4, R20 ;  /* 0x000000042b2a7825 */ /* 0x000fe200078e0014 */
[----:B------:R3:W-:Y:S04]  /*3bea0*/  STG.E desc[UR36][R40.64], R47 ;  /* 0x0000002f28007986 */ /* 0x0007e8000c101924 */
[----:B-1----:R3:W-:Y:S02]  /*3beb0*/  STG.E desc[UR36][R42.64], R45 ;  /* 0x0000002d2a007986 */ /* 0x0027e4000c101924 */
.L_x_998:
        /* <DEDUP_REMOVED lines=8> */
[----:B------:R-:W1:Y:S03]  /*3bf40*/  LDS R45, [UR5+0x4] ;  /* 0x00000405ff2d7984 */ /* 0x000e660008000800 */
[----:B------:R-:W-:Y:S01]  /*3bf50*/  IMAD.WIDE.U32 R42, R43, 0x4, R20 ;  /* 0x000000042b2a7825 */ /* 0x000fe200078e0014 */
[----:B------:R3:W-:Y:S04]  /*3bf60*/  STG.E desc[UR36][R40.64], R47 ;  /* 0x0000002f28007986 */ /* 0x0007e8000c101924 */
[----:B-1----:R3:W-:Y:S02]  /*3bf70*/  STG.E desc[UR36][R42.64], R45 ;  /* 0x0000002d2a007986 */ /* 0x0027e4000c101924 */
.L_x_999:
        /* <DEDUP_REMOVED lines=12> */
.L_x_1000:
        /* <DEDUP_REMOVED lines=12> */
.L_x_1001:
        /* <DEDUP_REMOVED lines=15> */
.L_x_1002:
        /* <DEDUP_REMOVED lines=12> */
.L_x_1003:
        /* <DEDUP_REMOVED lines=12> */
.L_x_1004:
[----:B---3--:R-:W3:Y:S01]  /*3c370*/  LDS R47, [UR5+0xc] ;  /* 0x00000c05ff2f7984 */ /* 0x008ee20008000800 */
[----:B------:R-:W-:Y:S01]  /*3c380*/  UIADD3 UR4, UPT, UPT, UR4, 0x4, URZ ;  /* 0x0000000404047890 */ /* 0x000fe2000fffe0ff */
[----:B------:R-:W-:Y:S02]  /*3c390*/  PLOP3.LUT P0, PT, PT, PT, PT, 0x8, 0x80 ;  /* 0x000000000080781c */ /* 0x000fe40003f0e170 */
        /* <DEDUP_REMOVED lines=11> */
.L_x_1005:
[----:B------:R-:W-:-:S07]  /*3c450*/  IMAD.MOV.U32 R39, RZ, RZ, R11 ;  /* 0x000000ffff277224 */ /* 0x000fce00078e000b */
.L_x_997:
[----:B------:R-:W-:-:S13]  /*3c460*/  ISETP.NE.OR P0, PT, R11, UR4, P0 ;  /* 0x000000040b007c0c */ /* 0x000fda0008705670 */
[----:B------:R-:W-:Y:S05]  /*3c470*/  @!P0 BRA `(.L_x_977) ;  /* 0x0000000000f08947 */ /* 0x000fea0003800000 */
.L_x_978:
[----:B------:R-:W5:Y:S01]  /*3c480*/  S2UR UR7, SR_CgaCtaId ;  /* 0x00000000000779c3 */ /* 0x000f620000008800 */
[----:B------:R-:W-:Y:S02]  /*3c490*/  UMOV UR5, 0x400 ;  /* 0x0000040000057882 */ /* 0x000fe40000000000 */
[----:B------:R-:W-:Y:S02]  /*3c4a0*/  UIADD3 UR6, UPT, UPT, UR5, 0x5534, URZ ;  /* 0x0000553405067890 */ /* 0x000fe4000fffe0ff */
[----:B------:R-:W-:Y:S02]  /*3c4b0*/  UIADD3 UR5, UPT, UPT, UR5, 0x14, URZ ;  /* 0x0000001405057890 */ /* 0x000fe4000fffe0ff */
[----:B-----5:R-:W-:Y:S02]  /*3c4c0*/  ULEA UR6, UR7, UR6, 0x18 ;  /* 0x0000000607067291 */ /* 0x020fe4000f8ec0ff */
[----:B------:R-:W-:-:S12]  /*3c4d0*/  ULEA UR5, UR7, UR5, 0x18 ;  /* 0x0000000507057291 */ /* 0x000fd8000f8ec0ff */
.L_x_1010:
[----:B------:R-:W-:Y:S02]  /*3c4e0*/  ULEA UR7, UR4, UR6, 0x2 ;  /* 0x0000000604077291 */ /* 0x000fe4000f8e10ff */
[----:B------:R-:W-:-:S07]  /*3c4f0*/  ULEA UR8, UR4, UR5, 0x2 ;  /* 0x0000000504087291 */ /* 0x000fce000f8e10ff */
[----:B---34-:R-:W3:Y:S02]  /*3c500*/  LDS R47, [UR7] ;  /* 0x00000007ff2f7984 */ /* 0x018ee40008000800 */
        /* <DEDUP_REMOVED lines=11> */
.L_x_1006:
        /* <DEDUP_REMOVED lines=12> */
.L_x_1007:
        /* <DEDUP_REMOVED lines=12> */
.L_x_1008:
        /* <DEDUP_REMOVED lines=12> */
.L_x_1009:
[----:B------:R-:W-:-:S06]  /*3c800*/  UIADD3 UR4, UPT, UPT, UR4, 0x4, URZ ;  /* 0x0000000404047890 */ /* 0x000fcc000fffe0ff */
[----:B------:R-:W-:-:S13]  /*3c810*/  ISETP.NE.AND P0, PT, R11, UR4, PT ;  /* 0x000000040b007c0c */ /* 0x000fda000bf05270 */
[----:B------:R-:W-:Y:S05]  /*3c820*/  @P0 BRA `(.L_x_1010) ;  /* 0xfffffffc002c0947 */ /* 0x000fea000383ffff */
[----:B------:R-:W-:-:S07]  /*3c830*/  IMAD.MOV.U32 R39, RZ, RZ, R11 ;  /* 0x000000ffff277224 */ /* 0x000fce00078e000b */
.L_x_977:
[----:B------:R-:W-:-:S13]  /*3c840*/  ISETP.NE.AND P0, PT, R6, RZ, PT ;  /* 0x000000ff0600720c */ /* 0x000fda0003f05270 */
[----:B------:R-:W-:Y:S05]  /*3c850*/  @!P0 BRA `(.L_x_976) ;  /* 0x0000000000c08947 */ /* 0x000fea0003800000 */
[----:B-1-3--:R-:W4:Y:S01]  /*3c860*/  S2R R42, SR_CgaCtaId ;  /* 0x00000000002a7919 */ /* 0x00af220000008800 */
[----:B------:R-:W-:Y:S02]  /*3c870*/  MOV R40, 0x400 ;  /* 0x0000040000287802 */ /* 0x000fe40000000f00 */
[----:B------:R-:W-:-:S03]  /*3c880*/  ISETP.NE.AND P1, PT, R6, 0x1, PT ;  /* 0x000000010600780c */ /* 0x000fc60003f25270 */
[----:B------:R-:W-:-:S05]  /*3c890*/  VIADD R41, R40, 0x5534 ;  /* 0x0000553428297836 */ /* 0x000fca0000000000 */
[----:B----4-:R-:W-:Y:S01]  /*3c8a0*/  LEA R46, R42, R41, 0x18 ;  /* 0x000000292a2e7211 */ /* 0x010fe200078ec0ff */
        /* <DEDUP_REMOVED lines=16> */
.L_x_1011:
[----:B------:R-:W-:Y:S05]  /*3c9b0*/  @!P1 BRA `(.L_x_976) ;  /* 0x0000000000689947 */ /* 0x000fea0003800000 */
[----:B---3--:R-:W1:Y:S01]  /*3c9c0*/  LDS R47, [R46+0x4] ;  /* 0x000004002e2f7984 */ /* 0x008e620000000800 */
        /* <DEDUP_REMOVED lines=12> */
.L_x_1012:
[----:B------:R-:W-:Y:S05]  /*3ca90*/  @!P1 BRA `(.L_x_976) ;  /* 0x0000000000309947 */ /* 0x000fea0003800000 */
[----:B---3--:R-:W1:Y:S02]  /*3caa0*/  LDS R47, [R46+0x8] ;  /* 0x000008002e2f7984 */ /* 0x008e640000000800 */
        /* <DEDUP_REMOVED lines=11> */
.L_x_976:
[----:B0-----:R-:W0:Y:S01]  /*3cb60*/  LDS R44, [R44] ;  /* 0x000000002c2c7984 */ /* 0x001e220000000800 */
[----:B------:R-:W-:Y:S01]  /*3cb70*/  IMAD.MOV.U32 R39, RZ, RZ, RZ ;  /* 0x000000ffff277224 */ /* 0x000fe200078e00ff */
[----:B0-----:R-:W-:-:S13]  /*3cb80*/  ISETP.NE.AND P0, PT, R44, RZ, PT ;  /* 0x000000ff2c00720c */ /* 0x001fda0003f05270 */
[----:B------:R-:W-:Y:S05]  /*3cb90*/  @!P0 BRA `(.L_x_1013) ;  /* 0x0000001000088947 */ /* 0x000fea0003800000 */
[----:B------:R-:W-:Y:S01]  /*3cba0*/  ISETP.GE.U32.AND P1, PT, R44, 0x8, PT ;  /* 0x000000082c00780c */ /* 0x000fe20003f26070 */
[----:B----4-:R-:W-:Y:S01]  /*3cbb0*/  VIADD R46, R38, 0x1 ;  /* 0x00000001262e7836 */ /* 0x010fe20000000000 */
[----:B--2---:R-:W-:Y:S01]  /*3cbc0*/  LOP3.LUT R56, R44, 0x7, RZ, 0xc0, !PT ;  /* 0x000000072c387812 */ /* 0x004fe200078ec0ff */
[----:B---3--:R-:W-:Y:S02]  /*3cbd0*/  IMAD.MOV.U32 R45, RZ, RZ, RZ ;  /* 0x000000ffff2d7224 */ /* 0x008fe400078e00ff */
[----:B------:R-:W-:Y:S01]  /*3cbe0*/  IMAD.MOV.U32 R39, RZ, RZ, RZ ;  /* 0x000000ffff277224 */ /* 0x000fe200078e00ff */
[----:B------:R-:W-:Y:S02]  /*3cbf0*/  ISETP.NE.AND P0, PT, R56, RZ, PT ;  /* 0x000000ff3800720c */ /* 0x000fe40003f05270 */
[----:B------:R-:W-:-:S05]  /*3cc00*/  SHF.R.S32.HI R47, RZ, 0x1f, R46 ;  /* 0x0000001fff2f7819 */ /* 0x000fca000001142e */
[----:B------:R-:W-:Y:S06]  /*3cc10*/  @!P1 BRA `(.L_x_1014) ;  /* 0x0000000400e89947 */ /* 0x000fec0003800000 */
[----:B------:R-:W-:Y:S01]  /*3cc20*/  LOP3.LUT R45, R44, 0xfffffff8, RZ, 0xc0, !PT ;  /* 0xfffffff82c2d7812 */ /* 0x000fe200078ec0ff */
[----:B------:R-:W-:Y:S02]  /*3cc30*/  IMAD.MOV.U32 R49, RZ, RZ, RZ ;  /* 0x000000ffff317224 */ /* 0x000fe400078e00ff */
[----:B------:R-:W-:-:S07]  /*3cc40*/  IMAD.MOV.U32 R39, RZ, RZ, RZ ;  /* 0x000000ffff277224 */ /* 0x000fce00078e00ff */
.L_x_1015:
        /* <DEDUP_REMOVED lines=54> */
[----:B------:R-:W-:Y:S02]  /*3cfb0*/  LEA.HI R40, R40, R40, RZ, 0x10 ;  /* 0x0000002828287211 */ /* 0x000fe400078f80ff */
[----:B------:R-:W-:Y:S02]  /*3cfc0*/  LEA.HI R41, R41, R41, RZ, 0x10 ;  /* 0x0000002929297211 */ /* 0x000fe400078f80ff */
[----:B------:R-:W-:-:S02]  /*3cfd0*/  LOP3.LUT R42, R42, 0xf0f0f0f, RZ, 0xc0, !PT ;  /* 0x0f0f0f0f2a2a7812 */ /* 0x000fc400078ec0ff */
[----:B------:R-:W-:Y:S02]  /*3cfe0*/  LOP3.LUT R43, R43, 0xf0f0f0f, RZ, 0xc0, !PT ;  /* 0x0f0f0f0f2b2b7812 */ /* 0x000fe400078ec0ff */
[----:B------:R-:W-:Y:S02]  /*3cff0*/  LOP3.LUT R40, R40, 0x3f, RZ, 0xc0, !PT ;  /* 0x0000003f28287812 */ /* 0x000fe400078ec0ff */
[----:B------:R-:W-:Y:S02]  /*3d000*/  LOP3.LUT R41, R41, 0x3f, RZ, 0xc0, !PT ;  /* 0x0000003f29297812 */ /* 0x000fe400078ec0ff */
[----:B------:R-:W-:Y:S02]  /*3d010*/  LEA.HI R42, R42, R42, RZ, 0x18 ;  /* 0x0000002a2a2a7211 */ /* 0x000fe400078fc0ff */
[----:B------:R-:W-:Y:S02]  /*3d020*/  LEA.HI R43, R43, R43, RZ, 0x18 ;  /* 0x0000002b2b2b7211 */ /* 0x000fe400078fc0ff */
[----:B------:R-:W-:-:S02]  /*3d030*/  IADD3 R39, PT, PT, R41, R40, R39 ;  /* 0x0000002829277210 */ /* 0x000fc40007ffe027 */
[----:B------:R-:W-:Y:S02]  /*3d040*/  LEA.HI R42, R42, R42, RZ, 0x10 ;  /* 0x0000002a2a2a7211 */ /* 0x000fe400078f80ff */
[----:B------:R-:W-:Y:S02]  /*3d050*/  LEA.HI R43, R43, R43, RZ, 0x10 ;  /* 0x0000002b2b2b7211 */ /* 0x000fe400078f80ff */
[----:B------:R-:W-:Y:S02]  /*3d060*/  SHF.R.U32.HI R40, RZ, 0x1, R51 ;  /* 0x00000001ff287819 */ /* 0x000fe40000011633 */
[----:B------:R-:W-:Y:S02]  /*3d070*/  SHF.R.U32.HI R41, RZ, 0x1, R48 ;  /* 0x00000001ff297819 */ /* 0x000fe40000011630 */
[----:B------:R-:W-:Y:S02]  /*3d080*/  LOP3.LUT R42, R42, 0x3f, RZ, 0xc0, !PT ;  /* 0x0000003f2a2a7812 */ /* 0x000fe400078ec0ff */
[----:B------:R-:W-:-:S02]  /*3d090*/  LOP3.LUT R43, R43, 0x3f, RZ, 0xc0, !PT ;  /* 0x0000003f2b2b7812 */ /* 0x000fc400078ec0ff */
[----:B------:R-:W-:Y:S02]  /*3d0a0*/  LOP3.LUT R40, R40, 0x55555555, RZ, 0xc0, !PT ;  /* 0x5555555528287812 */ /* 0x000fe400078ec0ff */
[----:B------:R-:W-:Y:S02]  /*3d0b0*/  LOP3.LUT R41, R41, 0x55555555, RZ, 0xc0, !PT ;  /* 0x5555555529297812 */ /* 0x000fe400078ec0ff */
[----:B------:R-:W-:Y:S01]  /*3d0c0*/  IADD3 R39, PT, PT, R43, R42, R39 ;  /* 0x0000002a2b277210 */ /* 0x000fe20007ffe027 */
[----:B------:R-:W-:Y:S01]  /*3d0d0*/  IMAD.IADD R40, R51, 0x1, -R40 ;  /* 0x0000000133287824 */ /* 0x000fe200078e0a28 */
        /* <DEDUP_REMOVED lines=46> */
.L_x_1014:
[----:B------:R-:W-:Y:S05]  /*3d3c0*/  @!P0 BRA `(.L_x_1013) ;  /* 0x0000000400fc8947 */ /* 0x000fea0003800000 */
[----:B------:R-:W-:Y:S02]  /*3d3d0*/  ISETP.GE.U32.AND P0, PT, R56, 0x4, PT ;  /* 0x000000043800780c */ /* 0x000fe40003f06070 */
[----:B------:R-:W-:-:S04]  /*3d3e0*/  LOP3.LUT R52, R44, 0x3, RZ, 0xc0, !PT ;  /* 0x000000032c347812 */ /* 0x000fc800078ec0ff */
[----:B------:R-:W-:-:S07]  /*3d3f0*/  ISETP.NE.AND P1, PT, R52, RZ, PT ;  /* 0x000000ff3400720c */ /* 0x000fce0003f25270 */
[----:B------:R-:W-:Y:S06]  /*3d400*/  @!P0 BRA `(.L_x_1016) ;  /* 0x0000000000fc8947 */ /* 0x000fec0003800000 */
        /* <DEDUP_REMOVED lines=63> */
.L_x_1016:
[----:B------:R-:W-:Y:S05]  /*3d800*/  @!P1 BRA `(.L_x_1013) ;  /* 0x0000000000ec9947 */ /* 0x000fea0003800000 */
[----:B------:R-:W-:Y:S02]  /*3d810*/  ISETP.NE.AND P0, PT, R52, 0x1, PT ;  /* 0x000000013400780c */ /* 0x000fe40003f05270 */
[----:B------:R-:W-:-:S04]  /*3d820*/  LOP3.LUT R44, R44, 0x1, RZ, 0xc0, !PT ;  /* 0x000000012c2c7812 */ /* 0x000fc800078ec0ff */
[----:B------:R-:W-:-:S07]  /*3d830*/  ISETP.NE.U32.AND P1, PT, R44, 0x1, PT ;  /* 0x000000012c00780c */ /* 0x000fce0003f25070 */
[----:B------:R-:W-:Y:S06]  /*3d840*/  @!P0 BRA `(.L_x_1017) ;  /* 0x0000000000908947 */ /* 0x000fec0003800000 */
[-C--:B------:R-:W-:Y:S02]  /*3d850*/  IADD3 R41, P2, PT, R46, R45.reuse, RZ ;  /* 0x0000002d2e297210 */ /* 0x080fe40007f5e0ff */
[----:B-1----:R-:W-:-:S03]  /*3d860*/  IADD3 R43, P0, PT, R38, R45, RZ ;  /* 0x0000002d262b7210 */ /* 0x002fc60007f1e0ff */
        /* <DEDUP_REMOVED lines=34> */
.L_x_1017:
[----:B------:R-:W-:Y:S05]  /*3da90*/  @P1 BRA `(.L_x_1013) ;  /* 0x0000000000481947 */ /* 0x000fea0003800000 */
[----:B------:R-:W-:-:S04]  /*3daa0*/  IADD3 R45, P0, PT, R38, R45, RZ ;  /* 0x0000002d262d7210 */ /* 0x000fc80007f1e0ff */
[----:B------:R-:W-:Y:S02]  /*3dab0*/  LEA.HI.X.SX32 R38, R38, RZ, 0x1, P0 ;  /* 0x000000ff26267211 */ /* 0x000fe400000f0eff */
[----:B------:R-:W-:-:S04]  /*3dac0*/  LEA R40, P0, R45, R14, 0x2 ;  /* 0x0000000e2d287211 */ /* 0x000fc800078010ff */
[----:B------:R-:W-:-:S05]  /*3dad0*/  LEA.HI.X R41, R45, R21, R38, 0x2, P0 ;  /* 0x000000152d297211 */ /* 0x000fca00000f1426 */
[----:B------:R-:W2:Y:S02]  /*3dae0*/  LDG.E R40, desc[UR36][R40.64+0x4] ;  /* 0x0000042428287981 */ /* 0x000ea4000c1e1900 */
[----:B--2---:R-:W-:-:S04]  /*3daf0*/  SHF.R.U32.HI R38, RZ, 0x1, R40 ;  /* 0x00000001ff267819 */ /* 0x004fc80000011628 */
[----:B-1----:R-:W-:-:S05]  /*3db00*/  LOP3.LUT R43, R38, 0x55555555, RZ, 0xc0, !PT ;  /* 0x55555555262b7812 */ /* 0x002fca00078ec0ff */
        /* <DEDUP_REMOVED lines=11> */
.L_x_1013:
[----:B------:R-:W-:-:S05]  /*3dbc0*/  IMAD R38, R10, 0x4, R8 ;  /* 0x000000040a267824 */ /* 0x000fca00078e0208 */
[----:B------:R0:W-:Y:S01]  /*3dbd0*/  STS [R38], R39 ;  /* 0x0000002726007388 */ /* 0x0001e20000000800 */
[----:B------:R-:W-:Y:S05]  /*3dbe0*/  BRA `(.L_x_975) ;  /* 0x0000003800787947 */ /* 0x000fea0003800000 */
.L_x_938:
[----:B------:R-:W-:Y:S01]  /*3dbf0*/  ISETP.NE.AND P2, PT, R16, RZ, PT ;  /* 0x000000ff1000720c */ /* 0x000fe20003f45270 */
        /* <DEDUP_REMOVED lines=10> */
.L_x_1038:
[----:B------:R-:W-:Y:S01]  /*3dca0*/  ISETP.NE.AND P0, PT, R31, RZ, PT ;  /* 0x000000ff1f00720c */ /* 0x000fe20003f05270 */
[----:B------:R-:W-:Y:S01]  /*3dcb0*/  BSSY.RECONVERGENT B3, `(.L_x_1019) ;  /* 0x0000021000037945 */ /* 0x000fe20003800200 */
[----:B------:R-:W-:Y:S02]  /*3dcc0*/  IMAD R61, R60, 0x830, R53 ;  /* 0x000008303c3d7824 */ /* 0x000fe400078e0235 */
[----:B------:R-:W-:-:S09]  /*3dcd0*/  IMAD.MOV.U32 R64, RZ, RZ, R16 ;  /* 0x000000ffff407224 */ /* 0x000fd200078e0010 */
[----:B-123--:R-:W-:Y:S05]  /*3dce0*/  @!P0 BRA `(.L_x_1020) ;  /* 0x0000000000748947 */ /* 0x00efea0003800000 */
        /* <DEDUP_REMOVED lines=9> */
[----:B---3--:R1:W-:Y:S04]  /*3dd80*/  STS [R28], R45 ;  /* 0x0000002d1c007388 */ /* 0x0083e80000000800 */
[----:B--2---:R1:W-:Y:S06]  /*3dd90*/  STS [R29], R42 ;  /* 0x0000002a1d007388 */ /* 0x0043ec0000000800 */
[----:B------:R-:W-:Y:S05]  /*3dda0*/  @!P0 BRA `(.L_x_1020) ;  /* 0x0000000000448947 */ /* 0x000fea0003800000 */
[----:B------:R-:W-:Y:S01]  /*3ddb0*/  ISETP.NE.AND P0, PT, R31, 0x2, PT ;  /* 0x000000021f00780c */ /* 0x000fe20003f05270 */
[----:B------:R-:W-:-:S04]  /*3ddc0*/  VIADD R43, R47, 0x20 ;  /* 0x000000202f2b7836 */ /* 0x000fc80000000000 */
[----:B-1----:R-:W-:-:S04]  /*3ddd0*/  IMAD.WIDE.U32 R44, R43, 0x4, R40 ;  /* 0x000000042b2c7825 */ /* 0x002fc800078e0028 */
        /* <DEDUP_REMOVED lines=14> */
.L_x_1020:
[----:B------:R-:W-:Y:S05]  /*3dec0*/  BSYNC.RECONVERGENT B3 ;  /* 0x0000000000037941 */ /* 0x000fea0003800200 */
.L_x_1019:
[----:B------:R-:W3:Y:S01]  /*3ded0*/  S2R R63, SR_CgaCtaId ;  /* 0x00000000003f7919 */ /* 0x000ee20000008800 */
[----:B--2---:R-:W-:Y:S01]  /*3dee0*/  MOV R38, 0x400 ;  /* 0x0000040000267802 */ /* 0x004fe20000000f00 */
[----:B------:R-:W-:Y:S01]  /*3def0*/  VIADD R60, R60, 0x1 ;  /* 0x000000013c3c7836 */ /* 0x000fe20000000000 */
[----:B------:R-:W-:Y:S03]  /*3df00*/  BSSY.RECONVERGENT B3, `(.L_x_1021) ;  /* 0x0000029000037945 */ /* 0x000fe60003800200 */
[----:B------:R-:W-:Y:S01]  /*3df10*/  VIADD R62, R38, 0x5534 ;  /* 0x00005534263e7836 */ /* 0x000fe20000000000 */
[----:B------:R-:W-:Y:S01]  /*3df20*/  ISETP.NE.AND P0, PT, R60, R59, PT ;  /* 0x0000003b3c00720c */ /* 0x000fe20003f05270 */
[----:B------:R-:W-:-:S03]  /*3df30*/  VIADD R38, R38, 0x14 ;  /* 0x0000001426267836 */ /* 0x000fc60000000000 */
[C---:B---3--:R-:W-:Y:S02]  /*3df40*/  LEA R62, R63.reuse, R62, 0x18 ;  /* 0x0000003e3f3e7211 */ /* 0x048fe400078ec0ff */
[----:B------:R-:W-:-:S07]  /*3df50*/  LEA R63, R63, R38, 0x18 ;  /* 0x000000263f3f7211 */ /* 0x000fce00078ec0ff */
.L_x_1022:
[----:B--2---:R-:W2:Y:S01]  /*3df60*/  LDC.64 R38, c[0x0][0x388] ;  /* 0x0000e200ff267b82 */ /* 0x004ea20000000a00 */
[----:B------:R-:W-:-:S04]  /*3df70*/  IMAD.IADD R49, R61, 0x1, R64 ;  /* 0x000000013d317824 */ /* 0x000fc800078e0240 */
[----:B-1----:R-:W-:-:S03]  /*3df80*/  VIADD R45, R49, 0x20 ;  /* 0x00000020312d7836 */ /* 0x002fc60000000000 */
[----:B------:R-:W1:Y:S01]  /*3df90*/  LDC.64 R46, c[0x0][0x390] ;  /* 0x0000e400ff2e7b82 */ /* 0x000e620000000a00 */
[C---:B------:R-:W-:Y:S02]  /*3dfa0*/  VIADD R41, R49.reuse, 0x40 ;  /* 0x0000004031297836 */ /* 0x040fe40000000000 */
[C---:B------:R-:W-:Y:S02]  /*3dfb0*/  VIADD R67, R49.reuse, 0x60 ;  /* 0x0000006031437836 */ /* 0x040fe40000000000 */
[----:B--2---:R-:W-:-:S04]  /*3dfc0*/  IMAD.WIDE.U32 R68, R49, 0x4, R38 ;  /* 0x0000000431447825 */ /* 0x004fc800078e0026 */
[----:B------:R-:W-:Y:S01]  /*3dfd0*/  IMAD.WIDE.U32 R50, R45, 0x4, R38 ;  /* 0x000000042d327825 */ /* 0x000fe200078e0026 */
[----:B------:R-:W2:Y:S03]  /*3dfe0*/  LDG.E R65, desc[UR36][R68.64] ;  /* 0x0000002444417981 */ /* 0x000ea6000c1e1900 */
        /* <DEDUP_REMOVED lines=13> */
[C---:B-1----:R-:W-:Y:S02]  /*3e0c0*/  IMAD R49, R64.reuse, 0x4, R62 ;  /* 0x0000000440317824 */ /* 0x042fe400078e023e */
[C---:B------:R-:W-:Y:S01]  /*3e0d0*/  IMAD R51, R64.reuse, 0x4, R63 ;  /* 0x0000000440337824 */ /* 0x040fe200078e023f */
        /* <DEDUP_REMOVED lines=12> */
.L_x_1021:
[----:B------:R-:W-:Y:S01]  /*3e1a0*/  BSSY.RECONVERGENT B3, `(.L_x_1023) ;  /* 0x0000030000037945 */ /* 0x000fe20003800200 */
[----:B------:R-:W-:-:S07]  /*3e1b0*/  IMAD.MOV.U32 R47, RZ, RZ, R16 ;  /* 0x000000ffff2f7224 */ /* 0x000fce00078e0010 */
.L_x_1026:
[----:B-1----:R-:W1:Y:S01]  /*3e1c0*/  S2R R43, SR_CgaCtaId ;  /* 0x00000000002b7919 */ /* 0x002e620000008800 */
[----:B--23--:R-:W-:Y:S01]  /*3e1d0*/  MOV R49, 0x400 ;  /* 0x0000040000317802 */ /* 0x00cfe20000000f00 */
        /* <DEDUP_REMOVED lines=9> */
.L_x_1025:
        /* <DEDUP_REMOVED lines=10> */
.L_x_1024:
[----:B------:R-:W-:-:S06]  /*3e310*/  IMAD.WIDE.U32 R44, R41, 0x4, R34 ;  /* 0x00000004292c7825 */ /* 0x000fcc00078e0022 */
[----:B------:R3:W2:Y:S01]  /*3e320*/  LDG.E R45, desc[UR36][R44.64+-0x3a980] ;  /* 0xfc5680242c2d7981 */ /* 0x0006a2000c1e1900 */
[----:B------:R-:W-:Y:S02]  /*3e330*/  VIADD R39, R41, 0x1 ;  /* 0x0000000129277836 */ /* 0x000fe40000000000 */
[----:B------:R-:W-:-:S05]  /*3e340*/  VIADD R50, R49, 0x14 ;  /* 0x0000001431327836 */ /* 0x000fca0000000000 */
[----:B------:R-:W-:-:S05]  /*3e350*/  LEA R43, R43, R50, 0x18 ;  /* 0x000000322b2b7211 */ /* 0x000fca00078ec0ff */
[----:B---3--:R-:W-:Y:S01]  /*3e360*/  IMAD R44, R47, 0x4, R43 ;  /* 0x000000042f2c7824 */ /* 0x008fe200078e022b */
[----:B--2---:R-:W-:-:S04]  /*3e370*/  ISETP.GE.U32.AND P1, PT, R45, R48, PT ;  /* 0x000000302d00720c */ /* 0x004fc80003f26070 */
[----:B------:R-:W2:Y:S09]  /*3e380*/  LDS R45, [R44] ;  /* 0x000000002c2d7984 */ /* 0x000eb20000000800 */
[----:B------:R-:W-:-:S04]  /*3e390*/  @P1 IMAD.MOV R39, RZ, RZ, R41 ;  /* 0x000000ffff271224 */ /* 0x000fc800078e0229 */
[C---:B------:R-:W-:Y:S01]  /*3e3a0*/  IMAD.WIDE.U32 R40, R39.reuse, 0x4, R36 ;  /* 0x0000000427287825 */ /* 0x040fe200078e0024 */
[----:B------:R-:W-:-:S05]  /*3e3b0*/  ISETP.GT.U32.AND P1, PT, R39, R9, PT ;  /* 0x000000092700720c */ /* 0x000fca0003f24070 */
[----:B------:R-:W2:Y:S08]  /*3e3c0*/  LDG.E R40, desc[UR36][R40.64+-0x3a980] ;  /* 0xfc56802428287981 */ /* 0x000eb0000c1e1900 */
[----:B------:R-:W-:-:S06]  /*3e3d0*/  @!P1 IMAD.WIDE.U32 R38, R39, 0x4, R34 ;  /* 0x0000000427269825 */ /* 0x000fcc00078e0022 */
[----:B------:R-:W3:Y:S01]  /*3e3e0*/  @!P1 LDG.E R39, desc[UR36][R38.64+-0x3a980] ;  /* 0xfc56802426279981 */ /* 0x000ee2000c1e1900 */
[----:B------:R-:W-:Y:S01]  /*3e3f0*/  VIADD R47, R47, UR43 ;  /* 0x0000002b2f2f7c36 */ /* 0x000fe20008000000 */
        /* <DEDUP_REMOVED lines=10> */
[----:B------:R-:W-:Y:S05]  /*3e4a0*/  BSYNC.RECONVERGENT B3 ;  /* 0x0000000000037941 */ /* 0x000fea0003800200 */
.L_x_1023:
[----:B------:R-:W-:Y:S04]  /*3e4b0*/  BSSY.RECONVERGENT B3, `(.L_x_1027) ;  /* 0x0000068000037945 */ /* 0x000fe80003800200 */
[----:B------:R-:W-:Y:S05]  /*3e4c0*/  @P2 BRA `(.L_x_1028) ;  /* 0x0000000400982947 */ /* 0x000fea0003800000 */
[----:B---3--:R-:W-:-:S07]  /*3e4d0*/  IMAD.MOV.U32 R44, RZ, RZ, RZ ;  /* 0x000000ffff2c7224 */ /* 0x008fce00078e00ff */
.L_x_1037:
[C---:B------:R-:W-:Y:S02]  /*3e4e0*/  IMAD R45, R44.reuse, 0x4, R42 ;  /* 0x000000042c2d7824 */ /* 0x040fe400078e022a */
[----:B-1----:R-:W-:-:S03]  /*3e4f0*/  IMAD R46, R44, 0x4, R43 ;  /* 0x000000042c2e7824 */ /* 0x002fc600078e022b */
[----:B------:R-:W1:Y:S02]  /*3e500*/  LDS R51, [R45] ;  /* 0x000000002d337984 */ /* 0x000e640000000800 */
[----:B-1----:R-:W-:-:S13]  /*3e510*/  ISETP.NE.AND P1, PT, R51, -0x1, PT ;  /* 0xffffffff3300780c */ /* 0x002fda0003f25270 */
[----:B--2---:R-:W-:Y:S05]  /*3e520*/  @!P1 BRA `(.L_x_1029) ;  /* 0x0000000000249947 */ /* 0x004fea0003800000 */
        /* <DEDUP_REMOVED lines=9> */
.L_x_1029:
        /* <DEDUP_REMOVED lines=12> */
.L_x_1030:
        /* <DEDUP_REMOVED lines=12> */
.L_x_1031:
        /* <DEDUP_REMOVED lines=12> */
.L_x_1032:
        /* <DEDUP_REMOVED lines=12> */
.L_x_1033:
        /* <DEDUP_REMOVED lines=12> */
.L_x_1034:
        /* <DEDUP_REMOVED lines=12> */
.L_x_1035:
[----:B--2---:R-:W1:Y:S01]  /*3ea40*/  LDS R49, [R45+0x1c] ;  /* 0x00001c002d317984 */ /* 0x004e620000000800 */
        /* <DEDUP_REMOVED lines=13> */
.L_x_1036:
[----:B------:R-:W-:Y:S05]  /*3eb20*/  @P3 BRA `(.L_x_1037) ;  /* 0xfffffff8006c3947 */ /* 0x000fea000383ffff */
.L_x_1028:
[----:B------:R-:W-:Y:S05]  /*3eb30*/  BSYNC.RECONVERGENT B3 ;  /* 0x0000000000037941 */ /* 0x000fea0003800200 */
.L_x_1027:
[----:B------:R-:W-:Y:S05]  /*3eb40*/  @P0 BRA `(.L_x_1038) ;  /* 0xfffffff000540947 */ /* 0x000fea000383ffff */
.L_x_1018:
[----:B------:R-:W-:Y:S01]  /*3eb50*/  ISETP.GE.U32.AND P0, PT, R16, R57, PT ;  /* 0x000000391000720c */ /* 0x000fe20003f06070 */
[----:B------:R-:W-:-:S12]  /*3eb60*/  BSSY.RECONVERGENT B3, `(.L_x_1039) ;  /* 0x00000ad000037945 */ /* 0x000fd80003800200 */
[----:B------:R-:W-:Y:S05]  /*3eb70*/  @P0 BRA `(.L_x_1040) ;  /* 0x0000000800ac0947 */ /* 0x000fea0003800000 */
[----:B------:R-:W-:Y:S01]  /*3eb80*/  ISETP.GE.U32.AND P0, PT, R16, R57, PT ;  /* 0x000000391000720c */ /* 0x000fe20003f06070 */
[----:B------:R-:W-:Y:S02]  /*3eb90*/  IMAD R58, R56, 0x830, R53 ;  /* 0x00000830383a7824 */ /* 0x000fe400078e0235 */
[----:B------:R-:W-:-:S10]  /*3eba0*/  IMAD.MOV.U32 R59, RZ, RZ, R16 ;  /* 0x000000ffff3b7224 */ /* 0x000fd400078e0010 */
[----:B--2---:R-:W2:Y:S01]  /*3ebb0*/  @P0 LDC.64 R40, c[0x0][0x388] ;  /* 0x0000e200ff280b82 */ /* 0x004ea20000000a00 */
[----:B------:R-:W-:-:S07]  /*3ebc0*/  @P0 IMAD.IADD R43, R58, 0x1, R59 ;  /* 0x000000013a2b0824 */ /* 0x000fce00078e023b */
[----:B------:R-:W4:Y:S01]  /*3ebd0*/  @P0 LDC.64 R38, c[0x0][0x390] ;  /* 0x0000e400ff260b82 */ /* 0x000f220000000a00 */
[----:B--2---:R-:W-:-:S06]  /*3ebe0*/  @P0 IMAD.WIDE.U32 R40, R43, 0x4, R40 ;  /* 0x000000042b280825 */ /* 0x004fcc00078e0028 */
[----:B------:R-:W2:Y:S01]  /*3ebf0*/  @P0 LDG.E R40, desc[UR36][R40.64] ;  /* 0x0000002428280981 */ /* 0x000ea2000c1e1900 */
[----:B----4-:R-:W-:-:S06]  /*3ec00*/  @P0 IMAD.WIDE.U32 R38, R43, 0x4, R38 ;  /* 0x000000042b260825 */ /* 0x010fcc00078e0026 */
[----:B------:R4:W5:Y:S01]  /*3ec10*/  @P0 LDG.E R39, desc[UR36][R38.64] ;  /* 0x0000002426270981 */ /* 0x000962000c1e1900 */
[----:B---3--:R-:W3:Y:S01]  /*3ec20*/  @P0 S2R R44, SR_CgaCtaId ;  /* 0x00000000002c0919 */ /* 0x008ee20000008800 */
[----:B------:R-:W-:-:S05]  /*3ec30*/  @P0 MOV R42, 0x400 ;  /* 0x00000400002a0802 */ /* 0x000fca0000000f00 */
[C---:B------:R-:W-:Y:S02]  /*3ec40*/  @P0 VIADD R43, R42.reuse, 0x5534 ;  /* 0x000055342a2b0836 */ /* 0x040fe40000000000 */
[----:B------:R-:W-:-:S03]  /*3ec50*/  @P0 VIADD R45, R42, 0x14 ;  /* 0x000000142a2d0836 */ /* 0x000fc60000000000 */
[C---:B---3--:R-:W-:Y:S02]  /*3ec60*/  @P0 LEA R32, R44.reuse, R43, 0x18 ;  /* 0x0000002b2c200211 */ /* 0x048fe400078ec0ff */
[----:B------:R-:W-:-:S03]  /*3ec70*/  @P0 LEA R33, R44, R45, 0x18 ;  /* 0x0000002d2c210211 */ /* 0x000fc600078ec0ff */
[C---:B------:R-:W-:Y:S02]  /*3ec80*/  @P0 IMAD R43, R59.reuse, 0x4, R32 ;  /* 0x000000043b2b0824 */ /* 0x040fe400078e0220 */
[C---:B------:R-:W-:Y:S02]  /*3ec90*/  @P0 IMAD R42, R59.reuse, 0x4, R33 ;  /* 0x000000043b2a0824 */ /* 0x040fe400078e0221 */
[----:B------:R-:W-:-:S04]  /*3eca0*/  @P0 VIADD R59, R59, 0x20 ;  /* 0x000000203b3b0836 */ /* 0x000fc80000000000 */
[C---:B----4-:R-:W-:Y:S01]  /*3ecb0*/  IMAD.IADD R38, R57.reuse, 0x1, -R59 ;  /* 0x0000000139267824 */ /* 0x050fe200078e0a3b */
[----:B------:R-:W-:-:S04]  /*3ecc0*/  ISETP.GT.U32.AND P1, PT, R57, R59, PT ;  /* 0x0000003b3900720c */ /* 0x000fc80003f24070 */
[----:B------:R-:W-:Y:S01]  /*3ecd0*/  ISETP.LE.U32.OR P1, PT, R38, 0x60, !P1 ;  /* 0x000000602600780c */ /* 0x000fe20004f23470 */
[----:B------:R-:W-:Y:S01]  /*3ece0*/  BSSY.RECONVERGENT B4, `(.L_x_1041) ;  /* 0x0000032000047945 */ /* 0x000fe20003800200 */
[----:B--2---:R2:W-:Y:S04]  /*3ecf0*/  @P0 STS [R43], R40 ;  /* 0x000000282b000388 */ /* 0x0045e80000000800 */
[----:B-----5:R2:W-:Y:S01]  /*3ed00*/  @P0 STS [R42], R39 ;  /* 0x000000272a000388 */ /* 0x0205e20000000800 */
[----:B------:R-:W-:-:S06]  /*3ed10*/  PLOP3.LUT P0, PT, P0, PT, PT, 0x8, 0x80 ;  /* 0x000000000080781c */ /* 0x000fcc000070e170 */
[----:B------:R-:W-:Y:S07]  /*3ed20*/  @P1 BRA `(.L_x_1042) ;  /* 0x0000000000b41947 */ /* 0x000fee0003800000 */
[----:B------:R-:W3:Y:S01]  /*3ed30*/  S2R R33, SR_CgaCtaId ;  /* 0x0000000000217919 */ /* 0x000ee20000008800 */
[----:B------:R-:W-:Y:S01]  /*3ed40*/  MOV R32, 0x400 ;  /* 0x0000040000207802 */ /* 0x000fe20000000f00 */
[----:B------:R-:W-:Y:S01]  /*3ed50*/  VIADD R62, R57, 0xffffffa0 ;  /* 0xffffffa0393e7836 */ /* 0x000fe20000000000 */
[----:B------:R-:W-:-:S03]  /*3ed60*/  PLOP3.LUT P0, PT, PT, PT, PT, 0x8, 0x80 ;  /* 0x000000000080781c */ /* 0x000fc60003f0e170 */
[C---:B------:R-:W-:Y:S02]  /*3ed70*/  VIADD R64, R32.reuse, 0x5534 ;  /* 0x0000553420407836 */ /* 0x040fe40000000000 */
[----:B------:R-:W-:-:S03]  /*3ed80*/  VIADD R60, R32, 0x14 ;  /* 0x00000014203c7836 */ /* 0x000fc60000000000 */
[C---:B---3--:R-:W-:Y:S02]  /*3ed90*/  LEA R64, R33.reuse, R64, 0x18 ;  /* 0x0000004021407211 */ /* 0x048fe400078ec0ff */
[----:B------:R-:W-:-:S07]  /*3eda0*/  LEA R60, R33, R60, 0x18 ;  /* 0x0000003c213c7211 */ /* 0x000fce00078ec0ff */
.L_x_1043:
[----:B--2-4-:R-:W2:Y:S01]  /*3edb0*/  LDC.64 R38, c[0x0][0x388] ;  /* 0x0000e200ff267b82 */ /* 0x014ea20000000a00 */
[C-C-:B------:R-:W-:Y:S01]  /*3edc0*/  IMAD.IADD R49, R58.reuse, 0x1, R59.reuse ;  /* 0x000000013a317824 */ /* 0x140fe200078e023b */
[----:B------:R-:W-:-:S06]  /*3edd0*/  IADD3 R45, PT, PT, R58, 0x20, R59 ;  /* 0x000000203a2d7810 */ /* 0x000fcc0007ffe03b */
[----:B------:R-:W3:Y:S01]  /*3ede0*/  LDC.64 R32, c[0x0][0x390] ;  /* 0x0000e400ff207b82 */ /* 0x000ee20000000a00 */
[C-C-:B------:R-:W-:Y:S02]  /*3edf0*/  IADD3 R41, PT, PT, R58.reuse, 0x40, R59.reuse ;  /* 0x000000403a297810 */ /* 0x140fe40007ffe03b */
[----:B------:R-:W-:Y:S01]  /*3ee00*/  IADD3 R61, PT, PT, R58, 0x60, R59 ;  /* 0x000000603a3d7810 */ /* 0x000fe20007ffe03b */
[----:B--2---:R-:W-:-:S04]  /*3ee10*/  IMAD.WIDE.U32 R50, R49, 0x4, R38 ;  /* 0x0000000431327825 */ /* 0x004fc800078e0026 */
[----:B-1----:R-:W-:Y:S02]  /*3ee20*/  IMAD.WIDE.U32 R46, R45, 0x4, R38 ;  /* 0x000000042d2e7825 */ /* 0x002fe400078e0026 */
[----:B------:R-:W2:Y:S02]  /*3ee30*/  LDG.E R50, desc[UR36][R50.64] ;  /* 0x0000002432327981 */ /* 0x000ea4000c1e1900 */
[--C-:B---3--:R-:W-:Y:S02]  /*3ee40*/  IMAD.WIDE.U32 R48, R49, 0x4, R32.reuse ;  /* 0x0000000431307825 */ /* 0x108fe400078e0020 */
[----:B------:R1:W3:Y:S02]  /*3ee50*/  LDG.E R46, desc[UR36][R46.64] ;  /* 0x000000242e2e7981 */ /* 0x0002e4000c1e1900 */
[----:B------:R-:W-:Y:S02]  /*3ee60*/  IMAD.WIDE.U32 R44, R45, 0x4, R32 ;  /* 0x000000042d2c7825 */ /* 0x000fe400078e0020 */
[----:B------:R4:W5:Y:S02]  /*3ee70*/  LDG.E R48, desc[UR36][R48.64] ;  /* 0x0000002430307981 */ /* 0x000964000c1e1900 */
[----:B------:R-:W-:-:S02]  /*3ee80*/  IMAD.WIDE.U32 R42, R41, 0x4, R38 ;  /* 0x00000004292a7825 */ /* 0x000fc400078e0026 */
[----:B------:R-:W3:Y:S02]  /*3ee90*/  LDG.E R44, desc[UR36][R44.64] ;  /* 0x000000242c2c7981 */ /* 0x000ee4000c1e1900 */
[----:B------:R-:W-:Y:S02]  /*3eea0*/  IMAD.WIDE.U32 R40, R41, 0x4, R32 ;  /* 0x0000000429287825 */ /* 0x000fe400078e0020 */
[----:B------:R-:W3:Y:S02]  /*3eeb0*/  LDG.E R42, desc[UR36][R42.64] ;  /* 0x000000242a2a7981 */ /* 0x000ee4000c1e1900 */
[C---:B------:R-:W-:Y:S02]  /*3eec0*/  IMAD.WIDE.U32 R38, R61.reuse, 0x4, R38 ;  /* 0x000000043d267825 */ /* 0x040fe400078e0026 */
[----:B------:R-:W3:Y:S02]  /*3eed0*/  LDG.E R40, desc[UR36][R40.64] ;  /* 0x0000002428287981 */ /* 0x000ee4000c1e1900 */
[----:B------:R-:W-:-:S02]  /*3eee0*/  IMAD.WIDE.U32 R32, R61, 0x4, R32 ;  /* 0x000000043d207825 */ /* 0x000fc400078e0020 */
[----:B------:R-:W3:Y:S04]  /*3eef0*/  LDG.E R38, desc[UR36][R38.64] ;  /* 0x0000002426267981 */ /* 0x000ee8000c1e1900 */
[----:B------:R-:W3:Y:S01]  /*3ef00*/  LDG.E R32, desc[UR36][R32.64] ;  /* 0x0000002420207981 */ /* 0x000ee2000c1e1900 */
[C---:B-1----:R-:W-:Y:S02]  /*3ef10*/  IMAD R47, R59.reuse, 0x4, R64 ;  /* 0x000000043b2f7824 */ /* 0x042fe400078e0240 */
[C---:B----4-:R-:W-:Y:S02]  /*3ef20*/  IMAD R49, R59.reuse, 0x4, R60 ;  /* 0x000000043b317824 */ /* 0x050fe400078e023c */
[----:B------:R-:W-:-:S05]  /*3ef30*/  VIADD R59, R59, 0x80 ;  /* 0x000000803b3b7836 */ /* 0x000fca0000000000 */
[----:B------:R-:W-:Y:S01]  /*3ef40*/  ISETP.GE.U32.AND P1, PT, R59, R62, PT ;  /* 0x0000003e3b00720c */ /* 0x000fe20003f26070 */
[----:B--2---:R4:W-:Y:S04]  /*3ef50*/  STS [R47], R50 ;  /* 0x000000322f007388 */ /* 0x0049e80000000800 */
[----:B-----5:R4:W-:Y:S04]  /*3ef60*/  STS [R49], R48 ;  /* 0x0000003031007388 */ /* 0x0209e80000000800 */
[----:B---3--:R4:W-:Y:S04]  /*3ef70*/  STS [R47+0x80], R46 ;  /* 0x0000802e2f007388 */ /* 0x0089e80000000800 */
[----:B------:R4:W-:Y:S04]  /*3ef80*/  STS [R49+0x80], R44 ;  /* 0x0000802c31007388 */ /* 0x0009e80000000800 */
[----:B------:R4:W-:Y:S04]  /*3ef90*/  STS [R47+0x100], R42 ;  /* 0x0001002a2f007388 */ /* 0x0009e80000000800 */
[----:B------:R4:W-:Y:S04]  /*3efa0*/  STS [R49+0x100], R40 ;  /* 0x0001002831007388 */ /* 0x0009e80000000800 */
[----:B------:R4:W-:Y:S04]  /*3efb0*/  STS [R47+0x180], R38 ;  /* 0x000180262f007388 */ /* 0x0009e80000000800 */
[----:B------:R4:W-:Y:S01]  /*3efc0*/  STS [R49+0x180], R32 ;  /* 0x0001802031007388 */ /* 0x0009e20000000800 */
[----:B------:R-:W-:Y:S05]  /*3efd0*/  @!P1 BRA `(.L_x_1043) ;  /* 0xfffffffc00749947 */ /* 0x000fea000383ffff */
[----:B----4-:R-:W-:Y:S02]  /*3efe0*/  IMAD.MOV.U32 R32, RZ, RZ, R64 ;  /* 0x000000ffff207224 */ /* 0x010fe400078e0040 */
[----:B------:R-:W-:-:S07]  /*3eff0*/  IMAD.MOV.U32 R33, RZ, RZ, R60 ;  /* 0x000000ffff217224 */ /* 0x000fce00078e003c */
.L_x_1042:
[----:B------:R-:W-:Y:S05]  /*3f000*/  BSYNC.RECONVERGENT B4 ;  /* 0x0000000000047941 */ /* 0x000fea0003800200 */
.L_x_1041:
[C---:B------:R-:W-:Y:S01]  /*3f010*/  IMAD.IADD R38, R57.reuse, 0x1, -R59 ;  /* 0x0000000139267824 */ /* 0x040fe200078e0a3b */
        /* <DEDUP_REMOVED lines=14> */
[----:B------:R5:W3:Y:S04]  /*3f100*/  LDG.E R44, desc[UR36][R32.64] ;  /* 0x00000024202c7981 */ /* 0x000ae8000c1e1900 */
        /* <DEDUP_REMOVED lines=9> */
[----:B-----5:R-:W-:Y:S01]  /*3f1a0*/  IMAD.U32 R32, RZ, RZ, UR5 ;  /* 0x00000005ff207e24 */ /* 0x020fe2000f8e00ff */
[----:B------:R-:W-:Y:S01]  /*3f1b0*/  PLOP3.LUT P0, PT, PT, PT, PT, 0x8, 0x80 ;  /* 0x000000000080781c */ /* 0x000fe20003f0e170 */
[----:B------:R-:W-:Y:S02]  /*3f1c0*/  IMAD.U32 R33, RZ, RZ, UR4 ;  /* 0x00000004ff217e24 */ /* 0x000fe4000f8e00ff */
[----:B------:R-:W-:Y:S01]  /*3f1d0*/  VIADD R59, R59, 0x40 ;  /* 0x000000403b3b7836 */ /* 0x000fe20000000000 */
[----:B----4-:R4:W-:Y:S04]  /*3f1e0*/  STS [R45], R40 ;  /* 0x000000282d007388 */ /* 0x0109e80000000800 */
[----:B---3--:R4:W-:Y:S04]  /*3f1f0*/  STS [R41], R44 ;  /* 0x0000002c29007388 */ /* 0x0089e80000000800 */
[----:B------:R4:W-:Y:S04]  /*3f200*/  STS [R45+0x80], R42 ;  /* 0x0000802a2d007388 */ /* 0x0009e80000000800 */
[----:B------:R4:W-:Y:S02]  /*3f210*/  STS [R41+0x80], R38 ;  /* 0x0000802629007388 */ /* 0x0009e40000000800 */
.L_x_1045:
[----:B------:R-:W-:Y:S05]  /*3f220*/  BSYNC.RECONVERGENT B4 ;  /* 0x0000000000047941 */ /* 0x000fea0003800200 */
.L_x_1044:
[----:B------:R-:W-:Y:S01]  /*3f230*/  ISETP.LT.U32.OR P0, PT, R59, R57, P0 ;  /* 0x000000393b00720c */ /* 0x000fe20000701470 */
[----:B------:R-:W-:-:S12]  /*3f240*/  BSSY.RECONVERGENT B4, `(.L_x_1046) ;  /* 0x0000015000047945 */ /* 0x000fd80003800200 */
[----:B------:R-:W-:Y:S05]  /*3f250*/  @!P0 BRA `(.L_x_1047) ;  /* 0x00000000004c8947 */ /* 0x000fea0003800000 */
[----:B--2-4-:R-:W2:Y:S01]  /*3f260*/  LDC.64 R38, c[0x0][0x388] ;  /* 0x0000e200ff267b82 */ /* 0x014ea20000000a00 */
[----:B------:R-:W-:-:S07]  /*3f270*/  IMAD.IADD R41, R58, 0x1, R59 ;  /* 0x000000013a297824 */ /* 0x000fce00078e023b */
[----:B------:R-:W3:Y:S01]  /*3f280*/  LDC.64 R32, c[0x0][0x390] ;  /* 0x0000e400ff207b82 */ /* 0x000ee20000000a00 */
[----:B--2---:R-:W-:-:S06]  /*3f290*/  IMAD.WIDE.U32 R38, R41, 0x4, R38 ;  /* 0x0000000429267825 */ /* 0x004fcc00078e0026 */
[----:B------:R-:W2:Y:S01]  /*3f2a0*/  LDG.E R38, desc[UR36][R38.64] ;  /* 0x0000002426267981 */ /* 0x000ea2000c1e1900 */
[----:B---3--:R-:W-:-:S05]  /*3f2b0*/  IMAD.WIDE.U32 R32, R41, 0x4, R32 ;  /* 0x0000000429207825 */ /* 0x008fca00078e0020 */
[----:B------:R3:W4:Y:S01]  /*3f2c0*/  LDG.E R40, desc[UR36][R32.64] ;  /* 0x0000002420287981 */ /* 0x000722000c1e1900 */
[----:B------:R-:W5:Y:S01]  /*3f2d0*/  S2UR UR6, SR_CgaCtaId ;  /* 0x00000000000679c3 */ /* 0x000f620000008800 */
[----:B------:R-:W-:Y:S02]  /*3f2e0*/  UMOV UR4, 0x400 ;  /* 0x0000040000047882 */ /* 0x000fe40000000000 */
[----:B------:R-:W-:Y:S02]  /*3f2f0*/  UIADD3 UR5, UPT, UPT, UR4, 0x5534, URZ ;  /* 0x0000553404057890 */ /* 0x000fe4000fffe0ff */
[----:B------:R-:W-:Y:S02]  /*3f300*/  UIADD3 UR4, UPT, UPT, UR4, 0x14, URZ ;  /* 0x0000001404047890 */ /* 0x000fe4000fffe0ff */
[----:B-----5:R-:W-:Y:S02]  /*3f310*/  ULEA UR5, UR6, UR5, 0x18 ;  /* 0x0000000506057291 */ /* 0x020fe4000f8ec0ff */
[----:B------:R-:W-:-:S04]  /*3f320*/  ULEA UR4, UR6, UR4, 0x18 ;  /* 0x0000000406047291 */ /* 0x000fc8000f8ec0ff */
[C---:B------:R-:W-:Y:S02]  /*3f330*/  LEA R41, R59.reuse, UR5, 0x2 ;  /* 0x000000053b297c11 */ /* 0x040fe4000f8e10ff */
[----:B------:R-:W-:Y:S01]  /*3f340*/  LEA R43, R59, UR4, 0x2 ;  /* 0x000000043b2b7c11 */ /* 0x000fe2000f8e10ff */
[----:B---3--:R-:W-:Y:S02]  /*3f350*/  IMAD.U32 R32, RZ, RZ, UR5 ;  /* 0x00000005ff207e24 */ /* 0x008fe4000f8e00ff */
[----:B------:R-:W-:Y:S01]  /*3f360*/  IMAD.U32 R33, RZ, RZ, UR4 ;  /* 0x00000004ff217e24 */ /* 0x000fe2000f8e00ff */
[----:B--2---:R3:W-:Y:S04]  /*3f370*/  STS [R41], R38 ;  /* 0x0000002629007388 */ /* 0x0047e80000000800 */
[----:B----4-:R3:W-:Y:S02]  /*3f380*/  STS [R43], R40 ;  /* 0x000000282b007388 */ /* 0x0107e40000000800 */
.L_x_1047:
[----:B------:R-:W-:Y:S05]  /*3f390*/  BSYNC.RECONVERGENT B4 ;  /* 0x0000000000047941 */ /* 0x000fea0003800200 */
.L_x_1046:
[----:B----4-:R-:W-:-:S07]  /*3f3a0*/  IMAD.MOV.U32 R45, RZ, RZ, R16 ;  /* 0x000000ffff2d7224 */ /* 0x010fce00078e0010 */
.L_x_1050:
[----:B----4-:R-:W-:Y:S01]  /*3f3b0*/  IMAD R44, R45, 0x4, R32 ;  /* 0x000000042d2c7824 */ /* 0x010fe200078e0220 */
[----:B------:R-:W-:Y:S01]  /*3f3c0*/  ISETP.GE.AND P0, PT, R5, 0x2, PT ;  /* 0x000000020500780c */ /* 0x000fe20003f06270 */
[----:B---3--:R-:W-:-:S03]  /*3f3d0*/  IMAD.MOV.U32 R41, RZ, RZ, RZ ;  /* 0x000000ffff297224 */ /* 0x008fc600078e00ff */
[----:B------:R3:W4:Y:S09]  /*3f3e0*/  LDS R47, [R44] ;  /* 0x000000002c2f7984 */ /* 0x0007320000000800 */
[----:B---3--:R-:W-:Y:S05]  /*3f3f0*/  @!P0 BRA `(.L_x_1048) ;  /* 0x0000000000308947 */ /* 0x008fea0003800000 */
[----:B------:R-:W-:Y:S02]  /*3f400*/  IMAD.MOV.U32 R41, RZ, RZ, RZ ;  /* 0x000000ffff297224 */ /* 0x000fe400078e00ff */
[----:B--2---:R-:W-:-:S07]  /*3f410*/  IMAD.MOV.U32 R40, RZ, RZ, R5 ;  /* 0x000000ffff287224 */ /* 0x004fce00078e0005 */
.L_x_1049:
[----:B------:R-:W-:-:S05]  /*3f420*/  SHF.R.U32.HI R42, RZ, 0x1, R40 ;  /* 0x00000001ff2a7819 */ /* 0x000fca0000011628 */
[----:B------:R-:W-:-:S04]  /*3f430*/  IMAD.IADD R39, R42, 0x1, R41 ;  /* 0x000000012a277824 */ /* 0x000fc800078e0229 */
[----:B------:R-:W-:-:S06]  /*3f440*/  IMAD.WIDE.U32 R38, R39, 0x4, R34 ;  /* 0x0000000427267825 */ /* 0x000fcc00078e0022 */
[----:B------:R-:W4:Y:S01]  /*3f450*/  LDG.E R38, desc[UR36][R38.64+-0x3a980] ;  /* 0xfc56802426267981 */ /* 0x000f22000c1e1900 */
[----:B------:R-:W-:-:S05]  /*3f460*/  IMAD.IADD R40, R40, 0x1, -R42 ;  /* 0x0000000128287824 */ /* 0x000fca00078e0a2a */
[----:B------:R-:W-:Y:S02]  /*3f470*/  ISETP.GT.AND P1, PT, R40, 0x1, PT ;  /* 0x000000012800780c */ /* 0x000fe40003f24270 */
[----:B----4-:R-:W-:-:S04]  /*3f480*/  ISETP.GE.AND P0, PT, R38, R47, PT ;  /* 0x0000002f2600720c */ /* 0x010fc80003f06270 */
[----:B------:R-:W-:-:S05]  /*3f490*/  SEL R42, R42, RZ, !P0 ;  /* 0x000000ff2a2a7207 */ /* 0x000fca0004000000 */
[----:B------:R-:W-:Y:S02]  /*3f4a0*/  IMAD.IADD R41, R42, 0x1, R41 ;  /* 0x000000012a297824 */ /* 0x000fe400078e0229 */
[----:B------:R-:W-:Y:S05]  /*3f4b0*/  @P1 BRA `(.L_x_1049) ;  /* 0xfffffffc00d81947 */ /* 0x000fea000383ffff */
.L_x_1048:
[----:B--2---:R-:W-:-:S06]  /*3f4c0*/  IMAD.WIDE.U32 R42, R41, 0x4, R34 ;  /* 0x00000004292a7825 */ /* 0x004fcc00078e0022 */
[----:B------:R2:W4:Y:S01]  /*3f4d0*/  LDG.E R42, desc[UR36][R42.64+-0x3a980] ;  /* 0xfc5680242a2a7981 */ /* 0x000522000c1e1900 */
[----:B------:R-:W-:Y:S02]  /*3f4e0*/  VIADD R39, R41, 0x1 ;  /* 0x0000000129277836 */ /* 0x000fe40000000000 */
[----:B-1----:R-:W-:-:S05]  /*3f4f0*/  IMAD R46, R45, 0x4, R33 ;  /* 0x000000042d2e7824 */ /* 0x002fca00078e0221 */
[----:B--2---:R-:W1:Y:S01]  /*3f500*/  LDS R43, [R46] ;  /* 0x000000002e2b7984 */ /* 0x004e620000000800 */
[----:B----4-:R-:W-:-:S13]  /*3f510*/  ISETP.GE.U32.AND P0, PT, R42, R47, PT ;  /* 0x0000002f2a00720c */ /* 0x010fda0003f06070 */
        /* <DEDUP_REMOVED lines=9> */
[----:B------:R-:W-:-:S04]  /*3f5b0*/  @!P0 ISETP.NE.AND P3, PT, R49, RZ, PT ;  /* 0x000000ff3100820c */ /* 0x000fc80003f65270 */
[----:B------:R-:W-:Y:S02]  /*3f5c0*/  @!P0 SEL R42, R47, 0xffffffff, P3 ;  /* 0xffffffff2f2a8807 */ /* 0x000fe40001800000 */
[----:B--2---:R-:W-:-:S04]  /*3f5d0*/  @!P0 ISETP.NE.AND P1, PT, R38, R47, PT ;  /* 0x0000002f2600820c */ /* 0x004fc80003f25270 */
[----:B------:R-:W-:Y:S02]  /*3f5e0*/  @!P0 SEL R43, R42, 0xffffffff, !P1 ;  /* 0xffffffff2a2b8807 */ /* 0x000fe40004800000 */
[----:B------:R-:W-:-:S03]  /*3f5f0*/  ISETP.GE.U32.AND P0, PT, R45, R57, PT ;  /* 0x000000392d00720c */ /* 0x000fc60003f06070 */
[----:B------:R4:W-:Y:S04]  /*3f600*/  STS [R44], R43 ;  /* 0x0000002b2c007388 */ /* 0x0009e80000000800 */
[----:B------:R4:W-:Y:S06]  /*3f610*/  STS [R46], R49 ;  /* 0x000000312e007388 */ /* 0x0009ec0000000800 */
[----:B------:R-:W-:Y:S05]  /*3f620*/  @!P0 BRA `(.L_x_1050) ;  /* 0xfffffffc00608947 */ /* 0x000fea000383ffff */
.L_x_1040:
[----:B------:R-:W-:Y:S05]  /*3f630*/  BSYNC.RECONVERGENT B3 ;  /* 0x0000000000037941 */ /* 0x000fea0003800200 */
.L_x_1039:
[----:B------:R-:W-:Y:S05]  /*3f640*/  @P2 BRA `(.L_x_975) ;  /* 0x0000001c00e02947 */ /* 0x000fea0003800000 */
[----:B------:R-:W-:Y:S01]  /*3f650*/  ISETP.NE.AND P0, PT, R57, RZ, PT ;  /* 0x000000ff3900720c */ /* 0x000fe20003f05270 */
[----:B------:R-:W-:-:S12]  /*3f660*/  IMAD R42, R5, R10, RZ ;  /* 0x0000000a052a7224 */ /* 0x000fd800078e02ff */
[----:B------:R-:W-:Y:S05]  /*3f670*/  @!P0 BRA `(.L_x_1051) ;  /* 0x0000000c00b48947 */ /* 0x000fea0003800000 */
[----:B------:R-:W-:Y:S01]  /*3f680*/  IMAD.IADD R53, R53, 0x1, -R52 ;  /* 0x0000000135357824 */ /* 0x000fe200078e0a34 */
[----:B---34-:R-:W-:Y:S01]  /*3f690*/  LOP3.LUT R44, R54, 0x7, RZ, 0xc0, !PT ;  /* 0x00000007362c7812 */ /* 0x018fe200078ec0ff */
[----:B------:R-:W-:Y:S02]  /*3f6a0*/  IMAD.MOV.U32 R43, RZ, RZ, RZ ;  /* 0x000000ffff2b7224 */ /* 0x000fe400078e00ff */
[----:B------:R-:W-:-:S05]  /*3f6b0*/  IMAD R53, R56, 0x830, R53 ;  /* 0x0000083038357824 */ /* 0x000fca00078e0235 */
[----:B------:R-:W-:-:S13]  /*3f6c0*/  ISETP.GT.U32.AND P0, PT, R53, -0x8, PT ;  /* 0xfffffff83500780c */ /* 0x000fda0003f04070 */
[----:B------:R-:W-:Y:S05]  /*3f6d0*/  @P0 BRA `(.L_x_1052) ;  /* 0x0000000400b40947 */ /* 0x000fea0003800000 */
[----:B------:R-:W3:Y:S01]  /*3f6e0*/  S2UR UR6, SR_CgaCtaId ;  /* 0x00000000000679c3 */ /* 0x000ee20000008800 */
[----:B------:R-:W-:Y:S01]  /*3f6f0*/  UMOV UR4, 0x400 ;  /* 0x0000040000047882 */ /* 0x000fe20000000000 */
[----:B------:R-:W-:Y:S01]  /*3f700*/  IMAD.IADD R43, R57, 0x1, -R44 ;  /* 0x00000001392b7824 */ /* 0x000fe200078e0a2c */
[----:B------:R-:W-:Y:S02]  /*3f710*/  UIADD3 UR5, UPT, UPT, UR4, 0x5534, URZ ;  /* 0x0000553404057890 */ /* 0x000fe4000fffe0ff */
[----:B------:R-:W-:Y:S02]  /*3f720*/  UIADD3 UR4, UPT, UPT, UR4, 0x14, URZ ;  /* 0x0000001404047890 */ /* 0x000fe4000fffe0ff */
[----:B---3--:R-:W-:Y:S02]  /*3f730*/  ULEA UR5, UR6, UR5, 0x18 ;  /* 0x0000000506057291 */ /* 0x008fe4000f8ec0ff */
[----:B------:R-:W-:-:S03]  /*3f740*/  ULEA UR6, UR6, UR4, 0x18 ;  /* 0x0000000406067291 */ /* 0x000fc6000f8ec0ff */
[----:B------:R-:W-:-:S09]  /*3f750*/  UMOV UR4, URZ ;  /* 0x000000ff00047c82 */ /* 0x000fd20008000000 */
.L_x_1061:
        /* <DEDUP_REMOVED lines=14> */
.L_x_1053:
        /* <DEDUP_REMOVED lines=12> */
.L_x_1054:
        /* <DEDUP_REMOVED lines=12> */
.L_x_1055:
        /* <DEDUP_REMOVED lines=12> */
.L_x_1056:
        /* <DEDUP_REMOVED lines=12> */
.L_x_1057:
        /* <DEDUP_REMOVED lines=12> */
.L_x_1058:
        /* <DEDUP_REMOVED lines=12> */
.L_x_1059:
[----:B---3--:R-:W2:Y:S01]  /*3fcc0*/  LDS R49, [UR7+0x1c] ;  /* 0x00001c07ff317984 */ /* 0x008ea20008000800 */
[----:B------:R-:W-:-:S06]  /*3fcd0*/  UIADD3 UR4, UPT, UPT, UR4, 0x8, URZ ;  /* 0x0000000804047890 */ /* 0x000fcc000fffe0ff */
[----:B------:R-:W-:Y:S02]  /*3fce0*/  ISETP.NE.AND P1, PT, R43, UR4, PT ;  /* 0x000000042b007c0c */ /* 0x000fe4000bf25270 */
        /* <DEDUP_REMOVED lines=11> */
.L_x_1060:
[----:B------:R-:W-:Y:S05]  /*3fda0*/  @P1 BRA `(.L_x_1061) ;  /* 0xfffffff8006c1947 */ /* 0x000fea000383ffff */
.L_x_1052:
[----:B------:R-:W-:-:S13]  /*3fdb0*/  ISETP.NE.AND P0, PT, R44, RZ, PT ;  /* 0x000000ff2c00720c */ /* 0x000fda0003f05270 */
[----:B------:R-:W-:Y:S05]  /*3fdc0*/  @!P0 BRA `(.L_x_1051) ;  /* 0x0000000400e08947 */ /* 0x000fea0003800000 */
[----:B------:R-:W-:Y:S02]  /*3fdd0*/  ISETP.GE.U32.AND P0, PT, R44, 0x4, PT ;  /* 0x000000042c00780c */ /* 0x000fe40003f06070 */
[----:B------:R-:W-:-:S11]  /*3fde0*/  LOP3.LUT R48, R54, 0x3, RZ, 0xc0, !PT ;  /* 0x0000000336307812 */ /* 0x000fd600078ec0ff */
[----:B------:R-:W-:Y:S05]  /*3fdf0*/  @!P0 BRA `(.L_x_1062) ;  /* 0x0000000000e48947 */ /* 0x000fea0003800000 */
[----:B--23--:R-:W2:Y:S01]  /*3fe00*/  S2R R40, SR_CgaCtaId ;  /* 0x0000000000287919 */ /* 0x00cea20000008800 */
        /* <DEDUP_REMOVED lines=10> */
[----:B-1----:R-:W1:Y:S02]  /*3feb0*/  LDS R46, [R55] ;  /* 0x00000000372e7984 */ /* 0x002e640000000800 */
        /* <DEDUP_REMOVED lines=8> */
.L_x_1063:
[----:B--2---:R-:W2:Y:S02]  /*3ff40*/  LDS R49, [R45+0x4] ;  /* 0x000004002d317984 */ /* 0x004ea40000000800 */
[----:B--2---:R-:W-:-:S13]  /*3ff50*/  ISETP.NE.AND P0, PT, R49, -0x1, PT ;  /* 0xffffffff3100780c */ /* 0x004fda0003f05270 */
[----:B------:R-:W-:Y:S05]  /*3ff60*/  @!P0 BRA `(.L_x_1064) ;  /* 0x0000000000248947 */ /* 0x000fea0003800000 */
[----:B-1----:R-:W1:Y:S02]  /*3ff70*/  LDS R46, [R55] ;  /* 0x00000000372e7984 */ /* 0x002e640000000800 */
        /* <DEDUP_REMOVED lines=8> */
.L_x_1064:
        /* <DEDUP_REMOVED lines=12> */
.L_x_1065:
[----:B--2---:R-:W2:Y:S02]  /*400c0*/  LDS R49, [R45+0xc] ;  /* 0x00000c002d317984 */ /* 0x004ea40000000800 */
[----:B--2---:R-:W-:-:S13]  /*400d0*/  ISETP.NE.AND P0, PT, R49, -0x1, PT ;  /* 0xffffffff3100780c */ /* 0x004fda0003f05270 */
[----:B------:R-:W-:Y:S05]  /*400e0*/  @!P0 BRA `(.L_x_1066) ;  /* 0x0000000000248947 */ /* 0x000fea0003800000 */
[----:B------:R-:W2:Y:S02]  /*400f0*/  LDS R45, [R55] ;  /* 0x00000000372d7984 */ /* 0x000ea40000000800 */
[----:B--2---:R-:W-:-:S04]  /*40100*/  VIADD R45, R45, 0x1 ;  /* 0x000000012d2d7836 */ /* 0x004fc80000000000 */
[----:B------:R-:W-:Y:S01]  /*40110*/  IMAD.IADD R39, R42, 0x1, R45 ;  /* 0x000000012a277824 */ /* 0x000fe200078e022d */
[----:B------:R-:W-:Y:S03]  /*40120*/  STS [R55], R45 ;  /* 0x0000002d37007388 */ /* 0x000fe60000000800 */
[C---:B------:R-:W-:Y:S01]  /*40130*/  IMAD.WIDE.U32 R40, R39.reuse, 0x4, R12 ;  /* 0x0000000427287825 */ /* 0x040fe200078e000c */
[----:B------:R-:W2:Y:S03]  /*40140*/  LDS R47, [R44+0xc] ;  /* 0x00000c002c2f7984 */ /* 0x000ea60000000800 */
[----:B------:R-:W-:Y:S01]  /*40150*/  IMAD.WIDE.U32 R38, R39, 0x4, R20 ;  /* 0x0000000427267825 */ /* 0x000fe200078e0014 */
[----:B------:R3:W-:Y:S04]  /*40160*/  STG.E desc[UR36][R40.64], R49 ;  /* 0x0000003128007986 */ /* 0x0007e8000c101924 */
[----:B--2---:R3:W-:Y:S02]  /*40170*/  STG.E desc[UR36][R38.64], R47 ;  /* 0x0000002f26007986 */ /* 0x0047e4000c101924 */
.L_x_1066:
[----:B------:R-:W-:-:S07]  /*40180*/  VIADD R43, R43, 0x4 ;  /* 0x000000042b2b7836 */ /* 0x000fce0000000000 */
.L_x_1062:
[----:B------:R-:W-:-:S13]  /*40190*/  ISETP.NE.AND P0, PT, R48, RZ, PT ;  /* 0x000000ff3000720c */ /* 0x000fda0003f05270 */
[----:B------:R-:W-:Y:S05]  /*401a0*/  @!P0 BRA `(.L_x_1051) ;  /* 0x0000000000e88947 */ /* 0x000fea0003800000 */
[----:B------:R-:W-:-:S13]  /*401b0*/  ISETP.NE.AND P0, PT, R48, 0x1, PT ;  /* 0x000000013000780c */ /* 0x000fda0003f05270 */
[----:B------:R-:W-:Y:S05]  /*401c0*/  @!P0 BRA `(.L_x_1067) ;  /* 0x0000000000848947 */ /* 0x000fea0003800000 */
[----:B--23--:R-:W2:Y:S01]  /*401d0*/  S2R R40, SR_CgaCtaId ;  /* 0x0000000000287919 */ /* 0x00cea20000008800 */
[----:B------:R-:W-:-:S05]  /*401e0*/  MOV R38, 0x400 ;  /* 0x0000040000267802 */ /* 0x000fca0000000f00 */
[----:B------:R-:W-:-:S05]  /*401f0*/  VIADD R39, R38, 0x5534 ;  /* 0x0000553426277836 */ /* 0x000fca0000000000 */
[----:B--2---:R-:W-:Y:S01]  /*40200*/  LEA R44, R40, R39, 0x18 ;  /* 0x00000027282c7211 */ /* 0x004fe200078ec0ff */
[----:B------:R-:W-:-:S04]  /*40210*/  VIADD R39, R38, 0x14 ;  /* 0x0000001426277836 */ /* 0x000fc80000000000 */
[----:B-1----:R-:W-:Y:S01]  /*40220*/  IMAD R46, R43, 0x4, R44 ;  /* 0x000000042b2e7824 */ /* 0x002fe200078e022c */
        /* <DEDUP_REMOVED lines=14> */
.L_x_1068:
        /* <DEDUP_REMOVED lines=12> */
.L_x_1069:
[----:B------:R-:W-:-:S07]  /*403d0*/  VIADD R43, R43, 0x2 ;  /* 0x000000022b2b7836 */ /* 0x000fce0000000000 */
.L_x_1067:
[----:B------:R-:W-:-:S04]  /*403e0*/  LOP3.LUT R54, R54, 0x1, RZ, 0xc0, !PT ;  /* 0x0000000136367812 */ /* 0x000fc800078ec0ff */
[----:B------:R-:W-:-:S13]  /*403f0*/  ISETP.NE.U32.AND P0, PT, R54, 0x1, PT ;  /* 0x000000013600780c */ /* 0x000fda0003f05070 */
[----:B------:R-:W-:Y:S05]  /*40400*/  @P0 BRA `(.L_x_1051) ;  /* 0x0000000000500947 */ /* 0x000fea0003800000 */
[----:B--23--:R-:W2:Y:S01]  /*40410*/  S2R R41, SR_CgaCtaId ;  /* 0x0000000000297919 */ /* 0x00cea20000008800 */
        /* <DEDUP_REMOVED lines=12> */
[----:B------:R-:W-:Y:S01]  /*404e0*/  IMAD.IADD R41, R42, 0x1, R44 ;  /* 0x000000012a297824 */ /* 0x000fe200078e022c */
[----:B------:R-:W-:Y:S03]  /*404f0*/  STS [R55], R44 ;  /* 0x0000002c37007388 */ /* 0x000fe60000000800 */
[C---:B------:R-:W-:Y:S01]  /*40500*/  IMAD.WIDE.U32 R38, R41.reuse, 0x4, R12 ;  /* 0x0000000429267825 */ /* 0x040fe200078e000c */
[----:B------:R-:W2:Y:S03]  /*40510*/  LDS R43, [R43] ;  /* 0x000000002b2b7984 */ /* 0x000ea60000000800 */
[----:B------:R-:W-:Y:S01]  /*40520*/  IMAD.WIDE.U32 R40, R41, 0x4, R20 ;  /* 0x0000000429287825 */ /* 0x000fe200078e0014 */
[----:B------:R3:W-:Y:S04]  /*40530*/  STG.E desc[UR36][R38.64], R45 ;  /* 0x0000002d26007986 */ /* 0x0007e8000c101924 */
[----:B--2---:R3:W-:Y:S02]  /*40540*/  STG.E desc[UR36][R40.64], R43 ;  /* 0x0000002b28007986 */ /* 0x0047e4000c101924 */
.L_x_1051:
[----:B0-----:R-:W0:Y:S01]  /*40550*/  LDS R55, [R55] ;  /* 0x0000000037377984 */ /* 0x001e220000000800 */
[----:B---34-:R-:W-:Y:S01]  /*40560*/  IMAD.MOV.U32 R43, RZ, RZ, RZ ;  /* 0x000000ffff2b7224 */ /* 0x018fe200078e00ff */
[----:B0-----:R-:W-:-:S13]  /*40570*/  ISETP.NE.AND P0, PT, R55, RZ, PT ;  /* 0x000000ff3700720c */ /* 0x001fda0003f05270 */
[----:B------:R-:W-:Y:S05]  /*40580*/  @!P0 BRA `(.L_x_1070) ;  /* 0x0000001000088947 */ /* 0x000fea0003800000 */
[C---:B------:R-:W-:Y:S01]  /*40590*/  ISETP.GE.U32.AND P1, PT, R55.reuse, 0x8, PT ;  /* 0x000000083700780c */ /* 0x040fe20003f26070 */
[----:B------:R-:W-:Y:S01]  /*405a0*/  VIADD R44, R42, 0x1 ;  /* 0x000000012a2c7836 */ /* 0x000fe20000000000 */
[----:B------:R-:W-:Y:S01]  /*405b0*/  LOP3.LUT R56, R55, 0x7, RZ, 0xc0, !PT ;  /* 0x0000000737387812 */ /* 0x000fe200078ec0ff */
[----:B--2---:R-:W-:Y:S02]  /*405c0*/  IMAD.MOV.U32 R45, RZ, RZ, RZ ;  /* 0x000000ffff2d7224 */ /* 0x004fe400078e00ff */
[----:B------:R-:W-:Y:S01]  /*405d0*/  IMAD.MOV.U32 R43, RZ, RZ, RZ ;  /* 0x000000ffff2b7224 */ /* 0x000fe200078e00ff */
[----:B------:R-:W-:Y:S02]  /*405e0*/  ISETP.NE.AND P0, PT, R56, RZ, PT ;  /* 0x000000ff3800720c */ /* 0x000fe40003f05270 */
[----:B-1----:R-:W-:-:S05]  /*405f0*/  SHF.R.S32.HI R46, RZ, 0x1f, R44 ;  /* 0x0000001fff2e7819 */ /* 0x002fca000001142c */
[----:B------:R-:W-:Y:S06]  /*40600*/  @!P1 BRA `(.L_x_1071) ;  /* 0x0000000400e89947 */ /* 0x000fec0003800000 */
[----:B------:R-:W-:Y:S01]  /*40610*/  LOP3.LUT R45, R55, 0xfffffff8, RZ, 0xc0, !PT ;  /* 0xfffffff8372d7812 */ /* 0x000fe200078ec0ff */
[----:B------:R-:W-:Y:S02]  /*40620*/  IMAD.MOV.U32 R47, RZ, RZ, RZ ;  /* 0x000000ffff2f7224 */ /* 0x000fe400078e00ff */
[----:B------:R-:W-:-:S07]  /*40630*/  IMAD.MOV.U32 R43, RZ, RZ, RZ ;  /* 0x000000ffff2b7224 */ /* 0x000fce00078e00ff */
.L_x_1072:
        /* <DEDUP_REMOVED lines=32> */
[----:B0-----:R-:W-:-:S02]  /*40840*/  LOP3.LUT R40, R39, 0x33333333, RZ, 0xc0, !PT ;  /* 0x3333333327287812 */ /* 0x001fc400078ec0ff */
[----:B------:R-:W-:Y:S02]  /*40850*/  LOP3.LUT R57, R57, 0x33333333, RZ, 0xc0, !PT ;  /* 0x3333333339397812 */ /* 0x000fe400078ec0ff */
[----:B------:R-:W-:Y:S02]  /*40860*/  LOP3.LUT R59, R59, 0x33333333, RZ, 0xc0, !PT ;  /* 0x333333333b3b7812 */ /* 0x000fe400078ec0ff */
[----:B------:R-:W-:Y:S02]  /*40870*/  LOP3.LUT R38, R38, 0x33333333, RZ, 0xc0, !PT ;  /* 0x3333333326267812 */ /* 0x000fe400078ec0ff */
[----:B------:R-:W-:Y:S02]  /*40880*/  SHF.R.U32.HI R39, RZ, 0x2, R54 ;  /* 0x00000002ff277819 */ /* 0x000fe40000011636 */
        /* <DEDUP_REMOVED lines=82> */
.L_x_1071:
        /* <DEDUP_REMOVED lines=68> */
.L_x_1073:
        /* <DEDUP_REMOVED lines=41> */
.L_x_1074:
        /* <DEDUP_REMOVED lines=19> */
.L_x_1070:
[----:B--2---:R-:W-:-:S05]  /*415b0*/  IMAD R38, R10, 0x4, R8 ;  /* 0x000000040a267824 */ /* 0x004fca00078e0208 */
[----:B------:R0:W-:Y:S02]  /*415c0*/  STS [R38], R43 ;  /* 0x0000002b26007388 */ /* 0x0001e40000000800 */
.L_x_975:
[----:B------:R-:W-:Y:S05]  /*415d0*/  BSYNC.RECONVERGENT B1 ;  /* 0x0000000000017941 */ /* 0x000fea0003800200 */
.L_x_937:
[----:B------:R-:W-:-:S05]  /*415e0*/  VIADD R10, R10, 0x1 ;  /* 0x000000010a0a7836 */ /* 0x000fca0000000000 */
[----:B------:R-:W-:-:S13]  /*415f0*/  ISETP.NE.AND P0, PT, R10, R3, PT ;  /* 0x000000030a00720c */ /* 0x000fda0003f05270 */
[----:B------:R-:W-:Y:S05]  /*41600*/  @!P0 BRA `(.L_x_936) ;  /* 0x0000002400c88947 */ /* 0x000fea0003800000 */
[----:B------:R-:W-:Y:S05]  /*41610*/  BRA `(.L_x_1075) ;  /* 0xffffff7800e87947 */ /* 0x000fea000383ffff */
.L_x_935:
[----:B------:R-:W-:-:S13]  /*41620*/  ISETP.NE.AND P0, PT, R3, RZ, PT ;  /* 0x000000ff0300720c */ /* 0x000fda0003f05270 */
[----:B------:R-:W-:Y:S05]  /*41630*/  @!P0 BRA `(.L_x_1076) ;  /* 0x0000000800188947 */ /* 0x000fea0003800000 */
[----:B------:R-:W-:-:S07]  /*41640*/  IMAD.MOV.U32 R4, RZ, RZ, RZ ;  /* 0x000000ffff047224 */ /* 0x000fce00078e00ff */
.L_x_1084:
        /* <DEDUP_REMOVED lines=36> */
.L_x_1081:
[C---:B-1----:R-:W-:Y:S02]  /*41890*/  VIADD R55, R47.reuse, 0x20 ;  /* 0x000000202f377836 */ /* 0x042fe40000000000 */
[----:B------:R-:W-:-:S04]  /*418a0*/  IMAD.WIDE.U32 R52, R47, 0x4, R34 ;  /* 0x000000042f347825 */ /* 0x000fc800078e0022 */
        /* <DEDUP_REMOVED lines=19> */
[C---:B------:R-:W-:Y:S02]  /*419e0*/  IMAD R51, R49.reuse, 0x4, R46 ;  /* 0x0000000431337824 */ /* 0x040fe400078e022e */
[C---:B------:R-:W-:Y:S02]  /*419f0*/  IMAD.IADD R57, R8.reuse, 0x1, R57 ;  /* 0x0000000108397824 */ /* 0x040fe400078e0239 */
[----:B------:R-:W-:Y:S02]  /*41a00*/  IMAD R49, R49, 0x4, R54 ;  /* 0x0000000431317824 */ /* 0x000fe400078e0236 */
[C---:B------:R-:W-:Y:S02]  /*41a10*/  IMAD R53, R55.reuse, 0x4, R46 ;  /* 0x0000000437357824 */ /* 0x040fe400078e022e */
[----:B------:R-:W-:Y:S02]  /*41a20*/  IMAD.IADD R59, R8, 0x1, R59 ;  /* 0x00000001083b7824 */ /* 0x000fe400078e023b */
[----:B------:R-:W-:-:S02]  /*41a30*/  IMAD R55, R55, 0x4, R54 ;  /* 0x0000000437377824 */ /* 0x000fc400078e0236 */
[C---:B-1----:R-:W-:Y:S02]  /*41a40*/  IMAD R7, R57.reuse, 0x4, R46 ;  /* 0x0000000439077824 */ /* 0x042fe400078e022e */
[----:B------:R-:W-:Y:S02]  /*41a50*/  IMAD R57, R57, 0x4, R54 ;  /* 0x0000000439397824 */ /* 0x000fe400078e0236 */
[C---:B------:R-:W-:Y:S02]  /*41a60*/  IMAD R11, R59.reuse, 0x4, R46 ;  /* 0x000000043b0b7824 */ /* 0x040fe400078e022e */
[----:B------:R-:W-:Y:S02]  /*41a70*/  IMAD R59, R59, 0x4, R54 ;  /* 0x000000043b3b7824 */ /* 0x000fe400078e0236 */
[----:B------:R-:W-:-:S05]  /*41a80*/  VIADD R47, R47, 0x80 ;  /* 0x000000802f2f7836 */ /* 0x000fca0000000000 */
[----:B------:R-:W-:Y:S01]  /*41a90*/  ISETP.GE.U32.AND P1, PT, R47, R44, PT ;  /* 0x0000002c2f00720c */ /* 0x000fe20003f26070 */
[----:B--2---:R1:W-:Y:S04]  /*41aa0*/  STS [R51], R52 ;  /* 0x0000003433007388 */ /* 0x0043e80000000800 */
[----:B---3--:R1:W-:Y:S04]  /*41ab0*/  STS [R49], R50 ;  /* 0x0000003231007388 */ /* 0x0083e80000000800 */
[----:B----4-:R1:W-:Y:S04]  /*41ac0*/  STS [R53], R48 ;  /* 0x0000003035007388 */ /* 0x0103e80000000800 */
[----:B-----5:R1:W-:Y:S04]  /*41ad0*/  STS [R55], R6 ;  /* 0x0000000637007388 */ /* 0x0203e80000000800 */
[----:B------:R1:W-:Y:S04]  /*41ae0*/  STS [R7], R10 ;  /* 0x0000000a07007388 */ /* 0x0003e80000000800 */
[----:B------:R1:W-:Y:S04]  /*41af0*/  STS [R57], R38 ;  /* 0x0000002639007388 */ /* 0x0003e80000000800 */
[----:B------:R1:W-:Y:S04]  /*41b00*/  STS [R11], R40 ;  /* 0x000000280b007388 */ /* 0x0003e80000000800 */
[----:B------:R1:W-:Y:S01]  /*41b10*/  STS [R59], R42 ;  /* 0x0000002a3b007388 */ /* 0x0003e20000000800 */
[----:B------:R-:W-:Y:S05]  /*41b20*/  @!P1 BRA `(.L_x_1081) ;  /* 0xfffffffc00589947 */ /* 0x000fea000383ffff */
.L_x_1080:
[----:B------:R-:W-:Y:S05]  /*41b30*/  BSYNC.RECONVERGENT B3 ;  /* 0x0000000000037941 */ /* 0x000fea0003800200 */
.L_x_1079:
        /* <DEDUP_REMOVED lines=13> */
[----:B------:R4:W5:Y:S01]  /*41c10*/  LDG.E R6, desc[UR36][R6.64+-0x3a980] ;  /* 0xfc56802406067981 */ /* 0x000962000c1e1900 */
        /* <DEDUP_REMOVED lines=9> */
[----:B----4-:R-:W-:Y:S02]  /*41cb0*/  LEA R11, R42, UR4, 0x2 ;  /* 0x000000042a0b7c11 */ /* 0x010fe4000f8e10ff */
[C---:B------:R-:W-:Y:S02]  /*41cc0*/  LEA R7, R39.reuse, UR5, 0x2 ;  /* 0x0000000527077c11 */ /* 0x040fe4000f8e10ff */
[----:B------:R-:W-:Y:S01]  /*41cd0*/  LEA R39, R39, UR4, 0x2 ;  /* 0x0000000427277c11 */ /* 0x000fe2000f8e10ff */
[----:B------:R-:W-:Y:S01]  /*41ce0*/  VIADD R47, R47, 0x40 ;  /* 0x000000402f2f7836 */ /* 0x000fe20000000000 */
[----:B------:R-:W-:Y:S01]  /*41cf0*/  PLOP3.LUT P0, PT, PT, PT, PT, 0x8, 0x80 ;  /* 0x000000000080781c */ /* 0x000fe20003f0e170 */
[----:B--2---:R0:W-:Y:S04]  /*41d00*/  STS [R41], R38 ;  /* 0x0000002629007388 */ /* 0x0041e80000000800 */
[----:B---3--:R0:W-:Y:S04]  /*41d10*/  STS [R11], R40 ;  /* 0x000000280b007388 */ /* 0x0081e80000000800 */
[----:B-----5:R0:W-:Y:S04]  /*41d20*/  STS [R7], R10 ;  /* 0x0000000a07007388 */ /* 0x0201e80000000800 */
[----:B------:R0:W-:Y:S02]  /*41d30*/  STS [R39], R6 ;  /* 0x0000000627007388 */ /* 0x0001e40000000800 */
.L_x_1083:
[----:B------:R-:W-:Y:S05]  /*41d40*/  BSYNC.RECONVERGENT B3 ;  /* 0x0000000000037941 */ /* 0x000fea0003800200 */
.L_x_1082:
        /* <DEDUP_REMOVED lines=17> */
.L_x_1078:
[----:B------:R-:W-:Y:S05]  /*41e60*/  BSYNC.RECONVERGENT B1 ;  /* 0x0000000000017941 */ /* 0x000fea0003800200 */
.L_x_1077:
[----:B------:R-:W-:-:S05]  /*41e70*/  VIADD R4, R4, 0x1 ;  /* 0x0000000104047836 */ /* 0x000fca0000000000 */
[----:B------:R-:W-:-:S13]  /*41e80*/  ISETP.NE.AND P0, PT, R4, R3, PT ;  /* 0x000000030400720c */ /* 0x000fda0003f05270 */
[----:B------:R-:W-:Y:S05]  /*41e90*/  @P0 BRA `(.L_x_1084) ;  /* 0xfffffff400ec0947 */ /* 0x000fea000383ffff */
.L_x_1076:
[----:B------:R-:W-:Y:S01]  /*41ea0*/  ISETP.GE.U32.AND P0, PT, R16, R45, PT ;  /* 0x0000002d1000720c */ /* 0x000fe20003f06070 */
[----:B------:R-:W-:-:S12]  /*41eb0*/  BSSY.RECONVERGENT B1, `(.L_x_1085) ;  /* 0x000005a000017945 */ /* 0x000fd80003800200 */
[----:B------:R-:W-:Y:S05]  /*41ec0*/  @P0 BRA `(.L_x_1086) ;  /* 0x0000000400600947 */ /* 0x000fea0003800000 */
[----:B------:R-:W-:-:S07]  /*41ed0*/  IMAD.MOV.U32 R4, RZ, RZ, R16 ;  /* 0x000000ffff047224 */ /* 0x000fce00078e0010 */
.L_x_1090:
[-C--:B0-----:R-:W-:Y:S01]  /*41ee0*/  IABS R11, R5.reuse ;  /* 0x00000005000b7213 */ /* 0x081fe20000000000 */
[----:B------:R-:W-:Y:S01]  /*41ef0*/  BSSY.RECONVERGENT B3, `(.L_x_1087) ;  /* 0x0000039000037945 */ /* 0x000fe20003800200 */
[----:B--2---:R-:W-:Y:S02]  /*41f00*/  IABS R34, R4 ;  /* 0x0000000400227213 */ /* 0x004fe40000000000 */
[----:B------:R-:W0:Y:S01]  /*41f10*/  I2F.RP R8, R11 ;  /* 0x0000000b00087306 */ /* 0x000e220000209400 */
[----:B------:R-:W-:-:S07]  /*41f20*/  IABS R36, R5 ;  /* 0x0000000500247213 */ /* 0x000fce0000000000 */
[----:B0-----:R-:W1:Y:S02]  /*41f30*/  MUFU.RCP R8, R8 ;  /* 0x0000000800087308 */ /* 0x001e640000001000 */
[----:B-1----:R-:W-:Y:S02]  /*41f40*/  VIADD R6, R8, 0xffffffe ;  /* 0x0ffffffe08067836 */ /* 0x002fe40000000000 */
[----:B------:R-:W-:-:S04]  /*41f50*/  IMAD.MOV R8, RZ, RZ, -R36 ;  /* 0x000000ffff087224 */ /* 0x000fc800078e0a24 */
[----:B------:R0:W1:Y:S02]  /*41f60*/  F2I.FTZ.U32.TRUNC.NTZ R7, R6 ;  /* 0x0000000600077305 */ /* 0x000064000021f000 */
[----:B0-----:R-:W-:Y:S02]  /*41f70*/  IMAD.MOV.U32 R6, RZ, RZ, RZ ;  /* 0x000000ffff067224 */ /* 0x001fe400078e00ff */
[----:B-1----:R-:W-:-:S04]  /*41f80*/  IMAD.MOV R10, RZ, RZ, -R7 ;  /* 0x000000ffff0a7224 */ /* 0x002fc800078e0a07 */
[----:B------:R-:W-:Y:S02]  /*41f90*/  IMAD R35, R10, R11, RZ ;  /* 0x0000000b0a237224 */ /* 0x000fe400078e02ff */
[----:B------:R-:W-:Y:S01]  /*41fa0*/  IMAD.MOV.U32 R10, RZ, RZ, R34 ;  /* 0x000000ffff0a7224 */ /* 0x000fe200078e0022 */
[----:B------:R-:W-:Y:S01]  /*41fb0*/  MOV R34, 0x400 ;  /* 0x0000040000227802 */ /* 0x000fe20000000f00 */
[----:B------:R-:W-:-:S04]  /*41fc0*/  IMAD.HI.U32 R7, R7, R35, R6 ;  /* 0x0000002307077227 */ /* 0x000fc800078e0006 */
[----:B------:R-:W-:Y:S02]  /*41fd0*/  VIADD R35, R34, 0x3134 ;  /* 0x0000313422237836 */ /* 0x000fe40000000000 */
[----:B------:R-:W-:-:S04]  /*41fe0*/  IMAD.HI.U32 R7, R7, R10, RZ ;  /* 0x0000000a07077227 */ /* 0x000fc800078e00ff */
[----:B------:R-:W-:Y:S02]  /*41ff0*/  IMAD R6, R7, R8, R10 ;  /* 0x0000000807067224 */ /* 0x000fe400078e020a */
[----:B------:R-:W0:Y:S03]  /*42000*/  S2R R8, SR_CgaCtaId ;  /* 0x0000000000087919 */ /* 0x000e260000008800 */
        /* <DEDUP_REMOVED lines=19> */
[----:B------:R-:W-:Y:S01]  /*42140*/  LDS R10, [R10] ;  /* 0x000000000a0a7984 */ /* 0x000fe20000000800 */
[----:B------:R-:W-:-:S03]  /*42150*/  IMAD.MOV.U32 R35, RZ, RZ, RZ ;  /* 0x000000ffff237224 */ /* 0x000fc600078e00ff */
[----:B------:R-:W1:Y:S04]  /*42160*/  LDS R40, [R11] ;  /* 0x000000000b287984 */ /* 0x000e680000000800 */
[----:B------:R2:W3:Y:S01]  /*42170*/  LDS R43, [R41] ;  /* 0x00000000292b7984 */ /* 0x0004e20000000800 */
[----:B-1----:R-:W-:-:S05]  /*42180*/  IMAD.IADD R42, R10, 0x1, -R40 ;  /* 0x000000010a2a7824 */ /* 0x002fca00078e0a28 */
[----:B------:R-:W-:-:S13]  /*42190*/  ISETP.GE.AND P0, PT, R42, 0x2, PT ;  /* 0x000000022a00780c */ /* 0x000fda0003f06270 */
[----:B0-23--:R-:W-:Y:S05]  /*421a0*/  @!P0 BRA `(.L_x_1088) ;  /* 0x0000000000348947 */ /* 0x00dfea0003800000 */
[----:B------:R-:W-:Y:S02]  /*421b0*/  IMAD.MOV.U32 R35, RZ, RZ, RZ ;  /* 0x000000ffff237224 */ /* 0x000fe400078e00ff */
[----:B------:R-:W-:-:S07]  /*421c0*/  IMAD.MOV.U32 R36, RZ, RZ, R42 ;  /* 0x000000ffff247224 */ /* 0x000fce00078e002a */
.L_x_1089:
        /* <DEDUP_REMOVED lines=11> */
.L_x_1088:
[----:B------:R-:W-:Y:S05]  /*42280*/  BSYNC.RECONVERGENT B3 ;  /* 0x0000000000037941 */ /* 0x000fea0003800200 */
.L_x_1087:
[----:B------:R-:W-:Y:S01]  /*42290*/  IMAD.IADD R39, R40, 0x1, R35 ;  /* 0x0000000128277824 */ /* 0x000fe200078e0223 */
[----:B------:R-:W0:Y:S03]  /*422a0*/  LDC.64 R10, c[0x0][0x390] ;  /* 0x0000e400ff0a7b82 */ /* 0x000e260000000a00 */
[----:B------:R-:W-:-:S06]  /*422b0*/  IMAD.WIDE.U32 R36, R39, 0x4, R6 ;  /* 0x0000000427247825 */ /* 0x000fcc00078e0006 */
[----:B------:R-:W2:Y:S02]  /*422c0*/  LDG.E R36, desc[UR36][R36.64] ;  /* 0x0000002424247981 */ /* 0x000ea4000c1e1900 */
[----:B--2---:R-:W-:-:S04]  /*422d0*/  ISETP.GE.U32.AND P0, PT, R36, R43, PT ;  /* 0x0000002b2400720c */ /* 0x004fc80003f06070 */
[----:B------:R-:W-:-:S05]  /*422e0*/  SEL R38, RZ, 0x1, P0 ;  /* 0x00000001ff267807 */ /* 0x000fca0000000000 */
[----:B------:R-:W-:Y:S02]  /*422f0*/  IMAD.IADD R35, R38, 0x1, R35 ;  /* 0x0000000126237824 */ /* 0x000fe400078e0223 */
[----:B------:R-:W-:-:S03]  /*42300*/  IMAD.IADD R39, R39, 0x1, R38 ;  /* 0x0000000127277824 */ /* 0x000fc600078e0226 */
[----:B------:R-:W-:Y:S01]  /*42310*/  ISETP.GE.AND P0, PT, R35, R42, PT ;  /* 0x0000002a2300720c */ /* 0x000fe20003f06270 */
[----:B0-----:R-:W-:-:S06]  /*42320*/  IMAD.WIDE.U32 R10, R39, 0x4, R10 ;  /* 0x00000004270a7825 */ /* 0x001fcc00078e000a */
[----:B------:R-:W2:Y:S06]  /*42330*/  LDG.E R10, desc[UR36][R10.64] ;  /* 0x000000240a0a7981 */ /* 0x000eac000c1e1900 */
[----:B------:R-:W-:-:S06]  /*42340*/  @!P0 IMAD.WIDE.U32 R6, R39, 0x4, R6 ;  /* 0x0000000427068825 */ /* 0x000fcc00078e0006 */
[----:B------:R-:W3:Y:S01]  /*42350*/  @!P0 LDG.E R6, desc[UR36][R6.64] ;  /* 0x0000002406068981 */ /* 0x000ee2000c1e1900 */
[----:B------:R-:W-:-:S05]  /*42360*/  VIADD R35, R34, 0x14 ;  /* 0x0000001422237836 */ /* 0x000fca0000000000 */
[----:B------:R-:W-:Y:S01]  /*42370*/  LEA R35, R8, R35, 0x18 ;  /* 0x0000002308237211 */ /* 0x000fe200078ec0ff */
[----:B------:R-:W-:-:S04]  /*42380*/  IMAD.MOV.U32 R8, RZ, RZ, -0x1 ;  /* 0xffffffffff087424 */ /* 0x000fc800078e00ff */
[C---:B------:R-:W-:Y:S02]  /*42390*/  IMAD R34, R4.reuse, 0x4, R35 ;  /* 0x0000000404227824 */ /* 0x040fe400078e0223 */
[----:B------:R-:W-:-:S03]  /*423a0*/  VIADD R4, R4, UR43 ;  /* 0x0000002b04047c36 */ /* 0x000fc60008000000 */
[----:B------:R-:W2:Y:S02]  /*423b0*/  LDS R35, [R34] ;  /* 0x0000000022237984 */ /* 0x000ea40000000800 */
[----:B--2---:R-:W-:-:S04]  /*423c0*/  LOP3.LUT R35, R35, R10, RZ, 0xc0, !PT ;  /* 0x0000000a23237212 */ /* 0x004fc800078ec0ff */
[----:B------:R-:W-:-:S04]  /*423d0*/  @!P0 ISETP.NE.AND P2, PT, R35, RZ, PT ;  /* 0x000000ff2300820c */ /* 0x000fc80003f45270 */
[----:B------:R-:W-:Y:S02]  /*423e0*/  @!P0 SEL R10, R43, 0xffffffff, P2 ;  /* 0xffffffff2b0a8807 */ /* 0x000fe40001000000 */
[----:B---3--:R-:W-:-:S04]  /*423f0*/  @!P0 ISETP.NE.AND P1, PT, R6, R43, PT ;  /* 0x0000002b0600820c */ /* 0x008fc80003f25270 */
[----:B------:R-:W-:Y:S02]  /*42400*/  @!P0 SEL R8, R10, 0xffffffff, !P1 ;  /* 0xffffffff0a088807 */ /* 0x000fe40004800000 */
[----:B------:R-:W-:-:S03]  /*42410*/  ISETP.GE.U32.AND P0, PT, R4, R45, PT ;  /* 0x0000002d0400720c */ /* 0x000fc60003f06070 */
[----:B------:R2:W-:Y:S04]  /*42420*/  STS [R41], R8 ;  /* 0x0000000829007388 */ /* 0x0005e80000000800 */
[----:B------:R2:W-:Y:S06]  /*42430*/  STS [R34], R35 ;  /* 0x0000002322007388 */ /* 0x0005ec0000000800 */
[----:B------:R-:W-:Y:S05]  /*42440*/  @!P0 BRA `(.L_x_1090) ;  /* 0xfffffff800a48947 */ /* 0x000fea000383ffff */
.L_x_1086:
[----:B------:R-:W-:Y:S05]  /*42450*/  BSYNC.RECONVERGENT B1 ;  /* 0x0000000000017941 */ /* 0x000fea0003800200 */
.L_x_1085:
        /* <DEDUP_REMOVED lines=11> */
[----:B------:R-:W-:-:S07]  /*42510*/  LEA R11, R9, UR4, 0x8 ;  /* 0x00000004090b7c11 */ /* 0x000fce000f8e40ff */
.L_x_1103:
[C---:B------:R-:W-:Y:S01]  /*42520*/  IMAD R48, R10.reuse, 0x4, R0 ;  /* 0x000000040a307824 */ /* 0x040fe200078e0200 */
[C---:B------:R-:W-:Y:S01]  /*42530*/  ISETP.NE.AND P2, PT, R5.reuse, RZ, PT ;  /* 0x000000ff0500720c */ /* 0x040fe20003f45270 */
[----:B--2---:R-:W-:Y:S02]  /*42540*/  IMAD.MOV.U32 R34, RZ, RZ, R10 ;  /* 0x000000ffff227224 */ /* 0x004fe400078e000a */
[----:B------:R-:W-:Y:S01]  /*42550*/  IMAD R35, R5, R10, RZ ;  /* 0x0000000a05237224 */ /* 0x000fe200078e02ff */
[----:B0-----:R0:W-:Y:S01]  /*42560*/  STS [R48], RZ ;  /* 0x000000ff30007388 */ /* 0x0011e20000000800 */
[----:B------:R-:W-:Y:S02]  /*42570*/  VIADD R10, R10, 0x20 ;  /* 0x000000200a0a7836 */ /* 0x000fe40000000000 */
[----:B------:R-:W-:-:S03]  /*42580*/  IMAD.MOV.U32 R36, RZ, RZ, RZ ;  /* 0x000000ffff247224 */ /* 0x000fc600078e00ff */
[----:B------:R-:W-:-:S03]  /*42590*/  ISETP.GE.U32.AND P1, PT, R10, R3, PT ;  /* 0x000000030a00720c */ /* 0x000fc60003f26070 */
[----:B0--3--:R-:W-:Y:S10]  /*425a0*/  @!P2 BRA `(.L_x_1091) ;  /* 0x0000000400a0a947 */ /* 0x009ff40003800000 */
        /* <DEDUP_REMOVED lines=11> */
.L_x_1093:
        /* <DEDUP_REMOVED lines=47> */
.L_x_1092:
        /* <DEDUP_REMOVED lines=46> */
.L_x_1091:
        /* <DEDUP_REMOVED lines=16> */
.L_x_1098:
[-C--:B------:R-:W-:Y:S02]  /*42d30*/  IADD3 R7, P4, PT, R39, R42.reuse, RZ ;  /* 0x0000002a27077210 */ /* 0x080fe40007f9e0ff */
[----:B------:R-:W-:-:S03]  /*42d40*/  IADD3 R9, P3, PT, R35, R42, RZ ;  /* 0x0000002a23097210 */ /* 0x000fc60007f7e0ff */
[----:B------:R-:W-:Y:S01]  /*42d50*/  IMAD.X R41, RZ, RZ, R40, P4 ;  /* 0x000000ffff297224 */ /* 0x000fe200020e0628 */
[-C--:B------:R-:W-:Y:S02]  /*42d60*/  LEA R6, P4, R7, R14.reuse, 0x2 ;  /* 0x0000000e07067211 */ /* 0x080fe400078810ff */
        /* <DEDUP_REMOVED lines=115> */
.L_x_1097:
[----:B------:R-:W-:Y:S05]  /*434a0*/  BSYNC.RECONVERGENT B3 ;  /* 0x0000000000037941 */ /* 0x000fea0003800200 */
.L_x_1096:
        /* <DEDUP_REMOVED lines=69> */
.L_x_1100:
[----:B------:R-:W-:Y:S05]  /*43900*/  BSYNC.RECONVERGENT B3 ;  /* 0x0000000000037941 */ /* 0x000fea0003800200 */
.L_x_1099:
        /* <DEDUP_REMOVED lines=42> */
.L_x_1102:
[----:B------:R-:W-:Y:S05]  /*43bb0*/  BSYNC.RECONVERGENT B3 ;  /* 0x0000000000037941 */ /* 0x000fea0003800200 */
.L_x_1101:
        /* <DEDUP_REMOVED lines=19> */
.L_x_1095:
[----:B------:R-:W-:Y:S05]  /*43cf0*/  BSYNC.RECONVERGENT B1 ;  /* 0x0000000000017941 */ /* 0x000fea0003800200 */
.L_x_1094:
[----:B------:R-:W-:-:S05]  /*43d00*/  IMAD R6, R34, 0x4, R11 ;  /* 0x0000000422067824 */ /* 0x000fca00078e020b */
[----:B------:R3:W-:Y:S01]  /*43d10*/  STS [R6], R37 ;  /* 0x0000002506007388 */ /* 0x0007e20000000800 */
[----:B------:R-:W-:Y:S05]  /*43d20*/  @!P1 BRA `(.L_x_1103) ;  /* 0xffffffe400fc9947 */ /* 0x000fea000383ffff */
.L_x_936:
[----:B------:R-:W-:Y:S05]  /*43d30*/  BSYNC.RECONVERGENT B2 ;  /* 0x0000000000027941 */ /* 0x000fea0003800200 */
.L_x_934:
[----:B------:R-:W-:Y:S05]  /*43d40*/  BRA `(.L_x_1104) ;  /* 0x000000b000e87947 */ /* 0x000fea0003800000 */
.L_x_926:
[----:B------:R-:W2:Y:S01]  /*43d50*/  S2R R8, SR_CgaCtaId ;  /* 0x0000000000087919 */ /* 0x000ea20000008800 */
[----:B------:R-:W-:Y:S01]  /*43d60*/  MOV R39, 0x400 ;  /* 0x0000040000277802 */ /* 0x000fe20000000f00 */
[----:B------:R-:W3:Y:S03]  /*43d70*/  LDC.64 R10, c[0x4][0x38] ;  /* 0x01000e00ff0a7b82 */ /* 0x000ee60000000a00 */
[----:B--2---:R-:W-:-:S05]  /*43d80*/  LEA R21, R8, R39, 0x18 ;  /* 0x0000002708157211 */ /* 0x004fca00078ec0ff */
[----:B------:R-:W2:Y:S01]  /*43d90*/  LDS R9, [R21+0x4] ;  /* 0x0000040015097984 */ /* 0x000ea20000000800 */
[----:B---3--:R-:W-:-:S03]  /*43da0*/  IMAD.WIDE.U32 R10, R0, 0x1d4c00, R10 ;  /* 0x001d4c00000a7825 */ /* 0x008fc600078e000a */
[----:B------:R-:W3:Y:S01]  /*43db0*/  LDS R3, [R21+0x10] ;  /* 0x0000100015037984 */ /* 0x000ee20000000800 */
[----:B--2---:R-:W-:-:S06]  /*43dc0*/  IMAD.WIDE R4, R9, 0xc, R4 ;  /* 0x0000000c09047825 */ /* 0x004fcc00078e0204 */
[----:B------:R-:W1:Y:S01]  /*43dd0*/  LDG.E R5, desc[UR36][R4.64+-0x4] ;  /* 0xfffffc2404057981 */ /* 0x000e62000c1e1900 */
[----:B------:R-:W-:-:S04]  /*43de0*/  IMAD.WIDE R10, R9, 0x3a980, R10 ;  /* 0x0003a980090a7825 */ /* 0x000fc800078e020a */
[----:B------:R-:W-:-:S05]  /*43df0*/  VIADD R13, R39, 0x3d34 ;  /* 0x00003d34270d7836 */ /* 0x000fca0000000000 */
[----:B------:R-:W-:-:S05]  /*43e00*/  LEA R0, R8, R13, 0x18 ;  /* 0x0000000d08007211 */ /* 0x000fca00078ec0ff */
[----:B------:R-:W-:Y:S02]  /*43e10*/  IMAD R0, R9, 0x100, R0 ;  /* 0x0000010009007824 */ /* 0x000fe400078e0200 */
[----:B-1----:R-:W-:-:S06]  /*43e20*/  IMAD.WIDE.U32 R14, R5, 0x4, R10 ;  /* 0x00000004050e7825 */ /* 0x002fcc00078e000a */
[----:B------:R-:W2:Y:S01]  /*43e30*/  LDG.E R14, desc[UR36][R14.64+-0x3a980] ;  /* 0xfc5680240e0e7981 */ /* 0x000ea2000c1e1900 */
[----:B0-----:R-:W-:Y:S01]  /*43e40*/  IMAD R20, R5, 0x4, R0 ;  /* 0x0000000405147824 */ /* 0x001fe200078e0200 */
[----:B---3--:R-:W-:Y:S01]  /*43e50*/  ISETP.GE.U32.AND P0, PT, R2, R3, PT ;  /* 0x000000030200720c */ /* 0x008fe20003f06070 */
        /* <DEDUP_REMOVED lines=19> */
.L_x_1109:
        /* <DEDUP_REMOVED lines=21> */
.L_x_1108:
[----:B------:R-:W-:Y:S05]  /*440e0*/  BSYNC.RECONVERGENT B2 ;  /* 0x0000000000027941 */ /* 0x000fea0003800200 */
.L_x_1107:
[----:B------:R-:W-:Y:S05]  /*440f0*/  @!P1 BRA `(.L_x_1106) ;  /* 0x00000000006c9947 */ /* 0x000fea0003800000 */
[----:B------:R-:W-:Y:S01]  /*44100*/  ISETP.GE.U32.AND P0, PT, R45, 0x4, PT ;  /* 0x000000042d00780c */ /* 0x000fe20003f06070 */
[----:B------:R-:W-:Y:S01]  /*44110*/  BSSY.RECONVERGENT B2, `(.L_x_1110) ;  /* 0x000000d000027945 */ /* 0x000fe20003800200 */
[----:B0-----:R-:W-:-:S11]  /*44120*/  LOP3.LUT P1, R34, R14, 0x3, RZ, 0xc0, !PT ;  /* 0x000000030e227812 */ /* 0x001fd6000782c0ff */
[----:B------:R-:W-:Y:S05]  /*44130*/  @!P0 BRA `(.L_x_1111) ;  /* 0x0000000000288947 */ /* 0x000fea0003800000 */
[----:B------:R-:W-:Y:S02]  /*44140*/  IMAD R14, R5, R15, RZ ;  /* 0x0000000f050e7224 */ /* 0x000fe400078e02ff */
[----:B------:R-:W-:-:S04]  /*44150*/  IMAD.WIDE R6, R15, 0x4, R10 ;  /* 0x000000040f067825 */ /* 0x000fc800078e020a */
        /* <DEDUP_REMOVED lines=8> */
.L_x_1111:
[----:B------:R-:W-:Y:S05]  /*441e0*/  BSYNC.RECONVERGENT B2 ;  /* 0x0000000000027941 */ /* 0x000fea0003800200 */
.L_x_1110:
[----:B------:R-:W-:Y:S05]  /*441f0*/  @!P1 BRA `(.L_x_1106) ;  /* 0x00000000002c9947 */ /* 0x000fea0003800000 */
[----:B------:R-:W-:Y:S02]  /*44200*/  ISETP.NE.AND P1, PT, R34, 0x1, PT ;  /* 0x000000012200780c */ /* 0x000fe40003f25270 */
[----:B------:R-:W-:-:S11]  /*44210*/  LOP3.LUT P0, RZ, R44, 0x20, RZ, 0xc0, !PT ;  /* 0x000000202cff7812 */ /* 0x000fd6000780c0ff */
[----:B0-----:R-:W-:Y:S02]  /*44220*/  @P1 IMAD R14, R5, R15, RZ ;  /* 0x0000000f050e1224 */ /* 0x001fe400078e02ff */
[----:B------:R-:W-:-:S04]  /*44230*/  @P1 IMAD.WIDE R6, R15, 0x4, R10 ;  /* 0x000000040f061825 */ /* 0x000fc800078e020a */
[----:B------:R-:W-:Y:S01]  /*44240*/  @P1 VIADD R15, R15, 0x40 ;  /* 0x000000400f0f1836 */ /* 0x000fe20000000000 */
[----:B------:R1:W-:Y:S01]  /*44250*/  @P1 STG.E desc[UR36][R6.64], R14 ;  /* 0x0000000e06001986 */ /* 0x0003e2000c101924 */
[----:B------:R-:W-:Y:S02]  /*44260*/  @P1 IMAD R21, R5, 0x20, R14 ;  /* 0x0000002005151824 */ /* 0x000fe400078e020e */
[----:B------:R-:W-:-:S03]  /*44270*/  @!P0 IMAD.WIDE R10, R15, 0x4, R10 ;  /* 0x000000040f0a8825 */ /* 0x000fc600078e020a */
[----:B------:R1:W-:Y:S01]  /*44280*/  @P1 STG.E desc[UR36][R6.64+0x80], R21 ;  /* 0x0000801506001986 */ /* 0x0003e2000c101924 */
[----:B------:R-:W-:-:S05]  /*44290*/  @!P0 IMAD R15, R5, R15, RZ ;  /* 0x0000000f050f8224 */ /* 0x000fca00078e02ff */
[----:B------:R1:W-:Y:S02]  /*442a0*/  @!P0 STG.E desc[UR36][R10.64], R15 ;  /* 0x0000000f0a008986 */ /* 0x0003e4000c101924 */
.L_x_1106:
[----:B------:R-:W-:Y:S05]  /*442b0*/  BSYNC.RECONVERGENT B1 ;  /* 0x0000000000017941 */ /* 0x000fea0003800200 */
.L_x_1105:
[----:B------:R-:W-:Y:S01]  /*442c0*/  IMAD R45, R5, R3, RZ ;  /* 0x00000003052d7224 */ /* 0x000fe200078e02ff */
[----:B01----:R-:W-:Y:S01]  /*442d0*/  SHF.R.U32.HI R7, RZ, 0x1e, R4 ;  /* 0x0000001eff077819 */ /* 0x003fe20000011604 */
[----:B------:R-:W-:-:S03]  /*442e0*/  IMAD.WIDE.U32 R14, R9, 0x3a980, R22 ;  /* 0x0003a980090e7825 */ /* 0x000fc600078e0016 */
        /* <DEDUP_REMOVED lines=22> */
.L_x_1253:
[----:B0-----:R-:W0:Y:S01]  /*44450*/  S2UR UR6, SR_CgaCtaId ;  /* 0x00000000000679c3 */ /* 0x001e220000008800 */
[----:B------:R-:W-:Y:S01]  /*44460*/  UMOV UR4, 0x400 ;  /* 0x0000040000047882 */ /* 0x000fe20000000000 */
[----:B------:R-:W-:Y:S01]  /*44470*/  BSSY.RECONVERGENT B1, `(.L_x_1113) ;  /* 0x0000852000017945 */ /* 0x000fe20003800200 */
[----:B------:R-:W-:Y:S02]  /*44480*/  UIADD3 UR5, UPT, UPT, UR4, 0x3434, URZ ;  /* 0x0000343404057890 */ /* 0x000fe4000fffe0ff */
[----:B------:R-:W-:Y:S02]  /*44490*/  UIADD3 UR4, UPT, UPT, UR4, 0x3334, URZ ;  /* 0x0000333404047890 */ /* 0x000fe4000fffe0ff */
[----:B0-----:R-:W-:Y:S02]  /*444a0*/  ULEA UR5, UR6, UR5, 0x18 ;  /* 0x0000000506057291 */ /* 0x001fe4000f8ec0ff */
[----:B------:R-:W-:-:S04]  /*444b0*/  ULEA UR4, UR6, UR4, 0x18 ;  /* 0x0000000406047291 */ /* 0x000fc8000f8ec0ff */
[C---:B-1234-:R-:W-:Y:S02]  /*444c0*/  LEA R52, R10.reuse, UR5, 0x2 ;  /* 0x000000050a347c11 */ /* 0x05efe4000f8e10ff */
[----:B------:R-:W-:-:S04]  /*444d0*/  LEA R53, R10, UR4, 0x2 ;  /* 0x000000040a357c11 */ /* 0x000fc8000f8e10ff */
[----:B------:R-:W-:Y:S04]  /*444e0*/  LDS R52, [R52] ;  /* 0x0000000034347984 */ /* 0x000fe80000000800 */
[----:B------:R-:W0:Y:S02]  /*444f0*/  LDS R53, [R53] ;  /* 0x0000000035357984 */ /* 0x000e240000000800 */
[----:B0-----:R-:W-:-:S05]  /*44500*/  IMAD.IADD R54, R52, 0x1, -R53 ;  /* 0x0000000134367824 */ /* 0x001fca00078e0a35 */
[----:B------:R-:W-:-:S13]  /*44510*/  ISETP.GE.U32.AND P0, PT, R5, R54, PT ;  /* 0x000000360500720c */ /* 0x000fda0003f06070 */
[----:B------:R-:W-:Y:S05]  /*44520*/  @P0 BRA `(.L_x_1114) ;  /* 0x0000004800740947 */ /* 0x000fea0003800000 */
        /* <DEDUP_REMOVED lines=11> */
.L_x_1138:
[----:B------:R-:W-:Y:S01]  /*445e0*/  ISETP.NE.AND P4, PT, R30, RZ, PT ;  /* 0x000000ff1e00720c */ /* 0x000fe20003f85270 */
[----:B------:R-:W-:Y:S01]  /*445f0*/  IMAD.MOV.U32 R49, RZ, RZ, R47 ;  /* 0x000000ffff317224 */ /* 0x000fe200078e002f */
[----:B------:R-:W-:Y:S01]  /*44600*/  BSSY.RECONVERGENT B2, `(.L_x_1116) ;  /* 0x000001c000027945 */ /* 0x000fe20003800200 */
[----:B------:R-:W-:Y:S01]  /*44610*/  VIADD R47, R47, 0x1 ;  /* 0x000000012f2f7836 */ /* 0x000fe20000000000 */
[----:B------:R-:W-:Y:S01]  /*44620*/  ISETP.GT.U32.AND P3, PT, R16, 0x3d7, PT ;  /* 0x000003d71000780c */ /* 0x000fe20003f64070 */
[----:B------:R-:W-:Y:S01]  /*44630*/  IMAD.MOV.U32 R48, RZ, RZ, R2 ;  /* 0x000000ffff307224 */ /* 0x000fe200078e0002 */
[----:B------:R-:W-:Y:S02]  /*44640*/  ISETP.GT.U32.AND P1, PT, R2, 0x417, PT ;  /* 0x000004170200780c */ /* 0x000fe40003f24070 */
[----:B------:R-:W-:-:S05]  /*44650*/  ISETP.NE.AND P0, PT, R47, R4, PT ;  /* 0x000000042f00720c */ /* 0x000fca0003f05270 */
[----:B-1234-:R-:W-:Y:S08]  /*44660*/  @!P4 BRA `(.L_x_1117) ;  /* 0x000000000054c947 */ /* 0x01eff00003800000 */
        /* <DEDUP_REMOVED lines=21> */
.L_x_1117:
[----:B------:R-:W-:Y:S05]  /*447c0*/  BSYNC.RECONVERGENT B2 ;  /* 0x0000000000027941 */ /* 0x000fea0003800200 */
.L_x_1116:
[----:B------:R-:W-:Y:S04]  /*447d0*/  BSSY.RECONVERGENT B2, `(.L_x_1118) ;  /* 0x0000021000027945 */ /* 0x000fe80003800200 */
[----:B------:R-:W-:Y:S05]  /*447e0*/  @P3 BRA `(.L_x_1119) ;  /* 0x00000000007c3947 */ /* 0x000fea0003800000 */
[----:B------:R-:W3:Y:S01]  /*447f0*/  S2R R40, SR_CgaCtaId ;  /* 0x0000000000287919 */ /* 0x000ee20000008800 */
[----:B------:R-:W-:-:S05]  /*44800*/  MOV R38, 0x400 ;  /* 0x0000040000267802 */ /* 0x000fca0000000f00 */
[C---:B------:R-:W-:Y:S02]  /*44810*/  VIADD R39, R38.reuse, 0x75f4 ;  /* 0x000075f426277836 */ /* 0x040fe40000000000 */
[----:B------:R-:W-:-:S03]  /*44820*/  VIADD R41, R38, 0x20d4 ;  /* 0x000020d426297836 */ /* 0x000fc60000000000 */
[C---:B---3--:R-:W-:Y:S02]  /*44830*/  LEA R57, R40.reuse, R39, 0x18 ;  /* 0x0000002728397211 */ /* 0x048fe400078ec0ff */
[----:B------:R-:W-:-:S07]  /*44840*/  LEA R59, R40, R41, 0x18 ;  /* 0x00000029283b7211 */ /* 0x000fce00078ec0ff */
.L_x_1120:
        /* <DEDUP_REMOVED lines=11> */
[----:B------:R-:W-:-:S02]  /*44900*/  IMAD R51, R48, 0x4, R57 ;  /* 0x0000000430337824 */ /* 0x000fc400078e0239 */
[C---:B------:R-:W-:Y:S02]  /*44910*/  IMAD R55, R48.reuse, 0x4, R59 ;  /* 0x0000000430377824 */ /* 0x040fe400078e023b */
        /* <DEDUP_REMOVED lines=12> */
.L_x_1119:
[----:B------:R-:W-:Y:S05]  /*449e0*/  BSYNC.RECONVERGENT B2 ;  /* 0x0000000000027941 */ /* 0x000fea0003800200 */
.L_x_1118:
[----:B------:R-:W-:Y:S04]  /*449f0*/  BSSY.RECONVERGENT B2, `(.L_x_1121) ;  /* 0x0000059000027945 */ /* 0x000fe80003800200 */
[----:B------:R-:W-:Y:S05]  /*44a00*/  @P1 BRA `(.L_x_1122) ;  /* 0x00000004005c1947 */ /* 0x000fea0003800000 */
[----:B------:R-:W-:-:S13]  /*44a10*/  ISETP.GE.AND P1, PT, R54, 0x2, PT ;  /* 0x000000023600780c */ /* 0x000fda0003f26270 */
[----:B------:R-:W-:Y:S05]  /*44a20*/  @!P1 BRA `(.L_x_1123) ;  /* 0x0000000000c49947 */ /* 0x000fea0003800000 */
[----:B------:R-:W-:-:S07]  /*44a30*/  IMAD.MOV.U32 R48, RZ, RZ, R2 ;  /* 0x000000ffff307224 */ /* 0x000fce00078e0002 */
.L_x_1125:
[----:B-123--:R-:W1:Y:S01]  /*44a40*/  S2R R52, SR_CgaCtaId ;  /* 0x0000000000347919 */ /* 0x00ee620000008800 */
[----:B------:R-:W-:Y:S01]  /*44a50*/  MOV R51, 0x400 ;  /* 0x0000040000337802 */ /* 0x000fe20000000f00 */
[----:B------:R-:W-:Y:S02]  /*44a60*/  IMAD.MOV.U32 R41, RZ, RZ, RZ ;  /* 0x000000ffff297224 */ /* 0x000fe400078e00ff */
[----:B------:R-:W-:Y:S02]  /*44a70*/  IMAD.MOV.U32 R40, RZ, RZ, R54 ;  /* 0x000000ffff287224 */ /* 0x000fe400078e0036 */
[----:B------:R-:W-:-:S05]  /*44a80*/  VIADD R39, R51, 0x75f4 ;  /* 0x000075f433277836 */ /* 0x000fca0000000000 */
[----:B-1----:R-:W-:-:S05]  /*44a90*/  LEA R39, R52, R39, 0x18 ;  /* 0x0000002734277211 */ /* 0x002fca00078ec0ff */
[----:B------:R-:W-:-:S05]  /*44aa0*/  IMAD R50, R48, 0x4, R39 ;  /* 0x0000000430327824 */ /* 0x000fca00078e0227 */
[----:B------:R1:W2:Y:S02]  /*44ab0*/  LDS R49, [R50] ;  /* 0x0000000032317984 */ /* 0x0002a40000000800 */
.L_x_1124:
        /* <DEDUP_REMOVED lines=39> */
[----:B------:R-:W-:Y:S05]  /*44d30*/  BRA `(.L_x_1122) ;  /* 0x0000000000907947 */ /* 0x000fea0003800000 */
.L_x_1123:
[----:B------:R3:W5:Y:S01]  /*44d40*/  LDG.E R48, desc[UR36][R42.64] ;  /* 0x000000242a307981 */ /* 0x000762000c1e1900 */
[----:B------:R-:W-:Y:S01]  /*44d50*/  MOV R38, 0x400 ;  /* 0x0000040000267802 */ /* 0x000fe20000000f00 */
[----:B------:R-:W-:Y:S01]  /*44d60*/  IMAD.MOV.U32 R49, RZ, RZ, R2 ;  /* 0x000000ffff317224 */ /* 0x000fe200078e0002 */
[----:B------:R-:W1:Y:S03]  /*44d70*/  S2R R40, SR_CgaCtaId ;  /* 0x0000000000287919 */ /* 0x000e660000008800 */
[C---:B------:R-:W-:Y:S02]  /*44d80*/  VIADD R39, R38.reuse, 0x75f4 ;  /* 0x000075f426277836 */ /* 0x040fe40000000000 */
[----:B------:R-:W-:-:S03]  /*44d90*/  VIADD R41, R38, 0x20d4 ;  /* 0x000020d426297836 */ /* 0x000fc60000000000 */
[C---:B-1----:R-:W-:Y:S02]  /*44da0*/  LEA R56, R40.reuse, R39, 0x18 ;  /* 0x0000002728387211 */ /* 0x042fe400078ec0ff */
[----:B---3--:R-:W-:-:S07]  /*44db0*/  LEA R58, R40, R41, 0x18 ;  /* 0x00000029283a7211 */ /* 0x008fce00078ec0ff */
.L_x_1126:
[----:B--2-4-:R-:W-:Y:S01]  /*44dc0*/  IMAD R55, R49, 0x4, R56 ;  /* 0x0000000431377824 */ /* 0x014fe200078e0238 */
        /* <DEDUP_REMOVED lines=27> */
.L_x_1122:
[----:B------:R-:W-:Y:S05]  /*44f80*/  BSYNC.RECONVERGENT B2 ;  /* 0x0000000000027941 */ /* 0x000fea0003800200 */
.L_x_1121:
[----:B------:R-:W-:Y:S04]  /*44f90*/  BSSY.RECONVERGENT B2, `(.L_x_1127) ;  /* 0x000006e000027945 */ /* 0x000fe80003800200 */
[----:B------:R-:W-:Y:S05]  /*44fa0*/  @P2 BRA `(.L_x_1128) ;  /* 0x0000000400b02947 */ /* 0x000fea0003800000 */
[----:B------:R-:W5:Y:S01]  /*44fb0*/  S2UR UR6, SR_CgaCtaId ;  /* 0x00000000000679c3 */ /* 0x000f620000008800 */
[----:B------:R-:W-:Y:S02]  /*44fc0*/  UMOV UR4, 0x400 ;  /* 0x0000040000047882 */ /* 0x000fe40000000000 */
[----:B------:R-:W-:Y:S02]  /*44fd0*/  UIADD3 UR5, UPT, UPT, UR4, 0x75f4, URZ ;  /* 0x000075f404057890 */ /* 0x000fe4000fffe0ff */
[----:B------:R-:W-:Y:S02]  /*44fe0*/  UIADD3 UR4, UPT, UPT, UR4, 0x20d4, URZ ;  /* 0x000020d404047890 */ /* 0x000fe4000fffe0ff */
[----:B-----5:R-:W-:Y:S02]  /*44ff0*/  ULEA UR5, UR6, UR5, 0x18 ;  /* 0x0000000506057291 */ /* 0x020fe4000f8ec0ff */
[----:B------:R-:W-:-:S03]  /*45000*/  ULEA UR6, UR6, UR4, 0x18 ;  /* 0x0000000406067291 */ /* 0x000fc6000f8ec0ff */
[----:B------:R-:W-:-:S09]  /*45010*/  UMOV UR4, URZ ;  /* 0x000000ff00047c82 */ /* 0x000fd20008000000 */
.L_x_1137:
        /* <DEDUP_REMOVED lines=14> */
.L_x_1129:
        /* <DEDUP_REMOVED lines=12> */
.L_x_1130:
        /* <DEDUP_REMOVED lines=12> */
.L_x_1131:
        /* <DEDUP_REMOVED lines=12> */
.L_x_1132:
        /* <DEDUP_REMOVED lines=12> */
.L_x_1133:
        /* <DEDUP_REMOVED lines=12> */
.L_x_1134:
        /* <DEDUP_REMOVED lines=12> */
.L_x_1135:
        /* <DEDUP_REMOVED lines=14> */
.L_x_1136:
[----:B------:R-:W-:Y:S05]  /*45660*/  BRA.U UP0, `(.L_x_1137) ;  /* 0xfffffff9006c7547 */ /* 0x000fea000b83ffff */
.L_x_1128:
[----:B------:R-:W-:Y:S05]  /*45670*/  BSYNC.RECONVERGENT B2 ;  /* 0x0000000000027941 */ /* 0x000fea0003800200 */
.L_x_1127:
[----:B------:R-:W-:Y:S05]  /*45680*/  @P0 BRA `(.L_x_1138) ;  /* 0xffffffec00d40947 */ /* 0x000fea000383ffff */
.L_x_1115:
[----:B------:R-:W-:Y:S01]  /*45690*/  ISETP.GE.U32.AND P0, PT, R2, R7, PT ;  /* 0x000000070200720c */ /* 0x000fe20003f06070 */
[----:B------:R-:W-:-:S12]  /*456a0*/  BSSY.RECONVERGENT B2, `(.L_x_1139) ;  /* 0x00000af000027945 */ /* 0x000fd80003800200 */
[----:B------:R-:W-:Y:S05]  /*456b0*/  @P0 BRA `(.L_x_1140) ;  /* 0x0000000800b40947 */ /* 0x000fea0003800000 */
[----:B-1234-:R-:W-:-:S05]  /*456c0*/  IMAD.MOV.U32 R52, RZ, RZ, R2 ;  /* 0x000000ffff347224 */ /* 0x01efca00078e0002 */
[----:B------:R-:W-:-:S13]  /*456d0*/  ISETP.GE.U32.AND P3, PT, R52, R7, PT ;  /* 0x000000073400720c */ /* 0x000fda0003f66070 */
[----:B------:R-:W-:-:S04]  /*456e0*/  @P3 IMAD R39, R4, 0x418, R52 ;  /* 0x0000041804273824 */ /* 0x000fc800078e0234 */
[----:B------:R-:W-:-:S04]  /*456f0*/  @P3 IMAD.WIDE.U32 R40, R39, 0x4, R34 ;  /* 0x0000000427283825 */ /* 0x000fc800078e0022 */
[----:B------:R-:W-:Y:S02]  /*45700*/  @P3 IMAD.WIDE.U32 R38, R39, 0x4, R36 ;  /* 0x0000000427263825 */ /* 0x000fe400078e0024 */
[----:B------:R-:W2:Y:S04]  /*45710*/  @P3 LDG.E R40, desc[UR36][R40.64+-0x3a980] ;  /* 0xfc56802428283981 */ /* 0x000ea8000c1e1900 */
[----:B------:R1:W3:Y:S01]  /*45720*/  @P3 LDG.E R38, desc[UR36][R38.64+-0x3a980] ;  /* 0xfc56802426263981 */ /* 0x0002e2000c1e1900 */
        /* <DEDUP_REMOVED lines=14> */
[----:B--2---:R1:W-:Y:S04]  /*45810*/  @P3 STS [R43], R40 ;  /* 0x000000282b003388 */ /* 0x0043e80000000800 */
[----:B---3--:R1:W-:Y:S08]  /*45820*/  @P3 STS [R45], R38 ;  /* 0x000000262d003388 */ /* 0x0083f00000000800 */
        /* <DEDUP_REMOVED lines=9> */
.L_x_1143:
        /* <DEDUP_REMOVED lines=33> */
.L_x_1142:
[----:B------:R-:W-:Y:S05]  /*45ad0*/  BSYNC.RECONVERGENT B3 ;  /* 0x0000000000037941 */ /* 0x000fea0003800200 */
.L_x_1141:
        /* <DEDUP_REMOVED lines=29> */
.L_x_1145:
[----:B------:R-:W-:Y:S05]  /*45cb0*/  BSYNC.RECONVERGENT B3 ;  /* 0x0000000000037941 */ /* 0x000fea0003800200 */
.L_x_1144:
        /* <DEDUP_REMOVED lines=18> */
.L_x_1147:
[----:B------:R-:W-:Y:S05]  /*45de0*/  BSYNC.RECONVERGENT B3 ;  /* 0x0000000000037941 */ /* 0x000fea0003800200 */
.L_x_1146:
[----:B------:R-:W3:Y:S01]  /*45df0*/  LDCU.64 UR4, c[0x0][0x3a0] ;  /* 0x00007400ff0477ac */ /* 0x000ee20008000a00 */
[----:B-12---:R-:W-:Y:S02]  /*45e00*/  VIADD R45, R54, 0xffffffff ;  /* 0xffffffff362d7836 */ /* 0x006fe40000000000 */
[----:B------:R-:W-:Y:S01]  /*45e10*/  IMAD.MOV.U32 R48, RZ, RZ, R2 ;  /* 0x000000ffff307224 */ /* 0x000fe200078e0002 */
[----:B---3--:R-:W-:-:S04]  /*45e20*/  LEA R38, P0, R53, UR4, 0x2 ;  /* 0x0000000435267c11 */ /* 0x008fc8000f8010ff */
[----:B------:R-:W-:-:S09]  /*45e30*/  LEA.HI.X R39, R53, UR5, RZ, 0x2, P0 ;  /* 0x0000000535277c11 */ /* 0x000fd200080f14ff */
.L_x_1150:
[----:B-1----:R-:W1:Y:S01]  /*45e40*/  S2R R52, SR_CgaCtaId ;  /* 0x0000000000347919 */ /* 0x002e620000008800 */
[----:B--2---:R-:W-:Y:S01]  /*45e50*/  MOV R51, 0x400 ;  /* 0x0000040000337802 */ /* 0x004fe20000000f00 */
        /* <DEDUP_REMOVED lines=9> */
.L_x_1149:
        /* <DEDUP_REMOVED lines=12> */
.L_x_1148:
        /* <DEDUP_REMOVED lines=30> */
.L_x_1140:
[----:B------:R-:W-:Y:S05]  /*46190*/  BSYNC.RECONVERGENT B2 ;  /* 0x0000000000027941 */ /* 0x000fea0003800200 */
.L_x_1139:
[----:B------:R-:W-:Y:S05]  /*461a0*/  @P2 BRA `(.L_x_1151) ;  /* 0x0000006400f82947 */ /* 0x000fea0003800000 */
[----:B------:R-:W-:Y:S01]  /*461b0*/  ISETP.NE.AND P0, PT, R7, RZ, PT ;  /* 0x000000ff0700720c */ /* 0x000fe20003f05270 */
[----:B--2---:R-:W-:-:S12]  /*461c0*/  IMAD R38, R5, R10, RZ ;  /* 0x0000000a05267224 */ /* 0x004fd800078e02ff */
        /* <DEDUP_REMOVED lines=16> */
[----:B------:R-:W-:Y:S01]  /*462d0*/  VIADD R39, R11, 0xfffffff4 ;  /* 0xfffffff40b277836 */ /* 0x000fe20000000000 */
[----:B------:R-:W-:Y:S02]  /*462e0*/  UIADD3 UR5, UPT, UPT, UR5, 0x20d4, URZ ;  /* 0x000020d405057890 */ /* 0x000fe4000fffe0ff */
[----:B--2---:R-:W-:Y:S02]  /*462f0*/  ULEA UR8, UR7, UR6, 0x18 ;  /* 0x0000000607087291 */ /* 0x004fe4000f8ec0ff */
[----:B------:R-:W-:-:S12]  /*46300*/  ULEA UR7, UR7, UR5, 0x18 ;  /* 0x0000000507077291 */ /* 0x000fd8000f8ec0ff */
.L_x_1172:
[----:B------:R-:W-:Y:S02]  /*46310*/  ULEA UR6, UR4, UR8, 0x2 ;  /* 0x0000000804067291 */ /* 0x000fe4000f8e10ff */
[----:B------:R-:W-:-:S07]  /*46320*/  ULEA UR5, UR4, UR7, 0x2 ;  /* 0x0000000704057291 */ /* 0x000fce000f8e10ff */
[----:B--2---:R-:W2:Y:S02]  /*46330*/  LDS R49, [UR6] ;  /* 0x00000006ff317984 */ /* 0x004ea40008000800 */
        /* <DEDUP_REMOVED lines=11> */
.L_x_1156:
[----:B0-----:R-:W0:Y:S02]  /*463f0*/  LDS R49, [UR6+0x4] ;  /* 0x00000406ff317984 */ /* 0x001e240008000800 */
        /* <DEDUP_REMOVED lines=11> */
.L_x_1157:
[----:B--2---:R-:W0:Y:S02]  /*464b0*/  LDS R49, [UR6+0x8] ;  /* 0x00000806ff317984 */ /* 0x004e240008000800 */
        /* <DEDUP_REMOVED lines=11> */
.L_x_1158:
        /* <DEDUP_REMOVED lines=12> */
.L_x_1159:
[----:B--2---:R-:W0:Y:S01]  /*46630*/  LDS R49, [UR6+0x10] ;  /* 0x00001006ff317984 */ /* 0x004e220008000800 */
[----:B------:R-:W2:Y:S01]  /*46640*/  S2UR UR9, SR_CgaCtaId ;  /* 0x00000000000979c3 */ /* 0x000ea20000008800 */
[----:B------:R-:W-:Y:S01]  /*46650*/  UMOV UR7, 0x400 ;  /* 0x0000040000077882 */ /* 0x000fe20000000000 */
[----:B------:R-:W-:Y:S02]  /*46660*/  UIADD3 UR5, UPT, UPT, UR4, 0x4, URZ ;  /* 0x0000000404057890 */ /* 0x000fe4000fffe0ff */
[----:B------:R-:W-:Y:S02]  /*46670*/  UIADD3 UR8, UPT, UPT, UR7, 0x75f4, URZ ;  /* 0x000075f407087890 */ /* 0x000fe4000fffe0ff */
[----:B------:R-:W-:Y:S02]  /*46680*/  UIADD3 UR7, UPT, UPT, UR7, 0x20d4, URZ ;  /* 0x000020d407077890 */ /* 0x000fe4000fffe0ff */
[----:B--2---:R-:W-:Y:S02]  /*46690*/  ULEA UR8, UR9, UR8, 0x18 ;  /* 0x0000000809087291 */ /* 0x004fe4000f8ec0ff */
        /* <DEDUP_REMOVED lines=14> */
.L_x_1160:
        /* <DEDUP_REMOVED lines=12> */
.L_x_1161:
        /* <DEDUP_REMOVED lines=12> */
.L_x_1162:
        /* <DEDUP_REMOVED lines=12> */
.L_x_1163:
[----:B--2---:R-:W0:Y:S01]  /*469c0*/  LDS R49, [UR6+0x20] ;  /* 0x00002006ff317984 */ /* 0x004e220008000800 */
        /* <DEDUP_REMOVED lines=14> */
.L_x_1164:
        /* <DEDUP_REMOVED lines=12> */
.L_x_1165:
        /* <DEDUP_REMOVED lines=12> */
.L_x_1166:
        /* <DEDUP_REMOVED lines=12> */
.L_x_1167:
        /* <DEDUP_REMOVED lines=15> */
.L_x_1168:
        /* <DEDUP_REMOVED lines=12> */
.L_x_1169:
        /* <DEDUP_REMOVED lines=12> */
.L_x_1170:
        /* <DEDUP_REMOVED lines=12> */
.L_x_1171:
[----:B------:R-:W-:-:S06]  /*47020*/  UIADD3 UR4, UPT, UPT, UR4, 0x10, URZ ;  /* 0x0000001004047890 */ /* 0x000fcc000fffe0ff */
[----:B------:R-:W-:-:S13]  /*47030*/  ISETP.LE.AND P1, PT, R39, UR4, PT ;  /* 0x0000000427007c0c */ /* 0x000fda000bf23270 */
[----:B------:R-:W-:Y:S05]  /*47040*/  @!P1 BRA `(.L_x_1172) ;  /* 0xfffffff000b09947 */ /* 0x000fea000383ffff */
[----:B------:R-:W-:-:S07]  /*47050*/  IMAD.MOV.U32 R39, RZ, RZ, R11 ;  /* 0x000000ffff277224 */ /* 0x000fce00078e000b */
.L_x_1155:
[----:B--2---:R-:W-:-:S05]  /*47060*/  VIADD R40, R11, -UR4 ;  /* 0x800000040b287c36 */ /* 0x004fca0008000000 */
[----:B------:R-:W-:-:S13]  /*47070*/  ISETP.GT.AND P1, PT, R40, 0x4, PT ;  /* 0x000000042800780c */ /* 0x000fda0003f24270 */
[----:B------:R-:W-:Y:S05]  /*47080*/  @!P1 BRA `(.L_x_1173) ;  /* 0x0000000400b89947 */ /* 0x000fea0003800000 */
[----:B------:R-:W2:Y:S01]  /*47090*/  S2UR UR7, SR_CgaCtaId ;  /* 0x00000000000779c3 */ /* 0x000ea20000008800 */
[----:B------:R-:W-:Y:S02]  /*470a0*/  UMOV UR5, 0x400 ;  /* 0x0000040000057882 */ /* 0x000fe40000000000 */
[----:B------:R-:W-:Y:S02]  /*470b0*/  UIADD3 UR6, UPT, UPT, UR5, 0x75f4, URZ ;  /* 0x000075f405067890 */ /* 0x000fe4000fffe0ff */
[----:B------:R-:W-:Y:S02]  /*470c0*/  UIADD3 UR5, UPT, UPT, UR5, 0x20d4, URZ ;  /* 0x000020d405057890 */ /* 0x000fe4000fffe0ff */
[----:B--2---:R-:W-:Y:S02]  /*470d0*/  ULEA UR6, UR7, UR6, 0x18 ;  /* 0x0000000607067291 */ /* 0x004fe4000f8ec0ff */
[----:B------:R-:W-:Y:S02]  /*470e0*/  ULEA UR7, UR7, UR5, 0x18 ;  /* 0x0000000507077291 */ /* 0x000fe4000f8ec0ff */
[----:B------:R-:W-:-:S02]  /*470f0*/  ULEA UR8, UR4, UR6, 0x2 ;  /* 0x0000000604087291 */ /* 0x000fc4000f8e10ff */
[----:B------:R-:W-:-:S07]  /*47100*/  ULEA UR5, UR4, UR7, 0x2 ;  /* 0x0000000704057291 */ /* 0x000fce000f8e10ff */
[----:B------:R-:W2:Y:S02]  /*47110*/  LDS R47, [UR8] ;  /* 0x00000008ff2f7984 */ /* 0x000ea40008000800 */
        /* <DEDUP_REMOVED lines=11> */
.L_x_1174:
        /* <DEDUP_REMOVED lines=12> */
.L_x_1175:
        /* <DEDUP_REMOVED lines=12> */
.L_x_1176:
        /* <DEDUP_REMOVED lines=12> */
.L_x_1177:
        /* <DEDUP_REMOVED lines=15> */
.L_x_1178:
        /* <DEDUP_REMOVED lines=12> */
.L_x_1179:
        /* <DEDUP_REMOVED lines=12> */
.L_x_1180:
[----:B--2---:R-:W0:Y:S01]  /*47680*/  LDS R47, [UR5+0xc] ;  /* 0x00000c05ff2f7984 */ /* 0x004e220008000800 */
        /* <DEDUP_REMOVED lines=13> */
.L_x_1181:
[----:B------:R-:W-:-:S07]  /*47760*/  IMAD.MOV.U32 R39, RZ, RZ, R11 ;  /* 0x000000ffff277224 */ /* 0x000fce00078e000b */
.L_x_1173:
[----:B------:R-:W-:-:S13]  /*47770*/  ISETP.NE.OR P0, PT, R11, UR4, P0 ;  /* 0x000000040b007c0c */ /* 0x000fda0008705670 */
[----:B------:R-:W-:Y:S05]  /*47780*/  @!P0 BRA `(.L_x_1153) ;  /* 0x0000000000f08947 */ /* 0x000fea0003800000 */
.L_x_1154:
[----:B------:R-:W5:Y:S01]  /*47790*/  S2UR UR7, SR_CgaCtaId ;  /* 0x00000000000779c3 */ /* 0x000f620000008800 */
[----:B------:R-:W-:Y:S02]  /*477a0*/  UMOV UR5, 0x400 ;  /* 0x0000040000057882 */ /* 0x000fe40000000000 */
[----:B------:R-:W-:Y:S02]  /*477b0*/  UIADD3 UR6, UPT, UPT, UR5, 0x75f4, URZ ;  /* 0x000075f405067890 */ /* 0x000fe4000fffe0ff */
[----:B------:R-:W-:Y:S02]  /*477c0*/  UIADD3 UR5, UPT, UPT, UR5, 0x20d4, URZ ;  /* 0x000020d405057890 */ /* 0x000fe4000fffe0ff */
[----:B-----5:R-:W-:Y:S02]  /*477d0*/  ULEA UR6, UR7, UR6, 0x18 ;  /* 0x0000000607067291 */ /* 0x020fe4000f8ec0ff */
[----:B------:R-:W-:-:S12]  /*477e0*/  ULEA UR5, UR7, UR5, 0x18 ;  /* 0x0000000507057291 */ /* 0x000fd8000f8ec0ff */
.L_x_1186:
        /* <DEDUP_REMOVED lines=14> */
.L_x_1182:
        /* <DEDUP_REMOVED lines=12> */
.L_x_1183:
        /* <DEDUP_REMOVED lines=12> */
.L_x_1184:
        /* <DEDUP_REMOVED lines=12> */
.L_x_1185:
[----:B------:R-:W-:-:S06]  /*47b10*/  UIADD3 UR4, UPT, UPT, UR4, 0x4, URZ ;  /* 0x0000000404047890 */ /* 0x000fcc000fffe0ff */
[----:B------:R-:W-:-:S13]  /*47b20*/  ISETP.NE.AND P0, PT, R11, UR4, PT ;  /* 0x000000040b007c0c */ /* 0x000fda000bf05270 */
[----:B------:R-:W-:Y:S05]  /*47b30*/  @P0 BRA `(.L_x_1186) ;  /* 0xfffffffc002c0947 */ /* 0x000fea000383ffff */
[----:B------:R-:W-:-:S07]  /*47b40*/  IMAD.MOV.U32 R39, RZ, RZ, R11 ;  /* 0x000000ffff277224 */ /* 0x000fce00078e000b */
.L_x_1153:
[----:B------:R-:W-:-:S13]  /*47b50*/  ISETP.NE.AND P0, PT, R6, RZ, PT ;  /* 0x000000ff0600720c */ /* 0x000fda0003f05270 */
[----:B------:R-:W-:Y:S05]  /*47b60*/  @!P0 BRA `(.L_x_1152) ;  /* 0x0000000000c08947 */ /* 0x000fea0003800000 */
[----:B--2---:R-:W2:Y:S01]  /*47b70*/  S2R R42, SR_CgaCtaId ;  /* 0x00000000002a7919 */ /* 0x004ea20000008800 */
[----:B------:R-:W-:Y:S02]  /*47b80*/  MOV R40, 0x400 ;  /* 0x0000040000287802 */ /* 0x000fe40000000f00 */
[----:B------:R-:W-:-:S03]  /*47b90*/  ISETP.NE.AND P1, PT, R6, 0x1, PT ;  /* 0x000000010600780c */ /* 0x000fc60003f25270 */
        /* <DEDUP_REMOVED lines=18> */
.L_x_1187:
[----:B------:R-:W-:Y:S05]  /*47cc0*/  @!P1 BRA `(.L_x_1152) ;  /* 0x0000000000689947 */ /* 0x000fea0003800000 */
[----:B0-----:R-:W0:Y:S01]  /*47cd0*/  LDS R47, [R46+0x4] ;  /* 0x000004002e2f7984 */ /* 0x001e220000000800 */
        /* <DEDUP_REMOVED lines=12> */
.L_x_1188:
[----:B------:R-:W-:Y:S05]  /*47da0*/  @!P1 BRA `(.L_x_1152) ;  /* 0x0000000000309947 */ /* 0x000fea0003800000 */
[----:B--2---:R-:W0:Y:S02]  /*47db0*/  LDS R47, [R46+0x8] ;  /* 0x000008002e2f7984 */ /* 0x004e240000000800 */
        /* <DEDUP_REMOVED lines=11> */
.L_x_1152:
[----:B0-----:R-:W0:Y:S01]  /*47e70*/  LDS R44, [R44] ;  /* 0x000000002c2c7984 */ /* 0x001e220000000800 */
[----:B------:R-:W-:Y:S01]  /*47e80*/  IMAD.MOV.U32 R39, RZ, RZ, RZ ;  /* 0x000000ffff277224 */ /* 0x000fe200078e00ff */
[----:B0-----:R-:W-:-:S13]  /*47e90*/  ISETP.NE.AND P0, PT, R44, RZ, PT ;  /* 0x000000ff2c00720c */ /* 0x001fda0003f05270 */
[----:B------:R-:W-:Y:S05]  /*47ea0*/  @!P0 BRA `(.L_x_1189) ;  /* 0x0000001000088947 */ /* 0x000fea0003800000 */
[----:B------:R-:W-:Y:S01]  /*47eb0*/  ISETP.GE.U32.AND P1, PT, R44, 0x8, PT ;  /* 0x000000082c00780c */ /* 0x000fe20003f26070 */
[----:B------:R-:W-:Y:S01]  /*47ec0*/  VIADD R46, R38, 0x1 ;  /* 0x00000001262e7836 */ /* 0x000fe20000000000 */
[----:B-1----:R-:W-:Y:S01]  /*47ed0*/  LOP3.LUT R56, R44, 0x7, RZ, 0xc0, !PT ;  /* 0x000000072c387812 */ /* 0x002fe200078ec0ff */
        /* <DEDUP_REMOVED lines=8> */
.L_x_1191:
[-C--:B------:R-:W-:Y:S02]  /*47f60*/  IADD3 R43, P2, PT, R46, R49.reuse, RZ ;  /* 0x000000312e2b7210 */ /* 0x080fe40007f5e0ff */
[----:B------:R-:W-:-:S03]  /*47f70*/  IADD3 R41, P1, PT, R38, R49, RZ ;  /* 0x0000003126297210 */ /* 0x000fc60007f3e0ff */
[----:B------:R-:W-:Y:S01]  /*47f80*/  IMAD.X R48, RZ, RZ, R47, P2 ;  /* 0x000000ffff307224 */ /* 0x000fe200010e062f */
[----:B---34-:R-:W-:Y:S02]  /*47f90*/  LEA.HI.X.SX32 R50, R38, RZ, 0x1, P1 ;  /* 0x000000ff26327211 */ /* 0x018fe400008f0eff */
        /* <DEDUP_REMOVED lines=115> */
.L_x_1190:
[----:B------:R-:W-:Y:S05]  /*486d0*/  @!P0 BRA `(.L_x_1189) ;  /* 0x0000000400fc8947 */ /* 0x000fea0003800000 */
[----:B------:R-:W-:Y:S02]  /*486e0*/  ISETP.GE.U32.AND P0, PT, R56, 0x4, PT ;  /* 0x000000043800780c */ /* 0x000fe40003f06070 */
[----:B---34-:R-:W-:-:S04]  /*486f0*/  LOP3.LUT R52, R44, 0x3, RZ, 0xc0, !PT ;  /* 0x000000032c347812 */ /* 0x018fc800078ec0ff */
        /* <DEDUP_REMOVED lines=65> */
.L_x_1192:
        /* <DEDUP_REMOVED lines=41> */
.L_x_1193:
        /* <DEDUP_REMOVED lines=19> */
.L_x_1189:
[----:B------:R-:W-:-:S05]  /*48ed0*/  IMAD R38, R10, 0x4, R8 ;  /* 0x000000040a267824 */ /* 0x000fca00078e0208 */
[----:B------:R0:W-:Y:S01]  /*48ee0*/  STS [R38], R39 ;  /* 0x0000002726007388 */ /* 0x0001e20000000800 */
[----:B------:R-:W-:Y:S05]  /*48ef0*/  BRA `(.L_x_1151) ;  /* 0x0000003800a47947 */ /* 0x000fea0003800000 */
.L_x_1114:
        /* <DEDUP_REMOVED lines=11> */
.L_x_1216:
        /* <DEDUP_REMOVED lines=8> */
[----:B0123--:R-:W-:Y:S08]  /*49030*/  @!P4 BRA `(.L_x_1196) ;  /* 0x000000000074c947 */ /* 0x00fff00003800000 */
        /* <DEDUP_REMOVED lines=13> */
[----:B------:R-:W-:-:S04]  /*49110*/  IMAD.IADD R43, R61, 0x1, R16 ;  /* 0x000000013d2b7824 */ /* 0x000fc800078e0210 */
        /* <DEDUP_REMOVED lines=15> */
.L_x_1196:
[----:B------:R-:W-:Y:S05]  /*49210*/  BSYNC.RECONVERGENT B2 ;  /* 0x0000000000027941 */ /* 0x000fea0003800200 */
.L_x_1195:
[----:B------:R-:W-:Y:S04]  /*49220*/  BSSY.RECONVERGENT B2, `(.L_x_1197) ;  /* 0x000002c000027945 */ /* 0x000fe80003800200 */
[----:B------:R-:W-:Y:S05]  /*49230*/  @P3 BRA `(.L_x_1198) ;  /* 0x0000000000a83947 */ /* 0x000fea0003800000 */
[----:B------:R-:W3:Y:S01]  /*49240*/  S2R R62, SR_CgaCtaId ;  /* 0x00000000003e7919 */ /* 0x000ee20000008800 */
[----:B--2---:R-:W-:-:S05]  /*49250*/  MOV R38, 0x400 ;  /* 0x0000040000267802 */ /* 0x004fca0000000f00 */
[C---:B------:R-:W-:Y:S02]  /*49260*/  VIADD R63, R38.reuse, 0x75f4 ;  /* 0x000075f4263f7836 */ /* 0x040fe40000000000 */
[----:B------:R-:W-:-:S03]  /*49270*/  VIADD R39, R38, 0x20d4 ;  /* 0x000020d426277836 */ /* 0x000fc60000000000 */
[C---:B---3--:R-:W-:Y:S02]  /*49280*/  LEA R63, R62.reuse, R63, 0x18 ;  /* 0x0000003f3e3f7211 */ /* 0x048fe400078ec0ff */
[----:B------:R-:W-:-:S07]  /*49290*/  LEA R62, R62, R39, 0x18 ;  /* 0x000000273e3e7211 */ /* 0x000fce00078ec0ff */
.L_x_1199:
[----:B------:R-:W2:Y:S01]  /*492a0*/  LDC.64 R38, c[0x0][0x3a0] ;  /* 0x0000e800ff267b82 */ /* 0x000ea20000000a00 */
[----:B0-----:R-:W-:-:S04]  /*492b0*/  IMAD.IADD R49, R61, 0x1, R64 ;  /* 0x000000013d317824 */ /* 0x001fc800078e0240 */
        /* <DEDUP_REMOVED lines=18> */
[----:B------:R0:W5:Y:S04]  /*493e0*/  LDG.E R66, desc[UR36][R38.64] ;  /* 0x0000002426427981 */ /* 0x000168000c1e1900 */
[----:B------:R-:W5:Y:S01]  /*493f0*/  LDG.E R46, desc[UR36][R46.64] ;  /* 0x000000242e2e7981 */ /* 0x000f62000c1e1900 */
[C---:B-1----:R-:W-:Y:S02]  /*49400*/  IMAD R49, R64.reuse, 0x4, R63 ;  /* 0x0000000440317824 */ /* 0x042fe400078e023f */
[C---:B------:R-:W-:Y:S02]  /*49410*/  IMAD R51, R64.reuse, 0x4, R62 ;  /* 0x0000000440337824 */ /* 0x040fe400078e023e */
[----:B0-----:R-:W-:-:S05]  /*49420*/  VIADD R38, R64, 0x60 ;  /* 0x0000006040267836 */ /* 0x001fca0000000000 */
[----:B------:R-:W-:Y:S01]  /*49430*/  ISETP.GE.U32.AND P3, PT, R38, 0x3f8, PT ;  /* 0x000003f82600780c */ /* 0x000fe20003f66070 */
        /* <DEDUP_REMOVED lines=10> */
.L_x_1198:
[----:B------:R-:W-:Y:S05]  /*494e0*/  BSYNC.RECONVERGENT B2 ;  /* 0x0000000000027941 */ /* 0x000fea0003800200 */
.L_x_1197:
[----:B------:R-:W-:Y:S04]  /*494f0*/  BSSY.RECONVERGENT B2, `(.L_x_1200) ;  /* 0x0000031000027945 */ /* 0x000fe80003800200 */
[----:B------:R-:W-:Y:S05]  /*49500*/  @P1 BRA `(.L_x_1201) ;  /* 0x0000000000bc1947 */ /* 0x000fea0003800000 */
[----:B0-----:R-:W-:-:S07]  /*49510*/  IMAD.MOV.U32 R44, RZ, RZ, R2 ;  /* 0x000000ffff2c7224 */ /* 0x001fce00078e0002 */
.L_x_1204:
[----:B---3--:R-:W1:Y:S01]  /*49520*/  S2R R47, SR_CgaCtaId ;  /* 0x00000000002f7919 */ /* 0x008e620000008800 */
[----:B------:R-:W-:Y:S01]  /*49530*/  MOV R48, 0x400 ;  /* 0x0000040000307802 */ /* 0x000fe20000000f00 */
[----:B--2---:R-:W-:Y:S01]  /*49540*/  IMAD.MOV.U32 R41, RZ, RZ, RZ ;  /* 0x000000ffff297224 */ /* 0x004fe200078e00ff */
[----:B------:R-:W-:-:S03]  /*49550*/  ISETP.GE.AND P1, PT, R5, 0x2, PT ;  /* 0x000000020500780c */ /* 0x000fc60003f26270 */
[----:B------:R-:W-:-:S05]  /*49560*/  VIADD R38, R48, 0x75f4 ;  /* 0x000075f430267836 */ /* 0x000fca0000000000 */
[----:B01----:R-:W-:-:S05]  /*49570*/  LEA R45, R47, R38, 0x18 ;  /* 0x000000262f2d7211 */ /* 0x003fca00078ec0ff */
[----:B------:R-:W-:-:S05]  /*49580*/  IMAD R45, R44, 0x4, R45 ;  /* 0x000000042c2d7824 */ /* 0x000fca00078e022d */
[----:B------:R0:W1:Y:S01]  /*49590*/  LDS R46, [R45] ;  /* 0x000000002d2e7984 */ /* 0x0000620000000800 */
[----:B------:R-:W-:Y:S05]  /*495a0*/  @!P1 BRA `(.L_x_1202) ;  /* 0x0000000000309947 */ /* 0x000fea0003800000 */
[----:B------:R-:W-:Y:S02]  /*495b0*/  IMAD.MOV.U32 R41, RZ, RZ, RZ ;  /* 0x000000ffff297224 */ /* 0x000fe400078e00ff */
[----:B------:R-:W-:-:S07]  /*495c0*/  IMAD.MOV.U32 R40, RZ, RZ, R5 ;  /* 0x000000ffff287224 */ /* 0x000fce00078e0005 */
.L_x_1203:
        /* <DEDUP_REMOVED lines=10> */
.L_x_1202:
[----:B------:R-:W-:-:S06]  /*49670*/  IMAD.WIDE.U32 R42, R41, 0x4, R34 ;  /* 0x00000004292a7825 */ /* 0x000fcc00078e0022 */
[----:B------:R-:W1:Y:S01]  /*49680*/  LDG.E R43, desc[UR36][R42.64+-0x3a980] ;  /* 0xfc5680242a2b7981 */ /* 0x000e62000c1e1900 */
[----:B------:R-:W-:Y:S02]  /*49690*/  VIADD R39, R41, 0x1 ;  /* 0x0000000129277836 */ /* 0x000fe40000000000 */
[----:B------:R-:W-:-:S05]  /*496a0*/  VIADD R48, R48, 0x20d4 ;  /* 0x000020d430307836 */ /* 0x000fca0000000000 */
[----:B------:R-:W-:-:S05]  /*496b0*/  LEA R47, R47, R48, 0x18 ;  /* 0x000000302f2f7211 */ /* 0x000fca00078ec0ff */
[----:B------:R-:W-:Y:S01]  /*496c0*/  IMAD R47, R44, 0x4, R47 ;  /* 0x000000042c2f7824 */ /* 0x000fe200078e022f */
[----:B-1----:R-:W-:-:S04]  /*496d0*/  ISETP.GE.U32.AND P1, PT, R43, R46, PT ;  /* 0x0000002e2b00720c */ /* 0x002fc80003f26070 */
[----:B------:R-:W1:Y:S09]  /*496e0*/  LDS R43, [R47] ;  /* 0x000000002f2b7984 */ /* 0x000e720000000800 */
[----:B------:R-:W-:-:S04]  /*496f0*/  @P1 IMAD.MOV R39, RZ, RZ, R41 ;  /* 0x000000ffff271224 */ /* 0x000fc800078e0229 */
[C---:B------:R-:W-:Y:S01]  /*49700*/  IMAD.WIDE.U32 R40, R39.reuse, 0x4, R36 ;  /* 0x0000000427287825 */ /* 0x040fe200078e0024 */
[----:B------:R-:W-:-:S05]  /*49710*/  ISETP.GT.U32.AND P1, PT, R39, R9, PT ;  /* 0x000000092700720c */ /* 0x000fca0003f24070 */
[----:B------:R-:W1:Y:S08]  /*49720*/  LDG.E R40, desc[UR36][R40.64+-0x3a980] ;  /* 0xfc56802428287981 */ /* 0x000e70000c1e1900 */
[----:B------:R-:W-:-:S06]  /*49730*/  @!P1 IMAD.WIDE.U32 R38, R39, 0x4, R34 ;  /* 0x0000000427269825 */ /* 0x000fcc00078e0022 */
[----:B------:R-:W2:Y:S01]  /*49740*/  @!P1 LDG.E R39, desc[UR36][R38.64+-0x3a980] ;  /* 0xfc56802426279981 */ /* 0x000ea2000c1e1900 */
[----:B------:R-:W-:Y:S02]  /*49750*/  IMAD.MOV.U32 R42, RZ, RZ, -0x1 ;  /* 0xffffffffff2a7424 */ /* 0x000fe400078e00ff */
[----:B------:R-:W-:Y:S01]  /*49760*/  VIADD R44, R44, UR43 ;  /* 0x0000002b2c2c7c36 */ /* 0x000fe20008000000 */
[----:B-1----:R-:W-:-:S04]  /*49770*/  LOP3.LUT R48, R43, R40, RZ, 0xc0, !PT ;  /* 0x000000282b307212 */ /* 0x002fc800078ec0ff */
        /* <DEDUP_REMOVED lines=8> */
.L_x_1201:
[----:B------:R-:W-:Y:S05]  /*49800*/  BSYNC.RECONVERGENT B2 ;  /* 0x0000000000027941 */ /* 0x000fea0003800200 */
.L_x_1200:
[----:B------:R-:W-:Y:S04]  /*49810*/  BSSY.RECONVERGENT B2, `(.L_x_1205) ;  /* 0x000006e000027945 */ /* 0x000fe80003800200 */
[----:B------:R-:W-:Y:S05]  /*49820*/  @P2 BRA `(.L_x_1206) ;  /* 0x0000000400b02947 */ /* 0x000fea0003800000 */
[----:B------:R-:W4:Y:S01]  /*49830*/  S2UR UR6, SR_CgaCtaId ;  /* 0x00000000000679c3 */ /* 0x000f220000008800 */
[----:B------:R-:W-:Y:S02]  /*49840*/  UMOV UR4, 0x400 ;  /* 0x0000040000047882 */ /* 0x000fe40000000000 */
[----:B------:R-:W-:Y:S02]  /*49850*/  UIADD3 UR5, UPT, UPT, UR4, 0x75f4, URZ ;  /* 0x000075f404057890 */ /* 0x000fe4000fffe0ff */
[----:B------:R-:W-:Y:S02]  /*49860*/  UIADD3 UR4, UPT, UPT, UR4, 0x20d4, URZ ;  /* 0x000020d404047890 */ /* 0x000fe4000fffe0ff */
[----:B----4-:R-:W-:Y:S02]  /*49870*/  ULEA UR5, UR6, UR5, 0x18 ;  /* 0x0000000506057291 */ /* 0x010fe4000f8ec0ff */
[----:B------:R-:W-:-:S03]  /*49880*/  ULEA UR6, UR6, UR4, 0x18 ;  /* 0x0000000406067291 */ /* 0x000fc6000f8ec0ff */
[----:B------:R-:W-:-:S09]  /*49890*/  UMOV UR4, URZ ;  /* 0x000000ff00047c82 */ /* 0x000fd20008000000 */
.L_x_1215:
[----:B------:R-:W-:Y:S02]  /*498a0*/  ULEA UR7, UR4, UR5, 0x2 ;  /* 0x0000000504077291 */ /* 0x000fe4000f8e10ff */
[----:B------:R-:W-:-:S07]  /*498b0*/  ULEA UR8, UR4, UR6, 0x2 ;  /* 0x0000000604087291 */ /* 0x000fce000f8e10ff */
[----:B0123--:R-:W0:Y:S02]  /*498c0*/  LDS R45, [UR7] ;  /* 0x00000007ff2d7984 */ /* 0x00fe240008000800 */
        /* <DEDUP_REMOVED lines=11> */
.L_x_1207:
        /* <DEDUP_REMOVED lines=12> */
.L_x_1208:
        /* <DEDUP_REMOVED lines=12> */
.L_x_1209:
        /* <DEDUP_REMOVED lines=12> */
.L_x_1210:
        /* <DEDUP_REMOVED lines=12> */
.L_x_1211:
        /* <DEDUP_REMOVED lines=12> */
.L_x_1212:
        /* <DEDUP_REMOVED lines=12> */
.L_x_1213:
[----:B-1----:R-:W0:Y:S01]  /*49e00*/  LDS R45, [UR7+0x1c] ;  /* 0x00001c07ff2d7984 */ /* 0x002e220008000800 */
[----:B------:R-:W-:-:S04]  /*49e10*/  UIADD3 UR4, UPT, UPT, UR4, 0x8, URZ ;  /* 0x0000000804047890 */ /* 0x000fc8000fffe0ff */
[----:B------:R-:W-:Y:S01]  /*49e20*/  UISETP.NE.AND UP0, UPT, UR4, 0x418, UPT ;  /* 0x000004180400788c */ /* 0x000fe2000bf05270 */
        /* <DEDUP_REMOVED lines=11> */
.L_x_1214:
[----:B------:R-:W-:Y:S05]  /*49ee0*/  BRA.U UP0, `(.L_x_1215) ;  /* 0xfffffff9006c7547 */ /* 0x000fea000b83ffff */
.L_x_1206:
[----:B------:R-:W-:Y:S05]  /*49ef0*/  BSYNC.RECONVERGENT B2 ;  /* 0x0000000000027941 */ /* 0x000fea0003800200 */
.L_x_1205:
[----:B------:R-:W-:Y:S05]  /*49f00*/  @P0 BRA `(.L_x_1216) ;  /* 0xfffffff000280947 */ /* 0x000fea000383ffff */
.L_x_1194:
[----:B------:R-:W-:Y:S01]  /*49f10*/  ISETP.GE.U32.AND P0, PT, R2, R57, PT ;  /* 0x000000390200720c */ /* 0x000fe20003f06070 */
[----:B------:R-:W-:-:S12]  /*49f20*/  BSSY.RECONVERGENT B2, `(.L_x_1217) ;  /* 0x00000ad000027945 */ /* 0x000fd80003800200 */
[----:B------:R-:W-:Y:S05]  /*49f30*/  @P0 BRA `(.L_x_1218) ;  /* 0x0000000800ac0947 */ /* 0x000fea0003800000 */
[----:B012---:R-:W0:Y:S01]  /*49f40*/  LDC.64 R40, c[0x0][0x3a0] ;  /* 0x0000e800ff287b82 */ /* 0x007e220000000a00 */
[----:B------:R-:W-:Y:S01]  /*49f50*/  ISETP.GE.U32.AND P3, PT, R2, R57, PT ;  /* 0x000000390200720c */ /* 0x000fe20003f66070 */
[----:B------:R-:W-:Y:S02]  /*49f60*/  IMAD R60, R56, 0x418, R53 ;  /* 0x00000418383c7824 */ /* 0x000fe400078e0235 */
[----:B------:R-:W-:-:S04]  /*49f70*/  IMAD.MOV.U32 R61, RZ, RZ, R2 ;  /* 0x000000ffff3d7224 */ /* 0x000fc800078e0002 */
[----:B------:R-:W1:Y:S06]  /*49f80*/  LDC.64 R38, c[0x0][0x3a8] ;  /* 0x0000ea00ff267b82 */ /* 0x000e6c0000000a00 */
[----:B------:R-:W-:-:S04]  /*49f90*/  @P3 IMAD.IADD R43, R60, 0x1, R61 ;  /* 0x000000013c2b3824 */ /* 0x000fc800078e023d */
[----:B0-----:R-:W-:-:S06]  /*49fa0*/  @P3 IMAD.WIDE.U32 R40, R43, 0x4, R40 ;  /* 0x000000042b283825 */ /* 0x001fcc00078e0028 */
[----:B------:R-:W2:Y:S01]  /*49fb0*/  @P3 LDG.E R40, desc[UR36][R40.64] ;  /* 0x0000002428283981 */ /* 0x000ea2000c1e1900 */
[----:B-1----:R-:W-:-:S06]  /*49fc0*/  @P3 IMAD.WIDE.U32 R38, R43, 0x4, R38 ;  /* 0x000000042b263825 */ /* 0x002fcc00078e0026 */
[----:B------:R0:W4:Y:S01]  /*49fd0*/  @P3 LDG.E R38, desc[UR36][R38.64] ;  /* 0x0000002426263981 */ /* 0x000122000c1e1900 */
[----:B------:R-:W1:Y:S01]  /*49fe0*/  @P3 S2R R44, SR_CgaCtaId ;  /* 0x00000000002c3919 */ /* 0x000e620000008800 */
[----:B---3--:R-:W-:-:S05]  /*49ff0*/  @P3 MOV R42, 0x400 ;  /* 0x00000400002a3802 */ /* 0x008fca0000000f00 */
[C---:B------:R-:W-:Y:S02]  /*4a000*/  @P3 VIADD R43, R42.reuse, 0x75f4 ;  /* 0x000075f42a2b3836 */ /* 0x040fe40000000000 */
        /* <DEDUP_REMOVED lines=9> */
[----:B------:R-:W-:Y:S01]  /*4a0a0*/  BSSY.RECONVERGENT B3, `(.L_x_1219) ;  /* 0x0000030000037945 */ /* 0x000fe20003800200 */
[----:B------:R-:W-:Y:S01]  /*4a0b0*/  PLOP3.LUT P0, PT, P3, PT, PT, 0x8, 0x80 ;  /* 0x000000000080781c */ /* 0x000fe20001f0e170 */
[----:B--2---:R0:W-:Y:S04]  /*4a0c0*/  @P3 STS [R43], R40 ;  /* 0x000000282b003388 */ /* 0x0041e80000000800 */
[----:B----4-:R0:W-:Y:S06]  /*4a0d0*/  @P3 STS [R45], R38 ;  /* 0x000000262d003388 */ /* 0x0101ec0000000800 */
        /* <DEDUP_REMOVED lines=9> */
.L_x_1221:
        /* <DEDUP_REMOVED lines=35> */
.L_x_1220:
[----:B------:R-:W-:Y:S05]  /*4a3a0*/  BSYNC.RECONVERGENT B3 ;  /* 0x0000000000037941 */ /* 0x000fea0003800200 */
.L_x_1219:
        /* <DEDUP_REMOVED lines=31> */
.L_x_1223:
[----:B------:R-:W-:Y:S05]  /*4a5a0*/  BSYNC.RECONVERGENT B3 ;  /* 0x0000000000037941 */ /* 0x000fea0003800200 */
.L_x_1222:
[----:B------:R-:W-:Y:S01]  /*4a5b0*/  ISETP.LT.U32.OR P0, PT, R61, R57, P0 ;  /* 0x000000393d00720c */ /* 0x000fe20000701470 */
[----:B------:R-:W-:-:S12]  /*4a5c0*/  BSSY.RECONVERGENT B3, `(.L_x_1224) ;  /* 0x0000013000037945 */ /* 0x000fd80003800200 */
        /* <DEDUP_REMOVED lines=18> */
.L_x_1225:
[----:B------:R-:W-:Y:S05]  /*4a6f0*/  BSYNC.RECONVERGENT B3 ;  /* 0x0000000000037941 */ /* 0x000fea0003800200 */
.L_x_1224:
[----:B0-----:R-:W-:-:S07]  /*4a700*/  IMAD.MOV.U32 R44, RZ, RZ, R2 ;  /* 0x000000ffff2c7224 */ /* 0x001fce00078e0002 */
.L_x_1228:
[----:B0-----:R-:W0:Y:S01]  /*4a710*/  S2R R49, SR_CgaCtaId ;  /* 0x0000000000317919 */ /* 0x001e220000008800 */
[----:B----4-:R-:W-:Y:S01]  /*4a720*/  MOV R47, 0x400 ;  /* 0x00000400002f7802 */ /* 0x010fe20000000f00 */
[----:B------:R-:W-:Y:S01]  /*4a730*/  IMAD.MOV.U32 R41, RZ, RZ, RZ ;  /* 0x000000ffff297224 */ /* 0x000fe200078e00ff */
[----:B------:R-:W-:-:S03]  /*4a740*/  ISETP.GE.AND P0, PT, R5, 0x2, PT ;  /* 0x000000020500780c */ /* 0x000fc60003f06270 */
[----:B-1----:R-:W-:-:S05]  /*4a750*/  VIADD R38, R47, 0x75f4 ;  /* 0x000075f42f267836 */ /* 0x002fca0000000000 */
[----:B0-----:R-:W-:-:S05]  /*4a760*/  LEA R45, R49, R38, 0x18 ;  /* 0x00000026312d7211 */ /* 0x001fca00078ec0ff */
[----:B------:R-:W-:-:S05]  /*4a770*/  IMAD R45, R44, 0x4, R45 ;  /* 0x000000042c2d7824 */ /* 0x000fca00078e022d */
[----:B------:R0:W1:Y:S01]  /*4a780*/  LDS R46, [R45] ;  /* 0x000000002d2e7984 */ /* 0x0000620000000800 */
[----:B------:R-:W-:Y:S05]  /*4a790*/  @!P0 BRA `(.L_x_1226) ;  /* 0x0000000000308947 */ /* 0x000fea0003800000 */
[----:B------:R-:W-:Y:S02]  /*4a7a0*/  IMAD.MOV.U32 R41, RZ, RZ, RZ ;  /* 0x000000ffff297224 */ /* 0x000fe400078e00ff */
[----:B------:R-:W-:-:S07]  /*4a7b0*/  IMAD.MOV.U32 R40, RZ, RZ, R5 ;  /* 0x000000ffff287224 */ /* 0x000fce00078e0005 */
.L_x_1227:
        /* <DEDUP_REMOVED lines=10> */
.L_x_1226:
        /* <DEDUP_REMOVED lines=25> */
.L_x_1218:
[----:B------:R-:W-:Y:S05]  /*4a9f0*/  BSYNC.RECONVERGENT B2 ;  /* 0x0000000000027941 */ /* 0x000fea0003800200 */
.L_x_1217:
[----:B------:R-:W-:Y:S05]  /*4aa00*/  @P2 BRA `(.L_x_1151) ;  /* 0x0000001c00e02947 */ /* 0x000fea0003800000 */
[----:B------:R-:W-:Y:S01]  /*4aa10*/  ISETP.NE.AND P0, PT, R57, RZ, PT ;  /* 0x000000ff3900720c */ /* 0x000fe20003f05270 */
[----:B01234-:R-:W-:-:S12]  /*4aa20*/  IMAD R42, R5, R10, RZ ;  /* 0x0000000a052a7224 */ /* 0x01ffd800078e02ff */
[----:B------:R-:W-:Y:S05]  /*4aa30*/  @!P0 BRA `(.L_x_1229) ;  /* 0x0000000c00b48947 */ /* 0x000fea0003800000 */
[----:B------:R-:W-:Y:S01]  /*4aa40*/  IMAD.IADD R53, R53, 0x1, -R52 ;  /* 0x0000000135357824 */ /* 0x000fe200078e0a34 */
[----:B------:R-:W-:Y:S01]  /*4aa50*/  LOP3.LUT R44, R54, 0x7, RZ, 0xc0, !PT ;  /* 0x00000007362c7812 */ /* 0x000fe200078ec0ff */
[----:B------:R-:W-:Y:S02]  /*4aa60*/  IMAD.MOV.U32 R43, RZ, RZ, RZ ;  /* 0x000000ffff2b7224 */ /* 0x000fe400078e00ff */
[----:B------:R-:W-:-:S05]  /*4aa70*/  IMAD R53, R56, 0x418, R53 ;  /* 0x0000041838357824 */ /* 0x000fca00078e0235 */
[----:B------:R-:W-:-:S13]  /*4aa80*/  ISETP.GT.U32.AND P0, PT, R53, -0x8, PT ;  /* 0xfffffff83500780c */ /* 0x000fda0003f04070 */
[----:B------:R-:W-:Y:S05]  /*4aa90*/  @P0 BRA `(.L_x_1230) ;  /* 0x0000000400b40947 */ /* 0x000fea0003800000 */
[----:B------:R-:W0:Y:S01]  /*4aaa0*/  S2UR UR6, SR_CgaCtaId ;  /* 0x00000000000679c3 */ /* 0x000e220000008800 */
[----:B------:R-:W-:Y:S01]  /*4aab0*/  UMOV UR4, 0x400 ;  /* 0x0000040000047882 */ /* 0x000fe20000000000 */
[----:B------:R-:W-:Y:S01]  /*4aac0*/  IMAD.IADD R43, R57, 0x1, -R44 ;  /* 0x00000001392b7824 */ /* 0x000fe200078e0a2c */
[----:B------:R-:W-:Y:S02]  /*4aad0*/  UIADD3 UR5, UPT, UPT, UR4, 0x75f4, URZ ;  /* 0x000075f404057890 */ /* 0x000fe4000fffe0ff */
[----:B------:R-:W-:Y:S02]  /*4aae0*/  UIADD3 UR4, UPT, UPT, UR4, 0x20d4, URZ ;  /* 0x000020d404047890 */ /* 0x000fe4000fffe0ff */
[----:B0-----:R-:W-:Y:S02]  /*4aaf0*/  ULEA UR5, UR6, UR5, 0x18 ;  /* 0x0000000506057291 */ /* 0x001fe4000f8ec0ff */
[----:B------:R-:W-:-:S03]  /*4ab00*/  ULEA UR6, UR6, UR4, 0x18 ;  /* 0x0000000406067291 */ /* 0x000fc6000f8ec0ff */
[----:B------:R-:W-:-:S09]  /*4ab10*/  UMOV UR4, URZ ;  /* 0x000000ff00047c82 */ /* 0x000fd20008000000 */
.L_x_1239:
        /* <DEDUP_REMOVED lines=14> */
.L_x_1231:
        /* <DEDUP_REMOVED lines=12> */
.L_x_1232:
        /* <DEDUP_REMOVED lines=12> */
.L_x_1233:
        /* <DEDUP_REMOVED lines=12> */
.L_x_1234:
        /* <DEDUP_REMOVED lines=12> */
.L_x_1235:
        /* <DEDUP_REMOVED lines=12> */
.L_x_1236:
        /* <DEDUP_REMOVED lines=12> */
.L_x_1237:
[----:B-1----:R-:W0:Y:S01]  /*4b080*/  LDS R49, [UR7+0x1c] ;  /* 0x00001c07ff317984 */ /* 0x002e220008000800 */
[----:B------:R-:W-:-:S06]  /*4b090*/  UIADD3 UR4, UPT, UPT, UR4, 0x8, URZ ;  /* 0x0000000804047890 */ /* 0x000fcc000fffe0ff */
[----:B------:R-:W-:Y:S02]  /*4b0a0*/  ISETP.NE.AND P1, PT, R43, UR4, PT ;  /* 0x000000042b007c0c */ /* 0x000fe4000bf25270 */
        /* <DEDUP_REMOVED lines=11> */
.L_x_1238:
[----:B------:R-:W-:Y:S05]  /*4b160*/  @P1 BRA `(.L_x_1239) ;  /* 0xfffffff8006c1947 */ /* 0x000fea000383ffff */
.L_x_1230:
[----:B------:R-:W-:-:S13]  /*4b170*/  ISETP.NE.AND P0, PT, R44, RZ, PT ;  /* 0x000000ff2c00720c */ /* 0x000fda0003f05270 */
[----:B------:R-:W-:Y:S05]  /*4b180*/  @!P0 BRA `(.L_x_1229) ;  /* 0x0000000400e08947 */ /* 0x000fea0003800000 */
[----:B------:R-:W-:Y:S02]  /*4b190*/  ISETP.GE.U32.AND P0, PT, R44, 0x4, PT ;  /* 0x000000042c00780c */ /* 0x000fe40003f06070 */
[----:B------:R-:W-:-:S11]  /*4b1a0*/  LOP3.LUT R48, R54, 0x3, RZ, 0xc0, !PT ;  /* 0x0000000336307812 */ /* 0x000fd600078ec0ff */
[----:B------:R-:W-:Y:S05]  /*4b1b0*/  @!P0 BRA `(.L_x_1240) ;  /* 0x0000000000e48947 */ /* 0x000fea0003800000 */
[----:B-1----:R-:W0:Y:S01]  /*4b1c0*/  S2R R40, SR_CgaCtaId ;  /* 0x0000000000287919 */ /* 0x002e220000008800 */
[----:B------:R-:W-:-:S05]  /*4b1d0*/  MOV R38, 0x400 ;  /* 0x0000040000267802 */ /* 0x000fca0000000f00 */
[----:B------:R-:W-:-:S05]  /*4b1e0*/  VIADD R39, R38, 0x75f4 ;  /* 0x000075f426277836 */ /* 0x000fca0000000000 */
[----:B0-----:R-:W-:Y:S01]  /*4b1f0*/  LEA R44, R40, R39, 0x18 ;  /* 0x00000027282c7211 */ /* 0x001fe200078ec0ff */
[----:B------:R-:W-:-:S04]  /*4b200*/  VIADD R39, R38, 0x20d4 ;  /* 0x000020d426277836 */ /* 0x000fc80000000000 */
[----:B------:R-:W-:Y:S01]  /*4b210*/  IMAD R45, R43, 0x4, R44 ;  /* 0x000000042b2d7824 */ /* 0x000fe200078e022c */
[----:B------:R-:W-:-:S04]  /*4b220*/  LEA R44, R40, R39, 0x18 ;  /* 0x00000027282c7211 */ /* 0x000fc800078ec0ff */
[----:B------:R-:W0:Y:S01]  /*4b230*/  LDS R49, [R45] ;  /* 0x000000002d317984 */ /* 0x000e220000000800 */
[----:B------:R-:W-:Y:S01]  /*4b240*/  IMAD R44, R43, 0x4, R44 ;  /* 0x000000042b2c7824 */ /* 0x000fe200078e022c */
        /* <DEDUP_REMOVED lines=11> */
.L_x_1241:
        /* <DEDUP_REMOVED lines=12> */
.L_x_1242:
        /* <DEDUP_REMOVED lines=12> */
.L_x_1243:
        /* <DEDUP_REMOVED lines=12> */
.L_x_1244:
[----:B------:R-:W-:-:S07]  /*4b540*/  VIADD R43, R43, 0x4 ;  /* 0x000000042b2b7836 */ /* 0x000fce0000000000 */
.L_x_1240:
[----:B------:R-:W-:-:S13]  /*4b550*/  ISETP.NE.AND P0, PT, R48, RZ, PT ;  /* 0x000000ff3000720c */ /* 0x000fda0003f05270 */
[----:B------:R-:W-:Y:S05]  /*4b560*/  @!P0 BRA `(.L_x_1229) ;  /* 0x0000000000e88947 */ /* 0x000fea0003800000 */
[----:B------:R-:W-:-:S13]  /*4b570*/  ISETP.NE.AND P0, PT, R48, 0x1, PT ;  /* 0x000000013000780c */ /* 0x000fda0003f05270 */
        /* <DEDUP_REMOVED lines=21> */
.L_x_1246:
        /* <DEDUP_REMOVED lines=12> */
.L_x_1247:
[----:B------:R-:W-:-:S07]  /*4b790*/  VIADD R43, R43, 0x2 ;  /* 0x000000022b2b7836 */ /* 0x000fce0000000000 */
.L_x_1245:
[----:B------:R-:W-:-:S04]  /*4b7a0*/  LOP3.LUT R54, R54, 0x1, RZ, 0xc0, !PT ;  /* 0x0000000136367812 */ /* 0x000fc800078ec0ff */
[----:B------:R-:W-:-:S13]  /*4b7b0*/  ISETP.NE.U32.AND P0, PT, R54, 0x1, PT ;  /* 0x000000013600780c */ /* 0x000fda0003f05070 */
[----:B------:R-:W-:Y:S05]  /*4b7c0*/  @P0 BRA `(.L_x_1229) ;  /* 0x0000000000500947 */ /* 0x000fea0003800000 */
[----:B-1----:R-:W0:Y:S01]  /*4b7d0*/  S2R R41, SR_CgaCtaId ;  /* 0x0000000000297919 */ /* 0x002e220000008800 */
[----:B------:R-:W-:-:S05]  /*4b7e0*/  MOV R39, 0x400 ;  /* 0x0000040000277802 */ /* 0x000fca0000000f00 */
[----:B------:R-:W-:-:S05]  /*4b7f0*/  VIADD R38, R39, 0x75f4 ;  /* 0x000075f427267836 */ /* 0x000fca0000000000 */
[----:B0-----:R-:W-:-:S05]  /*4b800*/  LEA R38, R41, R38, 0x18 ;  /* 0x0000002629267211 */ /* 0x001fca00078ec0ff */
[----:B------:R-:W-:-:S05]  /*4b810*/  IMAD R38, R43, 0x4, R38 ;  /* 0x000000042b267824 */ /* 0x000fca00078e0226 */
[----:B------:R-:W0:Y:S02]  /*4b820*/  LDS R45, [R38] ;  /* 0x00000000262d7984 */ /* 0x000e240000000800 */
[----:B0-----:R-:W-:-:S13]  /*4b830*/  ISETP.NE.AND P0, PT, R45, -0x1, PT ;  /* 0xffffffff2d00780c */ /* 0x001fda0003f05270 */
[----:B------:R-:W-:Y:S05]  /*4b840*/  @!P0 BRA `(.L_x_1229) ;  /* 0x0000000000308947 */ /* 0x000fea0003800000 */
[----:B------:R-:W0:Y:S01]  /*4b850*/  LDS R44, [R55] ;  /* 0x00000000372c7984 */ /* 0x000e220000000800 */
[----:B------:R-:W-:-:S05]  /*4b860*/  VIADD R38, R39, 0x20d4 ;  /* 0x000020d427267836 */ /* 0x000fca0000000000 */
[----:B------:R-:W-:-:S05]  /*4b870*/  LEA R38, R41, R38, 0x18 ;  /* 0x0000002629267211 */ /* 0x000fca00078ec0ff */
[----:B------:R-:W-:Y:S02]  /*4b880*/  IMAD R43, R43, 0x4, R38 ;  /* 0x000000042b2b7824 */ /* 0x000fe400078e0226 */
        /* <DEDUP_REMOVED lines=8> */
.L_x_1229:
[----:B------:R-:W0:Y:S01]  /*4b910*/  LDS R55, [R55] ;  /* 0x0000000037377984 */ /* 0x000e220000000800 */
[----:B--2---:R-:W-:Y:S01]  /*4b920*/  IMAD.MOV.U32 R43, RZ, RZ, RZ ;  /* 0x000000ffff2b7224 */ /* 0x004fe200078e00ff */
[----:B0-----:R-:W-:-:S13]  /*4b930*/  ISETP.NE.AND P0, PT, R55, RZ, PT ;  /* 0x000000ff3700720c */ /* 0x001fda0003f05270 */
[----:B------:R-:W-:Y:S05]  /*4b940*/  @!P0 BRA `(.L_x_1248) ;  /* 0x0000001000088947 */ /* 0x000fea0003800000 */
[C---:B------:R-:W-:Y:S01]  /*4b950*/  ISETP.GE.U32.AND P1, PT, R55.reuse, 0x8, PT ;  /* 0x000000083700780c */ /* 0x040fe20003f26070 */
[----:B------:R-:W-:Y:S01]  /*4b960*/  VIADD R44, R42, 0x1 ;  /* 0x000000012a2c7836 */ /* 0x000fe20000000000 */
[----:B------:R-:W-:Y:S01]  /*4b970*/  LOP3.LUT R56, R55, 0x7, RZ, 0xc0, !PT ;  /* 0x0000000737387812 */ /* 0x000fe200078ec0ff */
[----:B-1----:R-:W-:Y:S02]  /*4b980*/  IMAD.MOV.U32 R45, RZ, RZ, RZ ;  /* 0x000000ffff2d7224 */ /* 0x002fe400078e00ff */
[----:B------:R-:W-:Y:S01]  /*4b990*/  IMAD.MOV.U32 R43, RZ, RZ, RZ ;  /* 0x000000ffff2b7224 */ /* 0x000fe200078e00ff */
[----:B------:R-:W-:Y:S02]  /*4b9a0*/  ISETP.NE.AND P0, PT, R56, RZ, PT ;  /* 0x000000ff3800720c */ /* 0x000fe40003f05270 */
[----:B------:R-:W-:-:S05]  /*4b9b0*/  SHF.R.S32.HI R46, RZ, 0x1f, R44 ;  /* 0x0000001fff2e7819 */ /* 0x000fca000001142c */
[----:B------:R-:W-:Y:S06]  /*4b9c0*/  @!P1 BRA `(.L_x_1249) ;  /* 0x0000000400e89947 */ /* 0x000fec0003800000 */
[----:B------:R-:W-:Y:S01]  /*4b9d0*/  LOP3.LUT R45, R55, 0xfffffff8, RZ, 0xc0, !PT ;  /* 0xfffffff8372d7812 */ /* 0x000fe200078ec0ff */
[----:B------:R-:W-:Y:S02]  /*4b9e0*/  IMAD.MOV.U32 R47, RZ, RZ, RZ ;  /* 0x000000ffff2f7224 */ /* 0x000fe400078e00ff */
[----:B------:R-:W-:-:S07]  /*4b9f0*/  IMAD.MOV.U32 R43, RZ, RZ, RZ ;  /* 0x000000ffff2b7224 */ /* 0x000fce00078e00ff */
.L_x_1250:
        /* <DEDUP_REMOVED lines=119> */
.L_x_1249:
        /* <DEDUP_REMOVED lines=68> */
.L_x_1251:
        /* <DEDUP_REMOVED lines=41> */
.L_x_1252:
        /* <DEDUP_REMOVED lines=19> */
.L_x_1248:
[----:B-1----:R-:W-:-:S05]  /*4c970*/  IMAD R38, R10, 0x4, R8 ;  /* 0x000000040a267824 */ /* 0x002fca00078e0208 */
[----:B------:R0:W-:Y:S02]  /*4c980*/  STS [R38], R43 ;  /* 0x0000002b26007388 */ /* 0x0001e40000000800 */
.L_x_1151:
[----:B------:R-:W-:Y:S05]  /*4c990*/  BSYNC.RECONVERGENT B1 ;  /* 0x0000000000017941 */ /* 0x000fea0003800200 */
.L_x_1113:
[----:B------:R-:W-:-:S05]  /*4c9a0*/  VIADD R10, R10, 0x1 ;  /* 0x000000010a0a7836 */ /* 0x000fca0000000000 */
[----:B------:R-:W-:-:S13]  /*4c9b0*/  ISETP.NE.AND P0, PT, R10, R3, PT ;  /* 0x000000030a00720c */ /* 0x000fda0003f05270 */
[----:B------:R-:W-:Y:S05]  /*4c9c0*/  @P0 BRA `(.L_x_1253) ;  /* 0xffffff7800a00947 */ /* 0x000fea000383ffff */
[----:B------:R-:W-:Y:S05]  /*4c9d0*/  BRA `(.L_x_1104) ;  /* 0x0000002400c47947 */ /* 0x000fea0003800000 */
.L_x_1112:
[----:B------:R-:W-:-:S13]  /*4c9e0*/  ISETP.NE.AND P0, PT, R3, RZ, PT ;  /* 0x000000ff0300720c */ /* 0x000fda0003f05270 */
[----:B------:R-:W-:Y:S05]  /*4c9f0*/  @!P0 BRA `(.L_x_1254) ;  /* 0x0000000800188947 */ /* 0x000fea0003800000 */
[----:B------:R-:W-:-:S07]  /*4ca00*/  IMAD.MOV.U32 R4, RZ, RZ, RZ ;  /* 0x000000ffff047224 */ /* 0x000fce00078e00ff */
.L_x_1262:
        /* <DEDUP_REMOVED lines=36> */
.L_x_1259:
[C---:B-1----:R-:W-:Y:S02]  /*4cc50*/  VIADD R55, R47.reuse, 0x20 ;  /* 0x000000202f377836 */ /* 0x042fe40000000000 */
[----:B------:R-:W-:-:S04]  /*4cc60*/  IMAD.WIDE R52, R47, 0x4, R34 ;  /* 0x000000042f347825 */ /* 0x000fc800078e0222 */
[C---:B------:R-:W-:Y:S02]  /*4cc70*/  VIADD R57, R47.reuse, 0x40 ;  /* 0x000000402f397836 */ /* 0x040fe40000000000 */
[----:B------:R-:W-:Y:S01]  /*4cc80*/  IMAD.WIDE R50, R47, 0x4, R36 ;  /* 0x000000042f327825 */ /* 0x000fe200078e0224 */
[----:B------:R-:W2:Y:S03]  /*4cc90*/  LDG.E R52, desc[UR36][R52.64+-0x3a980] ;  /* 0xfc56802434347981 */ /* 0x000ea6000c1e1900 */
[----:B------:R-:W-:Y:S02]  /*4cca0*/  IMAD.WIDE R48, R55, 0x4, R34 ;  /* 0x0000000437307825 */ /* 0x000fe400078e0222 */
[----:B------:R-:W3:Y:S02]  /*4ccb0*/  LDG.E R50, desc[UR36][R50.64+-0x3a980] ;  /* 0xfc56802432327981 */ /* 0x000ee4000c1e1900 */
[----:B------:R-:W-:-:S02]  /*4ccc0*/  VIADD R59, R47, 0x60 ;  /* 0x000000602f3b7836 */ /* 0x000fc40000000000 */
[----:B------:R-:W-:Y:S01]  /*4ccd0*/  IMAD.WIDE R6, R55, 0x4, R36 ;  /* 0x0000000437067825 */ /* 0x000fe200078e0224 */
[----:B------:R0:W4:Y:S03]  /*4cce0*/  LDG.E R48, desc[UR36][R48.64+-0x3a980] ;  /* 0xfc56802430307981 */ /* 0x000126000c1e1900 */
[C---:B------:R-:W-:Y:S02]  /*4ccf0*/  IMAD.WIDE R10, R57.reuse, 0x4, R34 ;  /* 0x00000004390a7825 */ /* 0x040fe400078e0222 */
[----:B------:R1:W5:Y:S02]  /*4cd00*/  LDG.E R6, desc[UR36][R6.64+-0x3a980] ;  /* 0xfc56802406067981 */ /* 0x000364000c1e1900 */
[----:B------:R-:W-:Y:S02]  /*4cd10*/  IMAD.WIDE R38, R57, 0x4, R36 ;  /* 0x0000000439267825 */ /* 0x000fe400078e0224 */
[----:B------:R1:W5:Y:S02]  /*4cd20*/  LDG.E R10, desc[UR36][R10.64+-0x3a980] ;  /* 0xfc5680240a0a7981 */ /* 0x000364000c1e1900 */
[----:B------:R-:W-:-:S02]  /*4cd30*/  IMAD.WIDE R40, R59, 0x4, R34 ;  /* 0x000000043b287825 */ /* 0x000fc400078e0222 */
[----:B------:R-:W5:Y:S02]  /*4cd40*/  LDG.E R38, desc[UR36][R38.64+-0x3a980] ;  /* 0xfc56802426267981 */ /* 0x000f64000c1e1900 */
[----:B------:R-:W-:Y:S02]  /*4cd50*/  IMAD.WIDE R42, R59, 0x4, R36 ;  /* 0x000000043b2a7825 */ /* 0x000fe400078e0224 */
        /* <DEDUP_REMOVED lines=25> */
.L_x_1258:
[----:B------:R-:W-:Y:S05]  /*4cef0*/  BSYNC.RECONVERGENT B2 ;  /* 0x0000000000027941 */ /* 0x000fea0003800200 */
.L_x_1257:
        /* <DEDUP_REMOVED lines=8> */
[----:B------:R0:W2:Y:S02]  /*4cf80*/  LDG.E R38, desc[UR36][R38.64+-0x3a980] ;  /* 0xfc56802426267981 */ /* 0x0000a4000c1e1900 */
[C---:B------:R-:W-:Y:S02]  /*4cf90*/  IMAD.WIDE R10, R43.reuse, 0x4, R34 ;  /* 0x000000042b0a7825 */ /* 0x040fe400078e0222 */
[----:B------:R1:W3:Y:S02]  /*4cfa0*/  LDG.E R40, desc[UR36][R40.64+-0x3a980] ;  /* 0xfc56802428287981 */ /* 0x0002e4000c1e1900 */
[----:B------:R-:W-:Y:S02]  /*4cfb0*/  IMAD.WIDE R6, R43, 0x4, R36 ;  /* 0x000000042b067825 */ /* 0x000fe400078e0224 */
        /* <DEDUP_REMOVED lines=20> */
.L_x_1261:
[----:B------:R-:W-:Y:S05]  /*4d100*/  BSYNC.RECONVERGENT B2 ;  /* 0x0000000000027941 */ /* 0x000fea0003800200 */
.L_x_1260:
        /* <DEDUP_REMOVED lines=17> */
.L_x_1256:
[----:B------:R-:W-:Y:S05]  /*4d220*/  BSYNC.RECONVERGENT B1 ;  /* 0x0000000000017941 */ /* 0x000fea0003800200 */
.L_x_1255:
[----:B------:R-:W-:-:S05]  /*4d230*/  VIADD R4, R4, 0x1 ;  /* 0x0000000104047836 */ /* 0x000fca0000000000 */
[----:B------:R-:W-:-:S13]  /*4d240*/  ISETP.NE.AND P0, PT, R4, R3, PT ;  /* 0x000000030400720c */ /* 0x000fda0003f05270 */
[----:B------:R-:W-:Y:S05]  /*4d250*/  @P0 BRA `(.L_x_1262) ;  /* 0xfffffff400ec0947 */ /* 0x000fea000383ffff */
.L_x_1254:
[----:B------:R-:W-:Y:S01]  /*4d260*/  ISETP.GE.U32.AND P0, PT, R2, R45, PT ;  /* 0x0000002d0200720c */ /* 0x000fe20003f06070 */
[----:B------:R-:W-:-:S12]  /*4d270*/  BSSY.RECONVERGENT B1, `(.L_x_1263) ;  /* 0x000005a000017945 */ /* 0x000fd80003800200 */
[----:B------:R-:W-:Y:S05]  /*4d280*/  @P0 BRA `(.L_x_1264) ;  /* 0x0000000400600947 */ /* 0x000fea0003800000 */
[----:B------:R-:W-:-:S07]  /*4d290*/  IMAD.MOV.U32 R4, RZ, RZ, R2 ;  /* 0x000000ffff047224 */ /* 0x000fce00078e0002 */
.L_x_1268:
        /* <DEDUP_REMOVED lines=47> */
.L_x_1267:
        /* <DEDUP_REMOVED lines=11> */
.L_x_1266:
[----:B------:R-:W-:Y:S05]  /*4d640*/  BSYNC.RECONVERGENT B2 ;  /* 0x0000000000027941 */ /* 0x000fea0003800200 */
.L_x_1265:
        /* <DEDUP_REMOVED lines=28> */
.L_x_1264:
[----:B------:R-:W-:Y:S05]  /*4d810*/  BSYNC.RECONVERGENT B1 ;  /* 0x0000000000017941 */ /* 0x000fea0003800200 */
.L_x_1263:
        /* <DEDUP_REMOVED lines=12> */
.L_x_1281:
        /* <DEDUP_REMOVED lines=20> */
.L_x_1271:
        /* <DEDUP_REMOVED lines=47> */
.L_x_1270:
        /* <DEDUP_REMOVED lines=46> */
.L_x_1269:
        /* <DEDUP_REMOVED lines=16> */
.L_x_1276:
        /* <DEDUP_REMOVED lines=119> */
.L_x_1275:
[----:B------:R-:W-:Y:S05]  /*4e860*/  BSYNC.RECONVERGENT B2 ;  /* 0x0000000000027941 */ /* 0x000fea0003800200 */
.L_x_1274:
        /* <DEDUP_REMOVED lines=69> */
.L_x_1278:
[----:B------:R-:W-:Y:S05]  /*4ecc0*/  BSYNC.RECONVERGENT B2 ;  /* 0x0000000000027941 */ /* 0x000fea0003800200 */
.L_x_1277:
        /* <DEDUP_REMOVED lines=42> */
.L_x_1280:
[----:B------:R-:W-:Y:S05]  /*4ef70*/  BSYNC.RECONVERGENT B2 ;  /* 0x0000000000027941 */ /* 0x000fea0003800200 */
.L_x_1279:
        /* <DEDUP_REMOVED lines=19> */
.L_x_1273:
[----:B------:R-:W-:Y:S05]  /*4f0b0*/  BSYNC.RECONVERGENT B1 ;  /* 0x0000000000017941 */ /* 0x000fea0003800200 */
.L_x_1272:
[----:B------:R-:W-:-:S05]  /*4f0c0*/  IMAD R6, R34, 0x4, R11 ;  /* 0x0000000422067824 */ /* 0x000fca00078e020b */
[----:B------:R1:W-:Y:S01]  /*4f0d0*/  STS [R6], R37 ;  /* 0x0000002506007388 */ /* 0x0003e20000000800 */
[----:B------:R-:W-:Y:S05]  /*4f0e0*/  @!P1 BRA `(.L_x_1281) ;  /* 0xffffffe400fc9947 */ /* 0x000fea000383ffff */
.L_x_1104:
[----:B------:R-:W-:Y:S05]  /*4f0f0*/  BSYNC.RECONVERGENT B0 ;  /* 0x0000000000007941 */ /* 0x000fea0003800200 */
.L_x_925:
[----:B------:R-:W5:Y:S08]  /*4f100*/  LDC.64 R4, c[0x0][0x3b8] ;  /* 0x0000ee00ff047b82 */ /* 0x000f700000000a00 */
[----:B------:R-:W-:Y:S08]  /*4f110*/  BAR.SYNC.DEFER_BLOCKING 0x0 ;  /* 0x0000000000007b1d */ /* 0x000ff00000010000 */
[----:B------:R-:W4:Y:S01]  /*4f120*/  S2UR UR6, SR_CgaCtaId ;  /* 0x00000000000679c3 */ /* 0x000f220000008800 */
[----:B------:R-:W-:Y:S01]  /*4f130*/  UMOV UR5, 0x400 ;  /* 0x0000040000057882 */ /* 0x000fe20000000000 */
[----:B------:R-:W4:Y:S06]  /*4f140*/  S2R R3, SR_CTAID.X ;  /* 0x0000000000037919 */ /* 0x000f2c0000002500 */
[----:B0123--:R-:W0:Y:S08]  /*4f150*/  LDC.64 R40, c[0x4][0x48] ;  /* 0x01001200ff287b82 */ /* 0x00fe300000000a00 */
[----:B------:R-:W1:Y:S01]  /*4f160*/  LDC.64 R14, c[0x4][0x8] ;  /* 0x01000200ff0e7b82 */ /* 0x000e620000000a00 */
[----:B-----5:R-:W2:Y:S01]  /*4f170*/  LDG.E R4, desc[UR36][R4.64] ;  /* 0x0000002404047981 */ /* 0x020ea2000c1e1900 */
[----:B----4-:R-:W-:-:S06]  /*4f180*/  ULEA UR4, UR6, UR5, 0x18 ;  /* 0x0000000506047291 */ /* 0x010fcc000f8ec0ff */
[----:B------:R-:W3:Y:S01]  /*4f190*/  LDC.64 R20, c[0x4][0x10] ;  /* 0x01000400ff147b82 */ /* 0x000ee20000000a00 */
[----:B------:R-:W-:Y:S02]  /*4f1a0*/  IMAD.U32 R34, RZ, RZ, UR4 ;  /* 0x00000004ff227e24 */ /* 0x000fe4000f8e00ff */
[----:B0-----:R-:W-:-:S03]  /*4f1b0*/  IMAD.WIDE.U32 R40, R3, 0x60, R40 ;  /* 0x0000006003287825 */ /* 0x001fc600078e0028 */
[----:B------:R-:W0:Y:S01]  /*4f1c0*/  LDS R35, [R34+0x4] ;  /* 0x0000040022237984 */ /* 0x000e220000000800 */
[----:B-1----:R-:W-:-:S04]  /*4f1d0*/  IMAD.WIDE.U32 R14, R3, 0x20, R14 ;  /* 0x00000020030e7825 */ /* 0x002fc800078e000e */
[----:B---3--:R-:W-:-:S04]  /*4f1e0*/  IMAD.WIDE.U32 R20, R3, 0x40, R20 ;  /* 0x0000004003147825 */ /* 0x008fc800078e0014 */
[----:B--2---:R-:W-:-:S05]  /*4f1f0*/  VIADD R0, R4, 0xfffffffe ;  /* 0xfffffffe04007836 */ /* 0x004fca0000000000 */
[----:B0-----:R-:W-:-:S13]  /*4f200*/  ISETP.NE.AND P0, PT, R35, R0, PT ;  /* 0x000000002300720c */ /* 0x001fda0003f05270 */
        /* <DEDUP_REMOVED lines=8> */
.L_x_1309:
        /* <DEDUP_REMOVED lines=28> */
.L_x_1300:
[-C--:B------:R-:W-:Y:S01]  /*4f450*/  IMAD R3, R7, R38.reuse, RZ ;  /* 0x0000002607037224 */ /* 0x080fe200078e02ff */
[----:B------:R-:W-:Y:S01]  /*4f460*/  BSSY.RECONVERGENT B1, `(.L_x_1288) ;  /* 0x000001d000017945 */ /* 0x000fe20003800200 */
[----:B------:R-:W-:-:S04]  /*4f470*/  IMAD.WIDE.U32 R6, R6, R38, RZ ;  /* 0x0000002606067225 */ /* 0x000fc800078e00ff */
[----:B------:R-:W-:-:S05]  /*4f480*/  IMAD.IADD R8, R7, 0x1, R3 ;  /* 0x0000000107087824 */ /* 0x000fca00078e0203 */
[----:B------:R-:W-:-:S13]  /*4f490*/  ISETP.NE.U32.AND P0, PT, R8, RZ, PT ;  /* 0x000000ff0800720c */ /* 0x000fda0003f05070 */
[----:B------:R-:W-:Y:S05]  /*4f4a0*/  @P0 BRA `(.L_x_1289) ;  /* 0x0000000000540947 */ /* 0x000fea0003800000 */
[----:B------:R-:W0:Y:S01]  /*4f4b0*/  I2F.U32.RP R0, R34 ;  /* 0x0000002200007306 */ /* 0x000e220000209000 */
[----:B------:R-:W-:-:S07]  /*4f4c0*/  ISETP.NE.U32.AND P3, PT, R34, RZ, PT ;  /* 0x000000ff2200720c */ /* 0x000fce0003f65070 */
        /* <DEDUP_REMOVED lines=19> */
.L_x_1289:
[----:B------:R-:W-:Y:S01]  /*4f600*/  IMAD.MOV.U32 R4, RZ, RZ, R34 ;  /* 0x000000ffff047224 */ /* 0x000fe200078e0022 */
[----:B------:R-:W-:-:S07]  /*4f610*/  MOV R0, 0x4f630 ;  /* 0x0004f63000007802 */ /* 0x000fce0000000f00 */
[----:B------:R-:W-:Y:S05]  /*4f620*/  CALL.REL.NOINC `($__internal_0_$__cuda_sm20_div_u64) ;  /* 0x0000001400807944 */ /* 0x000fea0003c00000 */
.L_x_1290:
[----:B------:R-:W-:Y:S05]  /*4f630*/  BSYNC.RECONVERGENT B1 ;  /* 0x0000000000017941 */ /* 0x000fea0003800200 */
.L_x_1288:
        /* <DEDUP_REMOVED lines=29> */
.L_x_1292:
[----:B------:R-:W-:Y:S01]  /*4f810*/  IMAD.MOV.U32 R4, RZ, RZ, R9 ;  /* 0x000000ffff047224 */ /* 0x000fe200078e0009 */
[----:B------:R-:W-:-:S07]  /*4f820*/  MOV R0, 0x4f840 ;  /* 0x0004f84000007802 */ /* 0x000fce0000000f00 */
[----:B------:R-:W-:Y:S05]  /*4f830*/  CALL.REL.NOINC `($__internal_0_$__cuda_sm20_div_u64) ;  /* 0x0000001000fc7944 */ /* 0x000fea0003c00000 */
.L_x_1293:
[----:B------:R-:W-:Y:S05]  /*4f840*/  BSYNC.RECONVERGENT B1 ;  /* 0x0000000000017941 */ /* 0x000fea0003800200 */
.L_x_1291:
        /* <DEDUP_REMOVED lines=29> */
.L_x_1295:
[----:B------:R-:W-:Y:S01]  /*4fa20*/  IMAD.MOV.U32 R4, RZ, RZ, R9 ;  /* 0x000000ffff047224 */ /* 0x000fe200078e0009 */
[----:B------:R-:W-:-:S07]  /*4fa30*/  MOV R0, 0x4fa50 ;  /* 0x0004fa5000007802 */ /* 0x000fce0000000f00 */
[----:B------:R-:W-:Y:S05]  /*4fa40*/  CALL.REL.NOINC `($__internal_0_$__cuda_sm20_div_u64) ;  /* 0x0000001000787944 */ /* 0x000fea0003c00000 */
.L_x_1296:
[----:B------:R-:W-:Y:S05]  /*4fa50*/  BSYNC.RECONVERGENT B1 ;  /* 0x0000000000017941 */ /* 0x000fea0003800200 */
.L_x_1294:
        /* <DEDUP_REMOVED lines=30> */
.L_x_1298:
[----:B------:R-:W-:-:S07]  /*4fc40*/  MOV R0, 0x4fc60 ;  /* 0x0004fc6000007802 */ /* 0x000fce0000000f00 */
[----:B------:R-:W-:Y:S05]  /*4fc50*/  CALL.REL.NOINC `($__internal_0_$__cuda_sm20_div_u64) ;  /* 0x0000000c00f47944 */ /* 0x000fea0003c00000 */
.L_x_1299:
[----:B------:R-:W-:Y:S05]  /*4fc60*/  BSYNC.RECONVERGENT B1 ;  /* 0x0000000000017941 */ /* 0x000fea0003800200 */
.L_x_1297:
[----:B------:R-:W-:Y:S01]  /*4fc70*/  ISETP.NE.AND P0, PT, R4, R11, PT ;  /* 0x0000000b0400720c */ /* 0x000fe20003f05270 */
[----:B------:R-:W-:-:S12]  /*4fc80*/  VIADD R34, R34, 0x4 ;  /* 0x0000000422227836 */ /* 0x000fd80000000000 */
[----:B------:R-:W-:Y:S05]  /*4fc90*/  @P0 BRA `(.L_x_1300) ;  /* 0xfffffff400ec0947 */ /* 0x000fea000383ffff */
.L_x_1287:
        /* <DEDUP_REMOVED lines=30> */
.L_x_1303:
[----:B------:R-:W-:Y:S01]  /*4fe80*/  IMAD.MOV.U32 R4, RZ, RZ, R34 ;  /* 0x000000ffff047224 */ /* 0x000fe200078e0022 */
[----:B------:R-:W-:-:S07]  /*4fe90*/  MOV R0, 0x4feb0 ;  /* 0x0004feb000007802 */ /* 0x000fce0000000f00 */
[----:B------:R-:W-:Y:S05]  /*4fea0*/  CALL.REL.NOINC `($__internal_0_$__cuda_sm20_div_u64) ;  /* 0x0000000c00607944 */ /* 0x000fea0003c00000 */
.L_x_1304:
[----:B------:R-:W-:Y:S05]  /*4feb0*/  BSYNC.RECONVERGENT B2 ;  /* 0x0000000000027941 */ /* 0x000fea0003800200 */
.L_x_1302:
        /* <DEDUP_REMOVED lines=31> */
.L_x_1306:
[----:B------:R-:W-:Y:S01]  /*500b0*/  IMAD.MOV.U32 R4, RZ, RZ, R9 ;  /* 0x000000ffff047224 */ /* 0x000fe200078e0009 */
[----:B------:R-:W-:-:S07]  /*500c0*/  MOV R0, 0x500e0 ;  /* 0x000500e000007802 */ /* 0x000fce0000000f00 */
[----:B------:R-:W-:Y:S05]  /*500d0*/  CALL.REL.NOINC `($__internal_0_$__cuda_sm20_div_u64) ;  /* 0x0000000800d47944 */ /* 0x000fea0003c00000 */
.L_x_1307:
[----:B------:R-:W-:Y:S05]  /*500e0*/  BSYNC.RECONVERGENT B2 ;  /* 0x0000000000027941 */ /* 0x000fea0003800200 */
.L_x_1305:
        /* <DEDUP_REMOVED lines=30> */
.L_x_1308:
[----:B------:R-:W-:Y:S01]  /*502d0*/  IMAD.MOV.U32 R4, RZ, RZ, R9 ;  /* 0x000000ffff047224 */ /* 0x000fe200078e0009 */
[----:B------:R-:W-:-:S07]  /*502e0*/  MOV R0, 0x50300 ;  /* 0x0005030000007802 */ /* 0x000fce0000000f00 */
[----:B------:R-:W-:Y:S05]  /*502f0*/  CALL.REL.NOINC `($__internal_0_$__cuda_sm20_div_u64) ;  /* 0x00000008004c7944 */ /* 0x000fea0003c00000 */
.L_x_1301:
[----:B------:R-:W-:Y:S05]  /*50300*/  BSYNC.RECONVERGENT B1 ;  /* 0x0000000000017941 */ /* 0x000fea0003800200 */
.L_x_1286:
[----:B------:R-:W0:Y:S02]  /*50310*/  LDC.64 R4, c[0x0][0x3b0] ;  /* 0x0000ec00ff047b82 */ /* 0x000e240000000a00 */
[----:B0-----:R0:W-:Y:S02]  /*50320*/  REDG.E.ADD.64.STRONG.GPU desc[UR36][R4.64], R6 ;  /* 0x000000060400798e */ /* 0x0011e4000c12e524 */
.L_x_1285:
[----:B------:R-:W-:Y:S05]  /*50330*/  BSYNC.RECONVERGENT B0 ;  /* 0x0000000000007941 */ /* 0x000fea0003800200 */
.L_x_1284:
[----:B------:R-:W-:Y:S05]  /*50340*/  @!P2 BRA `(.L_x_1309) ;  /* 0xffffffec00d0a947 */ /* 0x000fea000383ffff */
.L_x_1283:
        /* <DEDUP_REMOVED lines=38> */
.L_x_1311:
[----:B------:R-:W-:Y:S05]  /*505b0*/  BSYNC.RECONVERGENT B0 ;  /* 0x0000000000007941 */ /* 0x000fea0003800200 */
.L_x_1282:
[----:B------:R-:W-:Y:S06]  /*505c0*/  BAR.SYNC.DEFER_BLOCKING 0x0 ;  /* 0x0000000000007b1d */ /* 0x000fec0000010000 */
[----:B------:R-:W-:Y:S01]  /*505d0*/  BSSY.RECONVERGENT B0, `(.L_x_1312) ;  /* 0x0000053000007945 */ /* 0x000fe20003800200 */
[----:B0-----:R-:W0:Y:S02]  /*505e0*/  LDS.64 R4, [R34] ;  /* 0x0000000022047984 */ /* 0x001e240000000a00 */
[----:B0-----:R-:W-:-:S04]  /*505f0*/  ISETP.NE.AND P0, PT, R4, RZ, PT ;  /* 0x000000ff0400720c */ /* 0x001fc80003f05270 */
[----:B------:R-:W-:-:S13]  /*50600*/  ISETP.NE.OR P0, PT, R16, RZ, !P0 ;  /* 0x000000ff1000720c */ /* 0x000fda0004705670 */
[----:B------:R-:W-:Y:S05]  /*50610*/  @P0 BRA `(.L_x_1313) ;  /* 0x0000000400380947 */ /* 0x000fea0003800000 */
[----:B------:R0:W1:Y:S02]  /*50620*/  LDS R0, [R34+0x10] ;  /* 0x0000100022007984 */ /* 0x0000640000000800 */
.L_x_1321:
        /* <DEDUP_REMOVED lines=15> */
.L_x_1319:
        /* <DEDUP_REMOVED lines=14> */
.L_x_1317:
[----:B------:R-:W-:Y:S05]  /*50800*/  BSYNC.RELIABLE B2 ;  /* 0x0000000000027941 */ /* 0x000fea0003800100 */
.L_x_1316:
[----:B------:R-:W-:-:S05]  /*50810*/  VIADD R3, R3, 0x1 ;  /* 0x0000000103037836 */ /* 0x000fca0000000000 */
[----:B------:R-:W-:-:S13]  /*50820*/  ISETP.NE.AND P0, PT, R3, R0, PT ;  /* 0x000000000300720c */ /* 0x000fda0003f05270 */
[----:B------:R-:W-:Y:S05]  /*50830*/  @P0 BRA `(.L_x_1319) ;  /* 0xfffffffc00b80947 */ /* 0x000fea000383ffff */
.L_x_1315:
[----:B------:R-:W-:Y:S05]  /*50840*/  BSYNC.RELIABLE B1 ;  /* 0x0000000000017941 */ /* 0x000fea0003800100 */
.L_x_1314:
        /* <DEDUP_REMOVED lines=29> */
.L_x_1320:
[----:B------:R-:W-:-:S05]  /*50a20*/  VIADD R3, R3, 0x1 ;  /* 0x0000000103037836 */ /* 0x000fca0000000000 */
[----:B------:R2:W-:Y:S01]  /*50a30*/  STG.E desc[UR36][R10.64], R3 ;  /* 0x000000030a007986 */ /* 0x0005e2000c101924 */
[----:B------:R-:W-:Y:S05]  /*50a40*/  BRA `(.L_x_1313) ;  /* 0x00000000002c7947 */ /* 0x000fea0003800000 */
.L_x_1318:
        /* <DEDUP_REMOVED lines=11> */
.L_x_1313:
[----:B------:R-:W-:Y:S05]  /*50b00*/  BSYNC.RECONVERGENT B0 ;  /* 0x0000000000007941 */ /* 0x000fea0003800200 */
.L_x_1312:
[----:B------:R-:W-:Y:S05]  /*50b10*/  WARPSYNC.ALL ;  /* 0x0000000000007948 */ /* 0x000fea0003800000 */
[----:B------:R-:W-:Y:S06]  /*50b20*/  BAR.SYNC.DEFER_BLOCKING 0x0 ;  /* 0x0000000000007b1d */ /* 0x000fec0000010000 */
[----:B------:R-:W-:Y:S05]  /*50b30*/  BRA `(.L_x_1322) ;  /* 0x00000000000c7947 */ /* 0x000fea0003800000 */
.L_x_1310:
[----:B------:R-:W-:-:S05]  /*50b40*/  @!P1 VIADD R3, R0, 0x1 ;  /* 0x0000000100039836 */ /* 0x000fca0000000000 */
[----:B------:R0:W-:Y:S01]  /*50b50*/  @!P1 STG.E desc[UR36][R6.64], R3 ;  /* 0x0000000306009986 */ /* 0x0001e2000c101924 */
[----:B------:R-:W-:Y:S06]  /*50b60*/  BAR.SYNC.DEFER_BLOCKING 0x0 ;  /* 0x0000000000007b1d */ /* 0x000fec0000010000 */
.L_x_1322:
[----:B------:R-:W3:Y:S01]  /*50b70*/  S2UR UR5, SR_CgaCtaId ;  /* 0x00000000000579c3 */ /* 0x000ee20000008800 */
[----:B------:R-:W-:Y:S02]  /*50b80*/  UMOV UR4, 0x400 ;  /* 0x0000040000047882 */ /* 0x000fe40000000000 */
[----:B---3--:R-:W-:-:S09]  /*50b90*/  ULEA UR4, UR5, UR4, 0x18 ;  /* 0x0000000405047291 */ /* 0x008fd2000f8ec0ff */
[----:B------:R-:W3:Y:S02]  /*50ba0*/  LDS R0, [UR4] ;  /* 0x00000004ff007984 */ /* 0x000ee40008000800 */
[----:B---3--:R-:W-:-:S13]  /*50bb0*/  ISETP.NE.AND P0, PT, R0, RZ, PT ;  /* 0x000000ff0000720c */ /* 0x008fda0003f05270 */
[----:B------:R-:W-:Y:S05]  /*50bc0*/  @P0 BRA `(.L_x_1323) ;  /* 0xfffffe7400c80947 */ /* 0x000fea000383ffff */
.L_x_917:
[----:B------:R-:W-:Y:S06]  /*50bd0*/  BAR.SYNC.DEFER_BLOCKING 0x0 ;  /* 0x0000000000007b1d */ /* 0x000fec0000010000 */
.L_x_668:
[----:B------:R-:W-:Y:S06]  /*50be0*/  BAR.SYNC.DEFER_BLOCKING 0x0 ;  /* 0x0000000000007b1d */ /* 0x000fec0000010000 */
[----:B------:R-:W-:Y:S05]  /*50bf0*/  BRA `(.L_x_1324) ;  /* 0xfffffd7400887947 */ /* 0x000fea000383ffff */
.L_x_663:
[----:B------:R-:W-:Y:S08]  /*50c00*/  BAR.SYNC.DEFER_BLOCKING 0x0 ;  /* 0x0000000000007b1d */ /* 0x000ff00000010000 */
[----:B------:R-:W-:Y:S06]  /*50c10*/  BAR.SYNC.DEFER_BLOCKING 0x0 ;  /* 0x0000000000007b1d */ /* 0x000fec0000010000 */
[----:B------:R-:W-:Y:S05]  /*50c20*/  EXIT ;  /* 0x000000000000794d */ /* 0x000fea0003800000 */
        .weak           $__internal_0_$__cuda_sm20_div_u64
        .type           $__internal_0_$__cuda_sm20_div_u64,@function
        .size           $__internal_0_$__cuda_sm20_div_u64,(.L_x_2279 - $__internal_0_$__cuda_sm20_div_u64)
$__internal_0_$__cuda_sm20_div_u64:
[----:B------:R-:W-:Y:S02]  /*50c30*/  IMAD.U32 R49, RZ, RZ, UR38 ;  /* 0x00000026ff317e24 */ /* 0x000fe4000f8e00ff */
[----:B------:R-:W-:-:S04]  /*50c40*/  IMAD.MOV.U32 R48, RZ, RZ, R4 ;  /* 0x000000ffff307224 */ /* 0x000fc800078e0004 */
[----:B------:R-:W0:Y:S08]  /*50c50*/  I2F.U64.RP R10, R48 ;  /* 0x00000030000a7312 */ /* 0x000e300000309000 */
[----:B0-----:R-:W0:Y:S02]  /*50c60*/  MUFU.RCP R9, R10 ;  /* 0x0000000a00097308 */ /* 0x001e240000001000 */
[----:B0-----:R-:W-:-:S06]  /*50c70*/  VIADD R9, R9, 0x1ffffffe ;  /* 0x1ffffffe09097836 */ /* 0x001fcc0000000000 */
[----:B------:R-:W0:Y:S02]  /*50c80*/  F2I.U64.TRUNC R46, R9 ;  /* 0x00000009002e7311 */ /* 0x000e24000020d800 */
[----:B0-----:R-:W-:-:S04]  /*50c90*/  IMAD.WIDE.U32 R44, R46, R4, RZ ;  /* 0x000000042e2c7225 */ /* 0x001fc800078e00ff */
[C---:B------:R-:W-:Y:S01]  /*50ca0*/  IMAD R5, R46.reuse, UR38, R45 ;  /* 0x000000262e057c24 */ /* 0x040fe2000f8e022d */
[----:B------:R-:W-:Y:S01]  /*50cb0*/  IADD3 R3, P0, PT, RZ, -R44, RZ ;  /* 0x8000002cff037210 */ /* 0x000fe20007f1e0ff */
[----:B------:R-:W-:Y:S02]  /*50cc0*/  IMAD.MOV.U32 R45, RZ, RZ, R46 ;  /* 0x000000ffff2d7224 */ /* 0x000fe400078e002e */
[----:B------:R-:W-:Y:S02]  /*50cd0*/  IMAD R5, R47, R4, R5 ;  /* 0x000000042f057224 */ /* 0x000fe400078e0205 */
[----:B------:R-:W-:-:S04]  /*50ce0*/  IMAD.HI.U32 R44, R46, R3, RZ ;  /* 0x000000032e2c7227 */ /* 0x000fc800078e00ff */
[----:B------:R-:W-:-:S04]  /*50cf0*/  IMAD.X R7, RZ, RZ, ~R5, P0 ;  /* 0x000000ffff077224 */ /* 0x000fc800000e0e05 */
[----:B------:R-:W-:-:S04]  /*50d00*/  IMAD.WIDE.U32 R44, P0, R46, R7, R44 ;  /* 0x000000072e2c7225 */ /* 0x000fc8000780002c */
[C---:B------:R-:W-:Y:S02]  /*50d10*/  IMAD R5, R47.reuse, R7, RZ ;  /* 0x000000072f057224 */ /* 0x040fe400078e02ff */
[----:B------:R-:W-:-:S04]  /*50d20*/  IMAD.HI.U32 R10, P1, R47, R3, R44 ;  /* 0x000000032f0a7227 */ /* 0x000fc8000782002c */
[----:B------:R-:W-:Y:S01]  /*50d30*/  IMAD.HI.U32 R7, R47, R7, RZ ;  /* 0x000000072f077227 */ /* 0x000fe200078e00ff */
[----:B------:R-:W-:-:S03]  /*50d40*/  IADD3 R45, P3, PT, R5, R10, RZ ;  /* 0x0000000a052d7210 */ /* 0x000fc60007f7e0ff */
[----:B------:R-:W-:Y:S02]  /*50d50*/  IMAD.X R3, R7, 0x1, R47, P0 ;  /* 0x0000000107037824 */ /* 0x000fe400000e062f */
[----:B------:R-:W-:-:S03]  /*50d60*/  IMAD.WIDE.U32 R46, R45, R4, RZ ;  /* 0x000000042d2e7225 */ /* 0x000fc600078e00ff */
[----:B------:R-:W-:Y:S01]  /*50d70*/  IADD3.X R3, PT, PT, RZ, RZ, R3, P3, P1 ;  /* 0x000000ffff037210 */ /* 0x000fe20001fe2403 */
[----:B------:R-:W-:Y:S01]  /*50d80*/  IMAD R5, R45, UR38, R47 ;  /* 0x000000262d057c24 */ /* 0x000fe2000f8e022f */
[----:B------:R-:W-:-:S03]  /*50d90*/  IADD3 R10, P0, PT, RZ, -R46, RZ ;  /* 0x8000002eff0a7210 */ /* 0x000fc60007f1e0ff */
        /* <DEDUP_REMOVED lines=9> */
[----:B------:R-:W-:-:S03]  /*50e30*/  IMAD.HI.U32 R44, R5, R6, RZ ;  /* 0x00000006052c7227 */ /* 0x000fc600078e00ff */
[----:B------:R-:W-:Y:S01]  /*50e40*/  IADD3.X R3, PT, PT, RZ, RZ, R3, P3, P1 ;  /* 0x000000ffff037210 */ /* 0x000fe20001fe2403 */
[----:B------:R-:W-:Y:S02]  /*50e50*/  IMAD.MOV.U32 R45, RZ, RZ, RZ ;  /* 0x000000ffff2d7224 */ /* 0x000fe400078e00ff */
[----:B------:R-:W-:-:S04]  /*50e60*/  IMAD.WIDE.U32 R44, R5, R8, R44 ;  /* 0x00000008052c7225 */ /* 0x000fc800078e002c */
[C---:B------:R-:W-:Y:S02]  /*50e70*/  IMAD R5, R3.reuse, R8, RZ ;  /* 0x0000000803057224 */ /* 0x040fe400078e02ff */
[----:B------:R-:W-:-:S04]  /*50e80*/  IMAD.HI.U32 R10, P0, R3, R6, R44 ;  /* 0x00000006030a7227 */ /* 0x000fc8000780002c */
[----:B------:R-:W-:Y:S01]  /*50e90*/  IMAD.HI.U32 R7, R3, R8, RZ ;  /* 0x0000000803077227 */ /* 0x000fe200078e00ff */
[----:B------:R-:W-:-:S03]  /*50ea0*/  IADD3 R3, P1, PT, R5, R10, RZ ;  /* 0x0000000a05037210 */ /* 0x000fc60007f3e0ff */
[----:B------:R-:W-:Y:S01]  /*50eb0*/  IMAD.X R5, RZ, RZ, R7, P0 ;  /* 0x000000ffff057224 */ /* 0x000fe200000e0607 */
[C---:B------:R-:W-:Y:S01]  /*50ec0*/  IADD3 R10, P3, PT, R3.reuse, 0x1, RZ ;  /* 0x00000001030a7810 */ /* 0x040fe20007f7e0ff */
[----:B------:R-:W-:-:S04]  /*50ed0*/  IMAD.WIDE.U32 R44, R3, R4, RZ ;  /* 0x00000004032c7225 */ /* 0x000fc800078e00ff */
[----:B------:R-:W-:Y:S01]  /*50ee0*/  IMAD.X R5, RZ, RZ, R5, P1 ;  /* 0x000000ffff057224 */ /* 0x000fe200008e0605 */
[----:B------:R-:W-:Y:S01]  /*50ef0*/  IADD3 R7, P1, PT, -R44, R6, RZ ;  /* 0x000000062c077210 */ /* 0x000fe20007f3e1ff */
[----:B------:R-:W-:Y:S02]  /*50f00*/  IMAD R9, R3, UR38, R45 ;  /* 0x0000002603097c24 */ /* 0x000fe4000f8e022d */
[----:B------:R-:W-:Y:S01]  /*50f10*/  IMAD.X R6, RZ, RZ, R5, P3 ;  /* 0x000000ffff067224 */ /* 0x000fe200018e0605 */
[-C--:B------:R-:W-:Y:S01]  /*50f20*/  ISETP.GE.U32.AND P0, PT, R7, R4.reuse, PT ;  /* 0x000000040700720c */ /* 0x080fe20003f06070 */
[----:B------:R-:W-:-:S04]  /*50f30*/  IMAD R9, R5, R4, R9 ;  /* 0x0000000405097224 */ /* 0x000fc800078e0209 */
[----:B------:R-:W-:Y:S01]  /*50f40*/  IMAD.X R8, R8, 0x1, ~R9, P1 ;  /* 0x0000000108087824 */ /* 0x000fe200008e0e09 */
[----:B------:R-:W-:-:S04]  /*50f50*/  IADD3 R12, P1, PT, -R4, R7, RZ ;  /* 0x00000007040c7210 */ /* 0x000fc80007f3e1ff */
[C---:B------:R-:W-:Y:S02]  /*50f60*/  ISETP.GE.U32.AND.EX P0, PT, R8.reuse, UR38, PT, P0 ;  /* 0x0000002608007c0c */ /* 0x040fe4000bf06100 */
[----:B------:R-:W-:Y:S02]  /*50f70*/  IADD3.X R9, PT, PT, R8, ~UR38, RZ, P1, !PT ;  /* 0x8000002608097c10 */ /* 0x000fe40008ffe4ff */
[----:B------:R-:W-:Y:S02]  /*50f80*/  SEL R10, R10, R3, P0 ;  /* 0x000000030a0a7207 */ /* 0x000fe40000000000 */
[----:B------:R-:W-:Y:S02]  /*50f90*/  SEL R7, R12, R7, P0 ;  /* 0x000000070c077207 */ /* 0x000fe40000000000 */
[----:B------:R-:W-:Y:S02]  /*50fa0*/  SEL R6, R6, R5, P0 ;  /* 0x0000000506067207 */ /* 0x000fe40000000000 */
[----:B------:R-:W-:-:S02]  /*50fb0*/  IADD3 R3, P3, PT, R10, 0x1, RZ ;  /* 0x000000010a037810 */ /* 0x000fc40007f7e0ff */
[----:B------:R-:W-:Y:S01]  /*50fc0*/  SEL R9, R9, R8, P0 ;  /* 0x0000000809097207 */ /* 0x000fe20000000000 */
[----:B------:R-:W-:Y:S01]  /*50fd0*/  IMAD.MOV.U32 R8, RZ, RZ, R0 ;  /* 0x000000ffff087224 */ /* 0x000fe200078e0000 */
[----:B------:R-:W-:Y:S01]  /*50fe0*/  ISETP.GE.U32.AND P0, PT, R7, R4, PT ;  /* 0x000000040700720c */ /* 0x000fe20003f06070 */
[----:B------:R-:W-:Y:S01]  /*50ff0*/  IMAD.X R5, RZ, RZ, R6, P3 ;  /* 0x000000ffff057224 */ /* 0x000fe200018e0606 */
[----:B------:R-:W-:Y:S02]  /*51000*/  ISETP.NE.U32.AND P1, PT, R4, RZ, PT ;  /* 0x000000ff0400720c */ /* 0x000fe40003f25070 */
[----:B------:R-:W-:Y:S01]  /*51010*/  ISETP.GE.U32.AND.EX P0, PT, R9, UR38, PT, P0 ;  /* 0x0000002609007c0c */ /* 0x000fe2000bf06100 */
[----:B------:R-:W-:Y:S01]  /*51020*/  IMAD.MOV.U32 R9, RZ, RZ, 0x0 ;  /* 0x00000000ff097424 */ /* 0x000fe200078e00ff */
[----:B------:R-:W-:Y:S02]  /*51030*/  ISETP.NE.AND.EX P1, PT, RZ, UR38, PT, P1 ;  /* 0x00000026ff007c0c */ /* 0x000fe4000bf25310 */
[----:B------:R-:W-:-:S02]  /*51040*/  SEL R3, R3, R10, P0 ;  /* 0x0000000a03037207 */ /* 0x000fc40000000000 */
[----:B------:R-:W-:Y:S02]  /*51050*/  SEL R5, R5, R6, P0 ;  /* 0x0000000605057207 */ /* 0x000fe40000000000 */
[----:B------:R-:W-:Y:S02]  /*51060*/  SEL R6, R3, 0xffffffff, P1 ;  /* 0xffffffff03067807 */ /* 0x000fe40000800000 */
[----:B------:R-:W-:Y:S01]  /*51070*/  SEL R7, R5, 0xffffffff, P1 ;  /* 0xffffffff05077807 */ /* 0x000fe20000800000 */
[----:B------:R-:W-:Y:S06]  /*51080*/  RET.REL.NODEC R8 `(_Z30findCliqueGPUNewStealworkBatchPjS_S_S_S_S_PyS_S_S_S_S_) ;  /* 0xfffffaec08dc7950 */ /* 0x000fec0003c3ffff */
.L_x_1325:
[----:B------:R-:W-:-:S00]  /*51090*/  BRA `(.L_x_1325) ;  /* 0xfffffffc00fc7947 */ /* 0x000fc0000383ffff */
[----:B------:R-:W-:-:S00]  /*510a0*/  NOP ;  /* 0x0000000000007918 */ /* 0x000fc00000000000 */
        /* <DEDUP_REMOVED lines=13> */
.L_x_2279:


//--------------------- .text._Z21findCliqueGPUNewBatchPjS_S_S_S_S_PyS_S_S_S_S_ --------------------------
	.section	.text._Z21findCliqueGPUNewBatchPjS_S_S_S_S_PyS_S_S_S_S_,"ax",@progbits
	.align	128
        .global         _Z21findCliqueGPUNewBatchPjS_S_S_S_S_PyS_S_S_S_S_
        .type           _Z21findCliqueGPUNewBatchPjS_S_S_S_S_PyS_S_S_S_S_,@function
        .size           _Z21findCliqueGPUNewBatchPjS_S_S_S_S_PyS_S_S_S_S_,(.L_x_2280 - _Z21findCliqueGPUNewBatchPjS_S_S_S_S_PyS_S_S_S_S_)
        .other          _Z21findCliqueGPUNewBatchPjS_S_S_S_S_PyS_S_S_S_S_,@"STO_CUDA_ENTRY STV_DEFAULT"
_Z21findCliqueGPUNewBatchPjS_S_S_S_S_PyS_S_S_S_S_:
.text._Z21findCliqueGPUNewBatchPjS_S_S_S_S_PyS_S_S_S_S_:
[----:B------:R-:W-:Y:S08]  /*0000*/  LDC R1, c[0x0][0x37c] ;  /* 0x0000df00ff017b82 */ /* 0x000ff00000000800 */
[----:B------:R-:W0:Y:S01]  /*0010*/  S2UR UR8, SR_CgaCtaId ;  /* 0x00000000000879c3 */ /* 0x000e220000008800 */
[----:B------:R-:W1:Y:S01]  /*0020*/  S2R R0, SR_CTAID.X ;  /* 0x0000000000007919 */ /* 0x000e620000002500 */
[----:B------:R-:W-:Y:S01]  /*0030*/  UMOV UR4, 0x400 ;  /* 0x0000040000047882 */ /* 0x000fe20000000000 */
[----:B------:R-:W2:Y:S05]  /*0040*/  LDCU.64 UR10, c[0x0][0x358] ;  /* 0x00006b00ff0a77ac */ /* 0x000eaa0008000a00 */
[----:B------:R-:W2:Y:S01]  /*0050*/  LDC.64 R2, c[0x0][0x3c8] ;  /* 0x0000f200ff027b82 */ /* 0x000ea20000000a00 */
[----:B0-----:R-:W-:-:S09]  /*0060*/  ULEA UR5, UR8, UR4, 0x18 ;  /* 0x0000000408057291 */ /* 0x001fd2000f8ec0ff */
[----:B-1----:R-:W-:Y:S01]  /*0070*/  STS [UR5+0xc], R0 ;  /* 0x00000c00ff007988 */ /* 0x002fe20008000805 */
[----:B------:R-:W-:Y:S06]  /*0080*/  BAR.SYNC.DEFER_BLOCKING 0x0 ;  /* 0x0000000000007b1d */ /* 0x000fec0000010000 */
[----:B--2---:R-:W2:Y:S04]  /*0090*/  LDG.E R3, desc[UR10][R2.64] ;  /* 0x0000000a02037981 */ /* 0x004ea8000c1e1900 */
[----:B------:R-:W2:Y:S02]  /*00a0*/  LDS R4, [UR5+0xc] ;  /* 0x00000c05ff047984 */ /* 0x000ea40008000800 */
[----:B--2---:R-:W-:-:S13]  /*00b0*/  ISETP.GE.U32.AND P0, PT, R4, R3, PT ;  /* 0x000000030400720c */ /* 0x004fda0003f06070 */
[----:B------:R-:W-:Y:S05]  /*00c0*/  @P0 EXIT ;  /* 0x000000000000094d */ /* 0x000fea0003800000 */
[----:B------:R-:W0:Y:S01]  /*00d0*/  S2R R2, SR_TID.X ;  /* 0x0000000000027919 */ /* 0x000e220000002100 */
[----:B------:R-:W1:Y:S01]  /*00e0*/  LDCU UR9, c[0x0][0x360] ;  /* 0x00006c00ff0977ac */ /* 0x000e620008000800 */
[----:B------:R-:W-:Y:S02]  /*00f0*/  UIADD3 UR5, UPT, UPT, UR4, 0x75f4, URZ ;  /* 0x000075f404057890 */ /* 0x000fe4000fffe0ff */
[----:B------:R-:W-:Y:S02]  /*0100*/  UIADD3 UR6, UPT, UPT, UR4, 0x20d4, URZ ;  /* 0x000020d404067890 */ /* 0x000fe4000fffe0ff */
[----:B------:R-:W-:Y:S02]  /*0110*/  UIADD3 UR7, UPT, UPT, UR4, 0x5534, URZ ;  /* 0x0000553404077890 */ /* 0x000fe4000fffe0ff */
[----:B------:R-:W-:Y:S02]  /*0120*/  UIADD3 UR4, UPT, UPT, UR4, 0x14, URZ ;  /* 0x0000001404047890 */ /* 0x000fe4000fffe0ff */
[----:B------:R-:W-:-:S02]  /*0130*/  ULEA UR5, UR8, UR5, 0x18 ;  /* 0x0000000508057291 */ /* 0x000fc4000f8ec0ff */
[----:B------:R-:W-:Y:S02]  /*0140*/  ULEA UR6, UR8, UR6, 0x18 ;  /* 0x0000000608067291 */ /* 0x000fe4000f8ec0ff */
[----:B------:R-:W-:Y:S02]  /*0150*/  ULEA UR7, UR8, UR7, 0x18 ;  /* 0x0000000708077291 */ /* 0x000fe4000f8ec0ff */
[----:B------:R-:W-:Y:S02]  /*0160*/  ULEA UR4, UR8, UR4, 0x18 ;  /* 0x0000000408047291 */ /* 0x000fe4000f8ec0ff */
[----:B-1----:R-:W-:Y:S01]  /*0170*/  USHF.R.U32.HI UR12, URZ, 0x1, UR9 ;  /* 0x00000001ff0c7899 */ /* 0x002fe20008011609 */
[C---:B0-----:R-:W-:Y:S01]  /*0180*/  IADD3 R6, PT, PT, -R2.reuse, 0x437, RZ ;  /* 0x0000043702067810 */ /* 0x041fe20007ffe1ff */
[C---:B------:R-:W-:Y:S01]  /*0190*/  VIADD R3, R2.reuse, 0xffffffe0 ;  /* 0xffffffe002037836 */ /* 0x040fe20000000000 */
[C---:B------:R-:W-:Y:S01]  /*01a0*/  IADD3 R7, PT, PT, -R2.reuse, 0x82f, RZ ;  /* 0x0000082f02077810 */ /* 0x040fe20007ffe1ff */
[----:B------:R-:W-:Y:S01]  /*01b0*/  VIADD R4, R2, 0x20 ;  /* 0x0000002002047836 */ /* 0x000fe20000000000 */
[----:B------:R-:W-:Y:S01]  /*01c0*/  LEA.HI R10, R6, 0x1, RZ, 0x1b ;  /* 0x00000001060a7811 */ /* 0x000fe200078fd8ff */
[----:B------:R-:W-:Y:S01]  /*01d0*/  VIADD R5, R2, 0x40 ;  /* 0x0000004002057836 */ /* 0x000fe20000000000 */
[----:B------:R-:W-:-:S02]  /*01e0*/  LEA.HI R11, R7, 0x1, RZ, 0x1b ;  /* 0x00000001070b7811 */ /* 0x000fc400078fd8ff */
[C---:B------:R-:W-:Y:S02]  /*01f0*/  LEA R6, R2.reuse, UR5, 0x2 ;  /* 0x0000000502067c11 */ /* 0x040fe4000f8e10ff */
[C---:B------:R-:W-:Y:S02]  /*0200*/  LEA R7, R2.reuse, UR6, 0x2 ;  /* 0x0000000602077c11 */ /* 0x040fe4000f8e10ff */
[C---:B------:R-:W-:Y:S02]  /*0210*/  LEA R8, R2.reuse, UR7, 0x2 ;  /* 0x0000000702087c11 */ /* 0x040fe4000f8e10ff */
[----:B------:R-:W-:Y:S02]  /*0220*/  LEA R9, R2, UR4, 0x2 ;  /* 0x0000000402097c11 */ /* 0x000fe4000f8e10ff */
[----:B------:R-:W-:Y:S02]  /*0230*/  LOP3.LUT R10, R10, 0x3, RZ, 0xc0, !PT ;  /* 0x000000030a0a7812 */ /* 0x000fe400078ec0ff */
[----:B------:R-:W-:-:S07]  /*0240*/  LOP3.LUT R11, R11, 0x3, RZ, 0xc0, !PT ;  /* 0x000000030b0b7812 */ /* 0x000fce00078ec0ff */
.L_x_1979:
[----:B------:R-:W-:Y:S01]  /*0250*/  BAR.SYNC.DEFER_BLOCKING 0x0 ;  /* 0x0000000000007b1d */ /* 0x000fe20000010000 */
[C---:B------:R-:W-:Y:S02]  /*0260*/  ISETP.NE.AND P0, PT, R2.reuse, RZ, PT ;  /* 0x000000ff0200720c */ /* 0x040fe40003f05270 */
[----:B------:R-:W-:-:S05]  /*0270*/  ISETP.GT.U32.AND P1, PT, R2, 0x1f, PT ;  /* 0x0000001f0200780c */ /* 0x000fca0003f24070 */
[----:B------:R-:W0:Y:S01]  /*0280*/  LDC.64 R12, c[0x4][0x8] ;  /* 0x01000200ff0c7b82 */ /* 0x000e220000000a00 */
[----:B------:R-:W-:Y:S05]  /*0290*/  BSSY.RECONVERGENT B0, `(.L_x_1326) ;  /* 0x0000fa0000007945 */ /* 0x000fea0003800200 */
[----:B------:R-:W1:Y:S01]  /*02a0*/  @!P0 S2R R15, SR_CgaCtaId ;  /* 0x00000000000f8919 */ /* 0x000e620000008800 */
[----:B------:R-:W-:Y:S01]  /*02b0*/  @!P0 MOV R14, 0x400 ;  /* 0x00000400000e8802 */ /* 0x000fe20000000f00 */
[----:B0-----:R-:W-:-:S05]  /*02c0*/  IMAD.WIDE.U32 R12, R0, 0x20, R12 ;  /* 0x00000020000c7825 */ /* 0x001fca00078e000c */
[----:B------:R0:W-:Y:S01]  /*02d0*/  @!P0 STG.E desc[UR10][R12.64], RZ ;  /* 0x000000ff0c008986 */ /* 0x0001e2000c10190a */
[----:B-1----:R-:W-:-:S05]  /*02e0*/  @!P0 LEA R14, R15, R14, 0x18 ;  /* 0x0000000e0f0e8211 */ /* 0x002fca00078ec0ff */
[----:B------:R0:W-:Y:S04]  /*02f0*/  @!P0 STS.64 [R14], RZ ;  /* 0x000000ff0e008388 */ /* 0x0001e80000000a00 */
[----:B------:R0:W-:Y:S01]  /*0300*/  @!P0 STS [R14+0x8], RZ ;  /* 0x000008ff0e008388 */ /* 0x0001e20000000800 */
[----:B------:R-:W-:Y:S06]  /*0310*/  BAR.SYNC.DEFER_BLOCKING 0x0 ;  /* 0x0000000000007b1d */ /* 0x000fec0000010000 */
[----:B--234-:R-:W-:Y:S05]  /*0320*/  @P1 BRA `(.L_x_1327) ;  /* 0x0000007800f81947 */ /* 0x01cfea0003800000 */
[----:B------:R-:W1:Y:S01]  /*0330*/  S2R R26, SR_CgaCtaId ;  /* 0x00000000001a7919 */ /* 0x000e620000008800 */
[----:B------:R-:W-:Y:S01]  /*0340*/  MOV R27, 0x400 ;  /* 0x00000400001b7802 */ /* 0x000fe20000000f00 */
[----:B------:R-:W2:Y:S08]  /*0350*/  LDC.64 R18, c[0x0][0x3d0] ;  /* 0x0000f400ff127b82 */ /* 0x000eb00000000a00 */
[----:B------:R-:W3:Y:S08]  /*0360*/  LDC.64 R20, c[0x0][0x3d8] ;  /* 0x0000f600ff147b82 */ /* 0x000ef00000000a00 */
[----:B------:R-:W4:Y:S01]  /*0370*/  LDC.64 R32, c[0x0][0x380] ;  /* 0x0000e000ff207b82 */ /* 0x000f220000000a00 */
[----:B------:R-:W5:Y:S07]  /*0380*/  S2R R29, SR_CTAID.X ;  /* 0x00000000001d7919 */ /* 0x000f6e0000002500 */
[----:B------:R-:W5:Y:S01]  /*0390*/  LDC.64 R24, c[0x4][0x20] ;  /* 0x01000800ff187b82 */ /* 0x000f620000000a00 */
[----:B-1----:R-:W-:-:S07]  /*03a0*/  LEA R28, R26, R27, 0x18 ;  /* 0x0000001b1a1c7211 */ /* 0x002fce00078ec0ff */
[----:B------:R-:W1:Y:S01]  /*03b0*/  LDC.64 R36, c[0x4][0x30] ;  /* 0x01000c00ff247b82 */ /* 0x000e620000000a00 */
[----:B0-----:R-:W2:Y:S02]  /*03c0*/  LDS R13, [R28+0xc] ;  /* 0x00000c001c0d7984 */ /* 0x001ea40000000800 */
[----:B--2---:R-:W-:-:S04]  /*03d0*/  IMAD.WIDE.U32 R18, R13, 0x4, R18 ;  /* 0x000000040d127825 */ /* 0x004fc800078e0012 */
[----:B---3--:R-:W-:Y:S01]  /*03e0*/  IMAD.WIDE.U32 R20, R13, 0x4, R20 ;  /* 0x000000040d147825 */ /* 0x008fe200078e0014 */
[----:B------:R-:W2:Y:S04]  /*03f0*/  LDG.E R23, desc[UR10][R18.64] ;  /* 0x0000000a12177981 */ /* 0x000ea8000c1e1900 */
[----:B------:R-:W3:Y:S01]  /*0400*/  LDG.E R35, desc[UR10][R20.64] ;  /* 0x0000000a14237981 */ /* 0x000ee2000c1e1900 */
[C---:B--2---:R-:W-:Y:S02]  /*0410*/  VIADD R31, R23.reuse, 0x1 ;  /* 0x00000001171f7836 */ /* 0x044fe40000000000 */
[----:B----4-:R-:W-:-:S04]  /*0420*/  IMAD.WIDE.U32 R22, R23, 0x4, R32 ;  /* 0x0000000417167825 */ /* 0x010fc800078e0020 */
[----:B---3--:R-:W-:Y:S01]  /*0430*/  VIADD R13, R35, 0x1 ;  /* 0x00000001230d7836 */ /* 0x008fe20000000000 */
[----:B------:R1:W2:Y:S01]  /*0440*/  LDG.E R16, desc[UR10][R22.64] ;  /* 0x0000000a16107981 */ /* 0x0002a2000c1e1900 */
[----:B------:R-:W-:-:S04]  /*0450*/  IMAD.WIDE.U32 R30, R31, 0x4, R32 ;  /* 0x000000041f1e7825 */ /* 0x000fc800078e0020 */
[--C-:B------:R-:W-:Y:S01]  /*0460*/  IMAD.WIDE.U32 R34, R35, 0x4, R32.reuse ;  /* 0x0000000423227825 */ /* 0x100fe200078e0020 */
[----:B------:R-:W2:Y:S03]  /*0470*/  LDG.E R17, desc[UR10][R30.64] ;  /* 0x0000000a1e117981 */ /* 0x000ea6000c1e1900 */
[----:B------:R-:W-:Y:S01]  /*0480*/  IMAD.WIDE.U32 R32, R13, 0x4, R32 ;  /* 0x000000040d207825 */ /* 0x000fe200078e0020 */
[----:B------:R-:W3:Y:S04]  /*0490*/  LDG.E R12, desc[UR10][R34.64] ;  /* 0x0000000a220c7981 */ /* 0x000ee8000c1e1900 */
[----:B------:R-:W3:Y:S01]  /*04a0*/  LDG.E R13, desc[UR10][R32.64] ;  /* 0x0000000a200d7981 */ /* 0x000ee2000c1e1900 */
[----:B-----5:R-:W-:-:S04]  /*04b0*/  IMAD.WIDE.U32 R24, R29, 0x1d4c00, R24 ;  /* 0x001d4c001d187825 */ /* 0x020fc800078e0018 */
[----:B-1----:R-:W-:-:S04]  /*04c0*/  IMAD.WIDE.U32 R22, R0, 0x1d4c00, R36 ;  /* 0x001d4c0000167825 */ /* 0x002fc800078e0024 */
[----:B--2---:R-:W-:Y:S02]  /*04d0*/  IMAD.IADD R14, R17, 0x1, -R16 ;  /* 0x00000001110e7824 */ /* 0x004fe400078e0a10 */
[----:B---3--:R-:W-:-:S05]  /*04e0*/  IMAD.IADD R15, R13, 0x1, -R12 ;  /* 0x000000010d0f7824 */ /* 0x008fca00078e0a0c */
[----:B------:R-:W-:-:S13]  /*04f0*/  ISETP.GE.U32.AND P1, PT, R14, R15, PT ;  /* 0x0000000f0e00720c */ /* 0x000fda0003f26070 */
[----:B------:R-:W-:Y:S05]  /*0500*/  @P1 BRA `(.L_x_1328) ;  /* 0x0000003c00401947 */ /* 0x000fea0003800000 */
[----:B------:R-:W0:Y:S01]  /*0510*/  LDS R12, [R28+0x4] ;  /* 0x000004001c0c7984 */ /* 0x000e220000000800 */
[----:B------:R-:W-:-:S05]  /*0520*/  @!P0 VIADD R13, R27, 0x3534 ;  /* 0x000035341b0d8836 */ /* 0x000fca0000000000 */
[----:B------:R-:W-:-:S05]  /*0530*/  @!P0 LEA R13, R26, R13, 0x18 ;  /* 0x0000000d1a0d8211 */ /* 0x000fca00078ec0ff */
[----:B0-----:R-:W-:Y:S02]  /*0540*/  @!P0 IMAD R13, R12, 0x100, R13 ;  /* 0x000001000c0d8824 */ /* 0x001fe400078e020d */
[----:B------:R-:W-:-:S03]  /*0550*/  IMAD.HI.U32 R12, R14, -0x5dcd30d, RZ ;  /* 0xfa232cf30e0c7827 */ /* 0x000fc600078e00ff */
[----:B------:R0:W-:Y:S01]  /*0560*/  @!P0 STS [R13], RZ ;  /* 0x000000ff0d008388 */ /* 0x0001e20000000800 */
[----:B------:R-:W-:Y:S02]  /*0570*/  ISETP.GE.U32.AND P0, PT, R14, 0x830, PT ;  /* 0x000008300e00780c */ /* 0x000fe40003f06070 */
[----:B------:R-:W-:-:S11]  /*0580*/  SHF.R.U32.HI R12, RZ, 0xb, R12 ;  /* 0x0000000bff0c7819 */ /* 0x000fd6000001160c */
[----:B0-----:R-:W-:Y:S05]  /*0590*/  @!P0 BRA `(.L_x_1329) ;  /* 0x00000010007c8947 */ /* 0x001fea0003800000 */
[----:B------:R-:W0:Y:S01]  /*05a0*/  LDS R29, [R28+0x4] ;  /* 0x000004001c1d7984 */ /* 0x000e220000000800 */
[----:B------:R-:W-:Y:S02]  /*05b0*/  VIADD R27, R27, 0x3534 ;  /* 0x000035341b1b7836 */ /* 0x000fe40000000000 */
[----:B------:R-:W-:Y:S02]  /*05c0*/  VIADD R13, R15, 0xffffffff ;  /* 0xffffffff0f0d7836 */ /* 0x000fe40000000000 */
[----:B------:R-:W-:Y:S01]  /*05d0*/  IMAD.MOV.U32 R44, RZ, RZ, RZ ;  /* 0x000000ffff2c7224 */ /* 0x000fe200078e00ff */
[----:B------:R-:W-:-:S05]  /*05e0*/  LEA R26, R26, R27, 0x18 ;  /* 0x0000001b1a1a7211 */ /* 0x000fca00078ec0ff */
[C---:B0-----:R-:W-:Y:S02]  /*05f0*/  IMAD R45, R29.reuse, 0x100, R26 ;  /* 0x000001001d2d7824 */ /* 0x041fe400078e021a */
[----:B------:R-:W-:-:S04]  /*0600*/  IMAD.WIDE R24, R29, 0x3a980, R24 ;  /* 0x0003a9801d187825 */ /* 0x000fc800078e0218 */
[----:B------:R-:W-:-:S07]  /*0610*/  IMAD.WIDE R26, R29, 0x3a980, R22 ;  /* 0x0003a9801d1a7825 */ /* 0x000fce00078e0216 */
.L_x_1352:
[----:B-12---:R-:W2:Y:S01]  /*0620*/  LDG.E R31, desc[UR10][R18.64] ;  /* 0x0000000a121f7981 */ /* 0x006ea2000c1e1900 */
[----:B------:R-:W2:Y:S01]  /*0630*/  LDC.64 R28, c[0x0][0x380] ;  /* 0x0000e000ff1c7b82 */ /* 0x000ea20000000a00 */
[----:B------:R-:W-:Y:S01]  /*0640*/  ISETP.NE.AND P0, PT, R11, RZ, PT ;  /* 0x000000ff0b00720c */ /* 0x000fe20003f05270 */
[----:B--2---:R-:W-:-:S06]  /*0650*/  IMAD.WIDE.U32 R30, R31, 0x4, R28 ;  /* 0x000000041f1e7825 */ /* 0x004fcc00078e001c */
[----:B------:R-:W2:Y:S01]  /*0660*/  LDG.E R31, desc[UR10][R30.64] ;  /* 0x0000000a1e1f7981 */ /* 0x000ea2000c1e1900 */
[----:B------:R-:W-:Y:S01]  /*0670*/  BSSY.RECONVERGENT B1, `(.L_x_1330) ;  /* 0x0000021000017945 */ /* 0x000fe20003800200 */
[----:B------:R-:W-:Y:S02]  /*0680*/  IMAD.MOV.U32 R49, RZ, RZ, R2 ;  /* 0x000000ffff317224 */ /* 0x000fe400078e0002 */
[----:B--2---:R-:W-:Y:S02]  /*0690*/  IMAD R47, R44, 0x830, R31 ;  /* 0x000008302c2f7824 */ /* 0x004fe400078e021f */
[----:B0-----:R-:W-:Y:S05]  /*06a0*/  @!P0 BRA `(.L_x_1331) ;  /* 0x0000000000748947 */ /* 0x001fea0003800000 */
        /* <DEDUP_REMOVED lines=24> */
[----:B------:R-:W-:Y:S01]  /*0830*/  @P0 VIADD R49, R2, 0x60 ;  /* 0x0000006002310836 */ /* 0x000fe20000000000 */
[----:B--2---:R1:W-:Y:S04]  /*0840*/  STS [R8+0x80], R37 ;  /* 0x0000802508007388 */ /* 0x0043e80000000800 */
[----:B---3--:R1:W-:Y:S04]  /*0850*/  STS [R9+0x80], R34 ;  /* 0x0000802209007388 */ /* 0x0083e80000000800 */
[----:B----4-:R1:W-:Y:S04]  /*0860*/  @P0 STS [R8+0x100], R33 ;  /* 0x0001002108000388 */ /* 0x0103e80000000800 */
[----:B-----5:R1:W-:Y:S02]  /*0870*/  @P0 STS [R9+0x100], R30 ;  /* 0x0001001e09000388 */ /* 0x0203e40000000800 */
.L_x_1331:
[----:B------:R-:W-:Y:S05]  /*0880*/  BSYNC.RECONVERGENT B1 ;  /* 0x0000000000017941 */ /* 0x000fea0003800200 */
.L_x_1330:
[----:B------:R-:W2:Y:S01]  /*0890*/  S2R R31, SR_CgaCtaId ;  /* 0x00000000001f7919 */ /* 0x000ea20000008800 */
[----:B-1----:R-:W-:Y:S01]  /*08a0*/  MOV R30, 0x400 ;  /* 0x00000400001e7802 */ /* 0x002fe20000000f00 */
[----:B------:R-:W-:Y:S01]  /*08b0*/  VIADD R44, R44, 0x1 ;  /* 0x000000012c2c7836 */ /* 0x000fe20000000000 */
[----:B------:R-:W-:Y:S01]  /*08c0*/  VIMNMX.U32 R33, PT, PT, R12, 0x1, !PT ;  /* 0x000000010c217848 */ /* 0x000fe20007fe0000 */
[----:B------:R-:W-:Y:S02]  /*08d0*/  BSSY.RECONVERGENT B1, `(.L_x_1332) ;  /* 0x0000029000017945 */ /* 0x000fe40003800200 */
[----:B------:R-:W-:Y:S01]  /*08e0*/  VIADD R46, R30, 0x5534 ;  /* 0x000055341e2e7836 */ /* 0x000fe20000000000 */
[----:B------:R-:W-:Y:S01]  /*08f0*/  ISETP.NE.AND P0, PT, R44, R33, PT ;  /* 0x000000212c00720c */ /* 0x000fe20003f05270 */
[----:B------:R-:W-:-:S03]  /*0900*/  VIADD R48, R30, 0x14 ;  /* 0x000000141e307836 */ /* 0x000fc60000000000 */
[C---:B--2---:R-:W-:Y:S02]  /*0910*/  LEA R46, R31.reuse, R46, 0x18 ;  /* 0x0000002e1f2e7211 */ /* 0x044fe400078ec0ff */
[----:B------:R-:W-:-:S07]  /*0920*/  LEA R48, R31, R48, 0x18 ;  /* 0x000000301f307211 */ /* 0x000fce00078ec0ff */
.L_x_1333:
[----:B-1----:R-:W1:Y:S01]  /*0930*/  LDC.64 R30, c[0x0][0x388] ;  /* 0x0000e200ff1e7b82 */ /* 0x002e620000000a00 */
[----:B------:R-:W-:-:S04]  /*0940*/  IMAD.IADD R41, R47, 0x1, R49 ;  /* 0x000000012f297824 */ /* 0x000fc800078e0231 */
[C---:B------:R-:W-:Y:S02]  /*0950*/  VIADD R43, R41.reuse, 0x20 ;  /* 0x00000020292b7836 */ /* 0x040fe40000000000 */
[C---:B------:R-:W-:Y:S01]  /*0960*/  VIADD R39, R41.reuse, 0x40 ;  /* 0x0000004029277836 */ /* 0x040fe20000000000 */
[----:B------:R-:W2:Y:S01]  /*0970*/  LDC.64 R32, c[0x0][0x390] ;  /* 0x0000e400ff207b82 */ /* 0x000ea20000000a00 */
[----:B-1----:R-:W-:-:S04]  /*0980*/  IMAD.WIDE.U32 R50, R41, 0x4, R30 ;  /* 0x0000000429327825 */ /* 0x002fc800078e001e */
[----:B0-----:R-:W-:Y:S02]  /*0990*/  IMAD.WIDE.U32 R34, R43, 0x4, R30 ;  /* 0x000000042b227825 */ /* 0x001fe400078e001e */
[----:B------:R-:W3:Y:S02]  /*09a0*/  LDG.E R50, desc[UR10][R50.64] ;  /* 0x0000000a32327981 */ /* 0x000ee4000c1e1900 */
[C---:B--2---:R-:W-:Y:S02]  /*09b0*/  IMAD.WIDE.U32 R52, R41.reuse, 0x4, R32 ;  /* 0x0000000429347825 */ /* 0x044fe400078e0020 */
[----:B------:R0:W2:Y:S02]  /*09c0*/  LDG.E R34, desc[UR10][R34.64] ;  /* 0x0000000a22227981 */ /* 0x0000a4000c1e1900 */
[----:B------:R-:W-:Y:S02]  /*09d0*/  VIADD R41, R41, 0x60 ;  /* 0x0000006029297836 */ /* 0x000fe40000000000 */
[----:B------:R-:W-:Y:S01]  /*09e0*/  IMAD.WIDE.U32 R36, R39, 0x4, R30 ;  /* 0x0000000427247825 */ /* 0x000fe200078e001e */
[----:B------:R-:W4:Y:S03]  /*09f0*/  LDG.E R52, desc[UR10][R52.64] ;  /* 0x0000000a34347981 */ /* 0x000f26000c1e1900 */
[----:B------:R-:W-:-:S02]  /*0a00*/  IMAD.WIDE.U32 R42, R43, 0x4, R32 ;  /* 0x000000042b2a7825 */ /* 0x000fc400078e0020 */
[----:B------:R1:W5:Y:S02]  /*0a10*/  LDG.E R36, desc[UR10][R36.64] ;  /* 0x0000000a24247981 */ /* 0x000364000c1e1900 */
[--C-:B------:R-:W-:Y:S02]  /*0a20*/  IMAD.WIDE.U32 R38, R39, 0x4, R32.reuse ;  /* 0x0000000427267825 */ /* 0x100fe400078e0020 */
        /* <DEDUP_REMOVED lines=19> */
[----:B------:R-:W-:Y:S05]  /*0b60*/  BSYNC.RECONVERGENT B1 ;  /* 0x0000000000017941 */ /* 0x000fea0003800200 */
.L_x_1332:
[----:B------:R-:W2:Y:S01]  /*0b70*/  LDG.E R33, desc[UR10][R20.64] ;  /* 0x0000000a14217981 */ /* 0x000ea2000c1e1900 */
[----:B------:R-:W-:Y:S01]  /*0b80*/  ISETP.GE.AND P1, PT, R15, 0x2, PT ;  /* 0x000000020f00780c */ /* 0x000fe20003f26270 */
[----:B--2---:R-:W-:-:S05]  /*0b90*/  IMAD.WIDE.U32 R28, R33, 0x4, R28 ;  /* 0x00000004211c7825 */ /* 0x004fca00078e001c */
[----:B-1----:R-:W2:Y:S01]  /*0ba0*/  LDG.E R35, desc[UR10][R28.64] ;  /* 0x0000000a1c237981 */ /* 0x002ea2000c1e1900 */
[----:B------:R-:W-:Y:S01]  /*0bb0*/  BSSY.RECONVERGENT B1, `(.L_x_1334) ;  /* 0x0000054000017945 */ /* 0x000fe20003800200 */
[----:B--2---:R-:W-:-:S05]  /*0bc0*/  IMAD.WIDE.U32 R32, R35, 0x4, R30 ;  /* 0x0000000423207825 */ /* 0x004fca00078e001e */
[----:B------:R-:W-:Y:S05]  /*0bd0*/  @!P1 BRA `(.L_x_1335) ;  /* 0x0000000000cc9947 */ /* 0x000fea0003800000 */
[----:B------:R-:W-:Y:S01]  /*0be0*/  BSSY.RECONVERGENT B2, `(.L_x_1336) ;  /* 0x0000031000027945 */ /* 0x000fe20003800200 */
[----:B------:R-:W-:-:S07]  /*0bf0*/  IMAD.MOV.U32 R34, RZ, RZ, R2 ;  /* 0x000000ffff227224 */ /* 0x000fce00078e0002 */
.L_x_1338:
[----:B01----:R-:W0:Y:S01]  /*0c00*/  S2R R39, SR_CgaCtaId ;  /* 0x0000000000277919 */ /* 0x003e220000008800 */
[----:B------:R-:W-:Y:S01]  /*0c10*/  MOV R37, 0x400 ;  /* 0x0000040000257802 */ /* 0x000fe20000000f00 */
[----:B------:R-:W-:Y:S02]  /*0c20*/  IMAD.MOV.U32 R31, RZ, RZ, RZ ;  /* 0x000000ffff1f7224 */ /* 0x000fe400078e00ff */
[----:B------:R-:W-:Y:S02]  /*0c30*/  IMAD.MOV.U32 R30, RZ, RZ, R15 ;  /* 0x000000ffff1e7224 */ /* 0x000fe400078e000f */
[----:B------:R-:W-:-:S05]  /*0c40*/  VIADD R28, R37, 0x5534 ;  /* 0x00005534251c7836 */ /* 0x000fca0000000000 */
[----:B0-----:R-:W-:-:S05]  /*0c50*/  LEA R29, R39, R28, 0x18 ;  /* 0x0000001c271d7211 */ /* 0x001fca00078ec0ff */
[----:B------:R-:W-:-:S05]  /*0c60*/  IMAD R38, R34, 0x4, R29 ;  /* 0x0000000422267824 */ /* 0x000fca00078e021d */
[----:B------:R0:W1:Y:S02]  /*0c70*/  LDS R36, [R38] ;  /* 0x0000000026247984 */ /* 0x0000640000000800 */
.L_x_1337:
        /* <DEDUP_REMOVED lines=40> */
.L_x_1336:
[----:B------:R-:W-:Y:S05]  /*0f00*/  BRA `(.L_x_1339) ;  /* 0x0000000000787947 */ /* 0x000fea0003800000 */
.L_x_1335:
[----:B------:R0:W5:Y:S01]  /*0f10*/  LDG.E R34, desc[UR10][R32.64] ;  /* 0x0000000a20227981 */ /* 0x000162000c1e1900 */
[----:B------:R-:W-:-:S07]  /*0f20*/  IMAD.MOV.U32 R37, RZ, RZ, R2 ;  /* 0x000000ffff257224 */ /* 0x000fce00078e0002 */
.L_x_1340:
        /* <DEDUP_REMOVED lines=28> */
.L_x_1339:
[----:B------:R-:W-:Y:S05]  /*10f0*/  BSYNC.RECONVERGENT B1 ;  /* 0x0000000000017941 */ /* 0x000fea0003800200 */
.L_x_1334:
[----:B------:R-:W-:Y:S01]  /*1100*/  ISETP.NE.AND P1, PT, R2, RZ, PT ;  /* 0x000000ff0200720c */ /* 0x000fe20003f25270 */
        /* <DEDUP_REMOVED lines=9> */
.L_x_1351:
        /* <DEDUP_REMOVED lines=13> */
.L_x_1343:
        /* <DEDUP_REMOVED lines=11> */
.L_x_1344:
        /* <DEDUP_REMOVED lines=11> */
.L_x_1345:
        /* <DEDUP_REMOVED lines=11> */
.L_x_1346:
        /* <DEDUP_REMOVED lines=11> */
.L_x_1347:
        /* <DEDUP_REMOVED lines=11> */
.L_x_1348:
        /* <DEDUP_REMOVED lines=11> */
.L_x_1349:
        /* <DEDUP_REMOVED lines=13> */
.L_x_1350:
[----:B------:R-:W-:Y:S05]  /*1760*/  BRA.U UP0, `(.L_x_1351) ;  /* 0xfffffff9008c7547 */ /* 0x000fea000b83ffff */
.L_x_1342:
[----:B------:R-:W-:Y:S05]  /*1770*/  BSYNC.RECONVERGENT B1 ;  /* 0x0000000000017941 */ /* 0x000fea0003800200 */
.L_x_1341:
[----:B------:R-:W-:Y:S05]  /*1780*/  @P0 BRA `(.L_x_1352) ;  /* 0xffffffec00a40947 */ /* 0x000fea000383ffff */
.L_x_1329:
[----:B------:R-:W-:Y:S01]  /*1790*/  IMAD.HI.U32 R13, R14, -0x5dcd30d, RZ ;  /* 0xfa232cf30e0d7827 */ /* 0x000fe200078e00ff */
[----:B------:R-:W-:Y:S04]  /*17a0*/  BSSY.RECONVERGENT B1, `(.L_x_1353) ;  /* 0x0000083000017945 */ /* 0x000fe80003800200 */
[----:B------:R-:W-:-:S05]  /*17b0*/  SHF.R.U32.HI R13, RZ, 0xb, R13 ;  /* 0x0000000bff0d7819 */ /* 0x000fca000001160d */
[----:B------:R-:W-:-:S05]  /*17c0*/  IMAD R13, R13, -0x830, R14 ;  /* 0xfffff7d00d0d7824 */ /* 0x000fca00078e020e */
[----:B------:R-:W-:-:S13]  /*17d0*/  ISETP.GE.U32.AND P2, PT, R2, R13, PT ;  /* 0x0000000d0200720c */ /* 0x000fda0003f46070 */
        /* <DEDUP_REMOVED lines=8> */
[----:B--2---:R-:W-:Y:S02]  /*1860*/  IMAD.MOV.U32 R39, RZ, RZ, R2 ;  /* 0x000000ffff277224 */ /* 0x004fe400078e0002 */
[----:B0-----:R-:W-:-:S04]  /*1870*/  IMAD R38, R12, 0x830, R25 ;  /* 0x000008300c267824 */ /* 0x001fc800078e0219 */
[----:B------:R-:W-:-:S04]  /*1880*/  @P3 IMAD.IADD R31, R38, 0x1, R39 ;  /* 0x00000001261f3824 */ /* 0x000fc800078e0227 */
[----:B----4-:R-:W-:-:S04]  /*1890*/  @P3 IMAD.WIDE.U32 R26, R31, 0x4, R26 ;  /* 0x000000041f1a3825 */ /* 0x010fc800078e001a */
        /* <DEDUP_REMOVED lines=28> */
.L_x_1357:
        /* <DEDUP_REMOVED lines=35> */
.L_x_1356:
[----:B------:R-:W-:Y:S05]  /*1c90*/  BSYNC.RECONVERGENT B2 ;  /* 0x0000000000027941 */ /* 0x000fea0003800200 */
.L_x_1355:
        /* <DEDUP_REMOVED lines=31> */
.L_x_1359:
[----:B------:R-:W-:Y:S05]  /*1e90*/  BSYNC.RECONVERGENT B2 ;  /* 0x0000000000027941 */ /* 0x000fea0003800200 */
.L_x_1358:
        /* <DEDUP_REMOVED lines=19> */
.L_x_1354:
[----:B------:R-:W-:Y:S05]  /*1fd0*/  BSYNC.RECONVERGENT B1 ;  /* 0x0000000000017941 */ /* 0x000fea0003800200 */
.L_x_1353:
[----:B------:R-:W3:Y:S01]  /*1fe0*/  LDG.E R21, desc[UR10][R20.64] ;  /* 0x0000000a14157981 */ /* 0x000ee2000c1e1900 */
[----:B0---4-:R-:W3:Y:S01]  /*1ff0*/  LDC.64 R24, c[0x0][0x380] ;  /* 0x0000e000ff187b82 */ /* 0x011ee20000000a00 */
[----:B------:R-:W-:Y:S01]  /*2000*/  BSSY.RECONVERGENT B1, `(.L_x_1360) ;  /* 0x000003e000017945 */ /* 0x000fe20003800200 */
[----:B---3--:R-:W-:-:S03]  /*2010*/  IMAD.WIDE.U32 R24, R21, 0x4, R24 ;  /* 0x0000000415187825 */ /* 0x008fc600078e0018 */
[----:B------:R-:W-:Y:S05]  /*2020*/  @P2 BRA `(.L_x_1361) ;  /* 0x0000000000ec2947 */ /* 0x000fea0003800000 */
[----:B------:R-:W3:Y:S01]  /*2030*/  LDG.E R26, desc[UR10][R24.64] ;  /* 0x0000000a181a7981 */ /* 0x000ee2000c1e1900 */
[----:B------:R-:W3:Y:S01]  /*2040*/  LDCU.64 UR4, c[0x0][0x388] ;  /* 0x00007100ff0477ac */ /* 0x000ee20008000a00 */
[----:B------:R-:W-:Y:S02]  /*2050*/  VIADD R27, R15, 0xffffffff ;  /* 0xffffffff0f1b7836 */ /* 0x000fe40000000000 */
[----:B-1----:R-:W-:Y:S01]  /*2060*/  IMAD.MOV.U32 R30, RZ, RZ, R2 ;  /* 0x000000ffff1e7224 */ /* 0x002fe200078e0002 */
[----:B---3--:R-:W-:-:S04]  /*2070*/  LEA R18, P0, R26, UR4, 0x2 ;  /* 0x000000041a127c11 */ /* 0x008fc8000f8010ff */
[----:B------:R-:W-:-:S09]  /*2080*/  LEA.HI.X R19, R26, UR5, RZ, 0x2, P0 ;  /* 0x000000051a137c11 */ /* 0x000fd200080f14ff */
.L_x_1364:
[----:B0-----:R-:W0:Y:S01]  /*2090*/  S2R R35, SR_CgaCtaId ;  /* 0x0000000000237919 */ /* 0x001e220000008800 */
[----:B------:R-:W-:Y:S01]  /*20a0*/  MOV R34, 0x400 ;  /* 0x0000040000227802 */ /* 0x000fe20000000f00 */
[----:B------:R-:W-:Y:S01]  /*20b0*/  IMAD.MOV.U32 R25, RZ, RZ, RZ ;  /* 0x000000ffff197224 */ /* 0x000fe200078e00ff */
[----:B------:R-:W-:-:S03]  /*20c0*/  ISETP.GE.AND P0, PT, R15, 0x2, PT ;  /* 0x000000020f00780c */ /* 0x000fc60003f06270 */
[----:B------:R-:W-:-:S05]  /*20d0*/  VIADD R20, R34, 0x5534 ;  /* 0x0000553422147836 */ /* 0x000fca0000000000 */
[----:B0-----:R-:W-:-:S05]  /*20e0*/  LEA R21, R35, R20, 0x18 ;  /* 0x0000001423157211 */ /* 0x001fca00078ec0ff */
[----:B---3--:R-:W-:-:S05]  /*20f0*/  IMAD R28, R30, 0x4, R21 ;  /* 0x000000041e1c7824 */ /* 0x008fca00078e0215 */
[----:B------:R0:W1:Y:S01]  /*2100*/  LDS R29, [R28] ;  /* 0x000000001c1d7984 */ /* 0x0000620000000800 */
[----:B------:R-:W-:Y:S05]  /*2110*/  @!P0 BRA `(.L_x_1362) ;  /* 0x0000000000388947 */ /* 0x000fea0003800000 */
[----:B------:R-:W-:Y:S02]  /*2120*/  IMAD.MOV.U32 R25, RZ, RZ, RZ ;  /* 0x000000ffff197224 */ /* 0x000fe400078e00ff */
[----:B------:R-:W-:-:S07]  /*2130*/  IMAD.MOV.U32 R24, RZ, RZ, R15 ;  /* 0x000000ffff187224 */ /* 0x000fce00078e000f */
.L_x_1363:
        /* <DEDUP_REMOVED lines=12> */
.L_x_1362:
        /* <DEDUP_REMOVED lines=11> */
[----:B---3--:R-:W-:-:S04]  /*22b0*/  LEA R20, P1, R21, UR4, 0x2 ;  /* 0x0000000415147c11 */ /* 0x008fc8000f8210ff */
[----:B------:R-:W-:Y:S02]  /*22c0*/  LEA.HI.X R21, R21, UR5, R24, 0x2, P1 ;  /* 0x0000000515157c11 */ /* 0x000fe400088f1418 */
[----:B------:R-:W-:-:S03]  /*22d0*/  @!P0 LEA R24, P1, R31, R18, 0x2 ;  /* 0x000000121f188211 */ /* 0x000fc600078210ff */
[----:B------:R-:W3:Y:S01]  /*22e0*/  LDG.E R20, desc[UR10][R20.64] ;  /* 0x0000000a14147981 */ /* 0x000ee2000c1e1900 */
[----:B------:R-:W-:-:S05]  /*22f0*/  @!P0 LEA.HI.X R25, R31, R19, RZ, 0x2, P1 ;  /* 0x000000131f198211 */ /* 0x000fca00008f14ff */
[----:B------:R-:W4:Y:S01]  /*2300*/  @!P0 LDG.E R24, desc[UR10][R24.64] ;  /* 0x0000000a18188981 */ /* 0x000f22000c1e1900 */
[C---:B------:R-:W-:Y:S02]  /*2310*/  IMAD R32, R30.reuse, 0x4, R35 ;  /* 0x000000041e207824 */ /* 0x040fe400078e0223 */
[----:B------:R-:W-:-:S03]  /*2320*/  VIADD R30, R30, UR12 ;  /* 0x0000000c1e1e7c36 */ /* 0x000fc60008000000 */
[----:B------:R-:W3:Y:S02]  /*2330*/  LDS R31, [R32] ;  /* 0x00000000201f7984 */ /* 0x000ee40000000800 */
[----:B---3--:R-:W-:Y:S01]  /*2340*/  LOP3.LUT R33, R31, R20, RZ, 0xc0, !PT ;  /* 0x000000141f217212 */ /* 0x008fe200078ec0ff */
[----:B------:R-:W-:-:S03]  /*2350*/  IMAD.MOV.U32 R31, RZ, RZ, -0x1 ;  /* 0xffffffffff1f7424 */ /* 0x000fc600078e00ff */
        /* <DEDUP_REMOVED lines=8> */
.L_x_1361:
[----:B------:R-:W-:Y:S05]  /*23e0*/  BSYNC.RECONVERGENT B1 ;  /* 0x0000000000017941 */ /* 0x000fea0003800200 */
.L_x_1360:
[----:B------:R-:W-:-:S13]  /*23f0*/  ISETP.NE.AND P0, PT, R2, RZ, PT ;  /* 0x000000ff0200720c */ /* 0x000fda0003f05270 */
[----:B------:R-:W-:Y:S05]  /*2400*/  @P0 BRA `(.L_x_1365) ;  /* 0x000000d800200947 */ /* 0x000fea0003800000 */
[----:B------:R-:W4:Y:S01]  /*2410*/  S2UR UR5, SR_CgaCtaId ;  /* 0x00000000000579c3 */ /* 0x000f220000008800 */
[----:B------:R-:W-:Y:S01]  /*2420*/  UMOV UR4, 0x400 ;  /* 0x0000040000047882 */ /* 0x000fe20000000000 */
[----:B------:R-:W-:Y:S01]  /*2430*/  ISETP.NE.AND P0, PT, R13, RZ, PT ;  /* 0x000000ff0d00720c */ /* 0x000fe20003f05270 */
[----:B----4-:R-:W-:-:S09]  /*2440*/  ULEA UR6, UR5, UR4, 0x18 ;  /* 0x0000000405067291 */ /* 0x010fd2000f8ec0ff */
[----:B------:R-:W4:Y:S01]  /*2450*/  LDS R15, [UR6+0x4] ;  /* 0x00000406ff0f7984 */ /* 0x000f220008000800 */
[----:B------:R-:W-:-:S04]  /*2460*/  UIADD3 UR6, UPT, UPT, UR4, 0x3534, URZ ;  /* 0x0000353404067890 */ /* 0x000fc8000fffe0ff */
[----:B------:R-:W-:-:S06]  /*2470*/  ULEA UR6, UR5, UR6, 0x18 ;  /* 0x0000000605067291 */ /* 0x000fcc000f8ec0ff */
[----:B----4-:R-:W-:Y:S01]  /*2480*/  LEA R20, R15, UR6, 0x8 ;  /* 0x000000060f147c11 */ /* 0x010fe2000f8e40ff */
[----:B------:R-:W-:Y:S06]  /*2490*/  @!P0 BRA `(.L_x_1366) ;  /* 0x0000000c00848947 */ /* 0x000fec0003800000 */
[----:B------:R-:W4:Y:S01]  /*24a0*/  S2R R21, SR_CTAID.X ;  /* 0x0000000000157919 */ /* 0x000f220000002500 */
[----:B------:R-:W4:Y:S01]  /*24b0*/  LDC.64 R18, c[0x4][0x20] ;  /* 0x01000800ff127b82 */ /* 0x000f220000000a00 */
[----:B------:R-:W-:-:S04]  /*24c0*/  IMAD.IADD R17, R16, 0x1, -R17 ;  /* 0x0000000110117824 */ /* 0x000fc800078e0a11 */
[----:B------:R-:W-:Y:S01]  /*24d0*/  IMAD R17, R12, 0x830, R17 ;  /* 0x000008300c117824 */ /* 0x000fe200078e0211 */
[----:B------:R-:W-:-:S04]  /*24e0*/  LOP3.LUT R12, R14, 0x7, RZ, 0xc0, !PT ;  /* 0x000000070e0c7812 */ /* 0x000fc800078ec0ff */
[----:B------:R-:W-:Y:S01]  /*24f0*/  ISETP.GT.U32.AND P0, PT, R17, -0x8, PT ;  /* 0xfffffff81100780c */ /* 0x000fe20003f04070 */
[----:B------:R-:W-:-:S04]  /*2500*/  IMAD.WIDE R16, R15, 0x3a980, R22 ;  /* 0x0003a9800f107825 */ /* 0x000fc800078e0216 */
[----:B----4-:R-:W-:-:S04]  /*2510*/  IMAD.WIDE.U32 R18, R21, 0x1d4c00, R18 ;  /* 0x001d4c0015127825 */ /* 0x010fc800078e0012 */
[----:B------:R-:W-:Y:S02]  /*2520*/  IMAD.MOV.U32 R21, RZ, RZ, RZ ;  /* 0x000000ffff157224 */ /* 0x000fe400078e00ff */
[----:B------:R-:W-:Y:S02]  /*2530*/  IMAD.WIDE R18, R15, 0x3a980, R18 ;  /* 0x0003a9800f127825 */ /* 0x000fe400078e0212 */
[----:B------:R-:W-:Y:S05]  /*2540*/  @P0 BRA `(.L_x_1367) ;  /* 0x00000004008c0947 */ /* 0x000fea0003800000 */
[----:B------:R-:W-:Y:S01]  /*2550*/  UIADD3 UR6, UPT, UPT, UR4, 0x5534, URZ ;  /* 0x0000553404067890 */ /* 0x000fe2000fffe0ff */
[----:B------:R-:W-:Y:S01]  /*2560*/  IMAD.IADD R21, R13, 0x1, -R12 ;  /* 0x000000010d157824 */ /* 0x000fe200078e0a0c */
[----:B------:R-:W-:Y:S02]  /*2570*/  UIADD3 UR4, UPT, UPT, UR4, 0x14, URZ ;  /* 0x0000001404047890 */ /* 0x000fe4000fffe0ff */
[----:B------:R-:W-:Y:S02]  /*2580*/  ULEA UR6, UR5, UR6, 0x18 ;  /* 0x0000000605067291 */ /* 0x000fe4000f8ec0ff */
[----:B------:R-:W-:-:S03]  /*2590*/  ULEA UR5, UR5, UR4, 0x18 ;  /* 0x0000000405057291 */ /* 0x000fc6000f8ec0ff */
[----:B------:R-:W-:-:S09]  /*25a0*/  UMOV UR4, URZ ;  /* 0x000000ff00047c82 */ /* 0x000fd20008000000 */
.L_x_1376:
[----:B------:R-:W-:Y:S02]  /*25b0*/  ULEA UR7, UR4, UR6, 0x2 ;  /* 0x0000000604077291 */ /* 0x000fe4000f8e10ff */
[----:B------:R-:W-:-:S07]  /*25c0*/  ULEA UR8, UR4, UR5, 0x2 ;  /* 0x0000000504087291 */ /* 0x000fce000f8e10ff */
[----:B-1-3--:R-:W1:Y:S02]  /*25d0*/  LDS R31, [UR7] ;  /* 0x00000007ff1f7984 */ /* 0x00ae640008000800 */
[----:B-1----:R-:W-:-:S13]  /*25e0*/  ISETP.NE.AND P0, PT, R31, -0x1, PT ;  /* 0xffffffff1f00780c */ /* 0x002fda0003f05270 */
[----:B------:R-:W-:Y:S05]  /*25f0*/  @!P0 BRA `(.L_x_1368) ;  /* 0x0000000000208947 */ /* 0x000fea0003800000 */
[----:B------:R-:W1:Y:S02]  /*2600*/  LDS R13, [R20] ;  /* 0x00000000140d7984 */ /* 0x000e640000000800 */
[----:B-1----:R-:W-:-:S04]  /*2610*/  VIADD R13, R13, 0x1 ;  /* 0x000000010d0d7836 */ /* 0x002fc80000000000 */
[C---:B------:R-:W-:Y:S01]  /*2620*/  IMAD.WIDE.U32 R24, R13.reuse, 0x4, R18 ;  /* 0x000000040d187825 */ /* 0x040fe200078e0012 */
[----:B------:R-:W-:Y:S03]  /*2630*/  STS [R20], R13 ;  /* 0x0000000d14007388 */ /* 0x000fe60000000800 */
[----:B------:R-:W-:Y:S01]  /*2640*/  IMAD.WIDE.U32 R26, R13, 0x4, R16 ;  /* 0x000000040d1a7825 */ /* 0x000fe200078e0010 */
[----:B------:R-:W1:Y:S04]  /*2650*/  LDS R29, [UR8] ;  /* 0x00000008ff1d7984 */ /* 0x000e680008000800 */
[----:B------:R3:W-:Y:S04]  /*2660*/  STG.E desc[UR10][R24.64], R31 ;  /* 0x0000001f18007986 */ /* 0x0007e8000c10190a */
[----:B-1----:R3:W-:Y:S02]  /*2670*/  STG.E desc[UR10][R26.64], R29 ;  /* 0x0000001d1a007986 */ /* 0x0027e4000c10190a */
.L_x_1368:
[----:B---3--:R-:W1:Y:S02]  /*2680*/  LDS R31, [UR7+0x4] ;  /* 0x00000407ff1f7984 */ /* 0x008e640008000800 */
[----:B-1----:R-:W-:-:S13]  /*2690*/  ISETP.NE.AND P0, PT, R31, -0x1, PT ;  /* 0xffffffff1f00780c */ /* 0x002fda0003f05270 */
[----:B------:R-:W-:Y:S05]  /*26a0*/  @!P0 BRA `(.L_x_1369) ;  /* 0x0000000000208947 */ /* 0x000fea0003800000 */
[----:B------:R-:W1:Y:S02]  /*26b0*/  LDS R13, [R20] ;  /* 0x00000000140d7984 */ /* 0x000e640000000800 */
[----:B-1----:R-:W-:-:S04]  /*26c0*/  VIADD R13, R13, 0x1 ;  /* 0x000000010d0d7836 */ /* 0x002fc80000000000 */
[C---:B------:R-:W-:Y:S01]  /*26d0*/  IMAD.WIDE.U32 R24, R13.reuse, 0x4, R18 ;  /* 0x000000040d187825 */ /* 0x040fe200078e0012 */
[----:B------:R-:W-:Y:S03]  /*26e0*/  STS [R20], R13 ;  /* 0x0000000d14007388 */ /* 0x000fe60000000800 */
[----:B------:R-:W-:Y:S01]  /*26f0*/  IMAD.WIDE.U32 R26, R13, 0x4, R16 ;  /* 0x000000040d1a7825 */ /* 0x000fe200078e0010 */
[----:B------:R-:W1:Y:S04]  /*2700*/  LDS R29, [UR8+0x4] ;  /* 0x00000408ff1d7984 */ /* 0x000e680008000800 */
[----:B------:R3:W-:Y:S04]  /*2710*/  STG.E desc[UR10][R24.64], R31 ;  /* 0x0000001f18007986 */ /* 0x0007e8000c10190a */
[----:B-1----:R3:W-:Y:S02]  /*2720*/  STG.E desc[UR10][R26.64], R29 ;  /* 0x0000001d1a007986 */ /* 0x0027e4000c10190a */
.L_x_1369:
        /* <DEDUP_REMOVED lines=11> */
.L_x_1370:
        /* <DEDUP_REMOVED lines=11> */
.L_x_1371:
        /* <DEDUP_REMOVED lines=11> */
.L_x_1372:
        /* <DEDUP_REMOVED lines=11> */
.L_x_1373:
        /* <DEDUP_REMOVED lines=11> */
.L_x_1374:
[----:B---3--:R-:W1:Y:S01]  /*2aa0*/  LDS R31, [UR7+0x1c] ;  /* 0x00001c07ff1f7984 */ /* 0x008e620008000800 */
[----:B------:R-:W-:-:S06]  /*2ab0*/  UIADD3 UR4, UPT, UPT, UR4, 0x8, URZ ;  /* 0x0000000804047890 */ /* 0x000fcc000fffe0ff */
[----:B------:R-:W-:Y:S02]  /*2ac0*/  ISETP.NE.AND P1, PT, R21, UR4, PT ;  /* 0x0000000415007c0c */ /* 0x000fe4000bf25270 */
        /* <DEDUP_REMOVED lines=10> */
.L_x_1375:
[----:B------:R-:W-:Y:S05]  /*2b70*/  @P1 BRA `(.L_x_1376) ;  /* 0xfffffff8008c1947 */ /* 0x000fea000383ffff */
.L_x_1367:
[----:B------:R-:W-:-:S13]  /*2b80*/  ISETP.NE.AND P0, PT, R12, RZ, PT ;  /* 0x000000ff0c00720c */ /* 0x000fda0003f05270 */
[----:B------:R-:W-:Y:S05]  /*2b90*/  @!P0 BRA `(.L_x_1366) ;  /* 0x0000000400c48947 */ /* 0x000fea0003800000 */
[----:B------:R-:W-:Y:S02]  /*2ba0*/  ISETP.GE.U32.AND P0, PT, R12, 0x4, PT ;  /* 0x000000040c00780c */ /* 0x000fe40003f06070 */
[----:B-1----:R-:W-:-:S11]  /*2bb0*/  LOP3.LUT R30, R14, 0x3, RZ, 0xc0, !PT ;  /* 0x000000030e1e7812 */ /* 0x002fd600078ec0ff */
[----:B------:R-:W-:Y:S05]  /*2bc0*/  @!P0 BRA `(.L_x_1377) ;  /* 0x0000000000d48947 */ /* 0x000fea0003800000 */
[----:B---3--:R-:W1:Y:S01]  /*2bd0*/  S2R R24, SR_CgaCtaId ;  /* 0x0000000000187919 */ /* 0x008e620000008800 */
[----:B------:R-:W-:-:S05]  /*2be0*/  MOV R12, 0x400 ;  /* 0x00000400000c7802 */ /* 0x000fca0000000f00 */
[----:B------:R-:W-:-:S05]  /*2bf0*/  VIADD R13, R12, 0x5534 ;  /* 0x000055340c0d7836 */ /* 0x000fca0000000000 */
[----:B-1----:R-:W-:Y:S01]  /*2c00*/  LEA R26, R24, R13, 0x18 ;  /* 0x0000000d181a7211 */ /* 0x002fe200078ec0ff */
[----:B------:R-:W-:-:S04]  /*2c10*/  VIADD R13, R12, 0x14 ;  /* 0x000000140c0d7836 */ /* 0x000fc80000000000 */
[----:B------:R-:W-:Y:S01]  /*2c20*/  IMAD R26, R21, 0x4, R26 ;  /* 0x00000004151a7824 */ /* 0x000fe200078e021a */
[----:B0-----:R-:W-:-:S04]  /*2c30*/  LEA R28, R24, R13, 0x18 ;  /* 0x0000000d181c7211 */ /* 0x001fc800078ec0ff */
[----:B------:R-:W0:Y:S01]  /*2c40*/  LDS R31, [R26] ;  /* 0x000000001a1f7984 */ /* 0x000e220000000800 */
        /* <DEDUP_REMOVED lines=11> */
.L_x_1378:
        /* <DEDUP_REMOVED lines=11> */
.L_x_1379:
        /* <DEDUP_REMOVED lines=11> */
.L_x_1380:
        /* <DEDUP_REMOVED lines=11> */
.L_x_1381:
[----:B------:R-:W-:-:S07]  /*2f10*/  VIADD R21, R21, 0x4 ;  /* 0x0000000415157836 */ /* 0x000fce0000000000 */
.L_x_1377:
[----:B------:R-:W-:-:S13]  /*2f20*/  ISETP.NE.AND P0, PT, R30, RZ, PT ;  /* 0x000000ff1e00720c */ /* 0x000fda0003f05270 */
[----:B------:R-:W-:Y:S05]  /*2f30*/  @!P0 BRA `(.L_x_1366) ;  /* 0x0000000000dc8947 */ /* 0x000fea0003800000 */
[----:B------:R-:W-:-:S13]  /*2f40*/  ISETP.NE.AND P0, PT, R30, 0x1, PT ;  /* 0x000000011e00780c */ /* 0x000fda0003f05270 */
[----:B------:R-:W-:Y:S05]  /*2f50*/  @!P0 BRA `(.L_x_1382) ;  /* 0x00000000007c8947 */ /* 0x000fea0003800000 */
[----:B-1-3--:R-:W1:Y:S01]  /*2f60*/  S2R R24, SR_CgaCtaId ;  /* 0x0000000000187919 */ /* 0x00ae620000008800 */
[----:B------:R-:W-:-:S05]  /*2f70*/  MOV R12, 0x400 ;  /* 0x00000400000c7802 */ /* 0x000fca0000000f00 */
[----:B------:R-:W-:-:S05]  /*2f80*/  VIADD R13, R12, 0x5534 ;  /* 0x000055340c0d7836 */ /* 0x000fca0000000000 */
[----:B-1----:R-:W-:Y:S01]  /*2f90*/  LEA R26, R24, R13, 0x18 ;  /* 0x0000000d181a7211 */ /* 0x002fe200078ec0ff */
[----:B------:R-:W-:-:S04]  /*2fa0*/  VIADD R13, R12, 0x14 ;  /* 0x000000140c0d7836 */ /* 0x000fc80000000000 */
[----:B------:R-:W-:Y:S01]  /*2fb0*/  IMAD R26, R21, 0x4, R26 ;  /* 0x00000004151a7824 */ /* 0x000fe200078e021a */
[----:B------:R-:W-:-:S04]  /*2fc0*/  LEA R24, R24, R13, 0x18 ;  /* 0x0000000d18187211 */ /* 0x000fc800078ec0ff */
[----:B------:R-:W1:Y:S01]  /*2fd0*/  LDS R31, [R26] ;  /* 0x000000001a1f7984 */ /* 0x000e620000000800 */
[----:B0-----:R-:W-:Y:S01]  /*2fe0*/  IMAD R28, R21, 0x4, R24 ;  /* 0x00000004151c7824 */ /* 0x001fe200078e0218 */
[----:B-1----:R-:W-:-:S13]  /*2ff0*/  ISETP.NE.AND P0, PT, R31, -0x1, PT ;  /* 0xffffffff1f00780c */ /* 0x002fda0003f05270 */
        /* <DEDUP_REMOVED lines=9> */
.L_x_1383:
        /* <DEDUP_REMOVED lines=11> */
.L_x_1384:
[----:B------:R-:W-:-:S07]  /*3140*/  VIADD R21, R21, 0x2 ;  /* 0x0000000215157836 */ /* 0x000fce0000000000 */
.L_x_1382:
[----:B------:R-:W-:-:S04]  /*3150*/  LOP3.LUT R14, R14, 0x1, RZ, 0xc0, !PT ;  /* 0x000000010e0e7812 */ /* 0x000fc800078ec0ff */
[----:B------:R-:W-:-:S13]  /*3160*/  ISETP.NE.U32.AND P0, PT, R14, 0x1, PT ;  /* 0x000000010e00780c */ /* 0x000fda0003f05070 */
[----:B------:R-:W-:Y:S05]  /*3170*/  @P0 BRA `(.L_x_1366) ;  /* 0x00000000004c0947 */ /* 0x000fea0003800000 */
[----:B---3--:R-:W3:Y:S01]  /*3180*/  S2R R27, SR_CgaCtaId ;  /* 0x00000000001b7919 */ /* 0x008ee20000008800 */
[----:B------:R-:W-:-:S05]  /*3190*/  MOV R14, 0x400 ;  /* 0x00000400000e7802 */ /* 0x000fca0000000f00 */
[----:B-1----:R-:W-:-:S05]  /*31a0*/  VIADD R12, R14, 0x5534 ;  /* 0x000055340e0c7836 */ /* 0x002fca0000000000 */
        /* <DEDUP_REMOVED lines=16> */
.L_x_1366:
[----:B------:R-:W5:Y:S01]  /*32b0*/  LDS R20, [R20] ;  /* 0x0000000014147984 */ /* 0x000f620000000800 */
[----:B-1----:R-:W-:Y:S01]  /*32c0*/  IMAD.MOV.U32 R12, RZ, RZ, RZ ;  /* 0x000000ffff0c7224 */ /* 0x002fe200078e00ff */
[----:B-----5:R-:W-:-:S13]  /*32d0*/  ISETP.NE.AND P0, PT, R20, RZ, PT ;  /* 0x000000ff1400720c */ /* 0x020fda0003f05270 */
[----:B------:R-:W-:Y:S05]  /*32e0*/  @!P0 BRA `(.L_x_1385) ;  /* 0x0000000c00ac8947 */ /* 0x000fea0003800000 */
[C---:B------:R-:W-:Y:S02]  /*32f0*/  ISETP.GE.U32.AND P0, PT, R20.reuse, 0x8, PT ;  /* 0x000000081400780c */ /* 0x040fe40003f06070 */
[----:B------:R-:W-:Y:S02]  /*3300*/  CS2R R12, SRZ ;  /* 0x00000000000c7805 */ /* 0x000fe4000001ff00 */
[----:B---3--:R-:W-:-:S04]  /*3310*/  LOP3.LUT R29, R20, 0x7, RZ, 0xc0, !PT ;  /* 0x00000007141d7812 */ /* 0x008fc800078ec0ff */
[----:B------:R-:W-:-:S05]  /*3320*/  ISETP.NE.AND P1, PT, R29, RZ, PT ;  /* 0x000000ff1d00720c */ /* 0x000fca0003f25270 */
[----:B------:R-:W-:Y:S08]  /*3330*/  @!P0 BRA `(.L_x_1386) ;  /* 0x0000000400d08947 */ /* 0x000ff00003800000 */
[----:B------:R-:W-:Y:S01]  /*3340*/  LOP3.LUT R13, R20, 0xfffffff8, RZ, 0xc0, !PT ;  /* 0xfffffff8140d7812 */ /* 0x000fe200078ec0ff */
[----:B------:R-:W-:Y:S02]  /*3350*/  IMAD.MOV.U32 R14, RZ, RZ, RZ ;  /* 0x000000ffff0e7224 */ /* 0x000fe400078e00ff */
[----:B------:R-:W-:-:S07]  /*3360*/  IMAD.MOV.U32 R12, RZ, RZ, RZ ;  /* 0x000000ffff0c7224 */ /* 0x000fce00078e00ff */
.L_x_1387:
[----:B----4-:R-:W-:-:S04]  /*3370*/  IMAD.WIDE R24, R15, 0x3a980, R22 ;  /* 0x0003a9800f187825 */ /* 0x010fc800078e0216 */
[----:B------:R-:W-:-:S05]  /*3380*/  IMAD.WIDE.U32 R24, R14, 0x4, R24 ;  /* 0x000000040e187825 */ /* 0x000fca00078e0018 */
[----:B------:R-:W3:Y:S04]  /*3390*/  LDG.E R21, desc[UR10][R24.64+0x4] ;  /* 0x0000040a18157981 */ /* 0x000ee8000c1e1900 */
[----:B------:R-:W0:Y:S04]  /*33a0*/  LDG.E R27, desc[UR10][R24.64+0x8] ;  /* 0x0000080a181b7981 */ /* 0x000e28000c1e1900 */
[----:B------:R-:W4:Y:S04]  /*33b0*/  LDG.E R30, desc[UR10][R24.64+0xc] ;  /* 0x00000c0a181e7981 */ /* 0x000f28000c1e1900 */
[----:B------:R-:W5:Y:S04]  /*33c0*/  LDG.E R32, desc[UR10][R24.64+0x10] ;  /* 0x0000100a18207981 */ /* 0x000f68000c1e1900 */
        /* <DEDUP_REMOVED lines=8> */
[----:B0-----:R-:W-:Y:S02]  /*3450*/  SHF.R.U32.HI R28, RZ, 0x1, R27 ;  /* 0x00000001ff1c7819 */ /* 0x001fe4000001161b */
        /* <DEDUP_REMOVED lines=98> */
.L_x_1386:
[----:B------:R-:W-:Y:S05]  /*3a80*/  @!P1 BRA `(.L_x_1385) ;  /* 0x0000000400c49947 */ /* 0x000fea0003800000 */
[----:B------:R-:W-:Y:S02]  /*3a90*/  ISETP.GE.U32.AND P0, PT, R29, 0x4, PT ;  /* 0x000000041d00780c */ /* 0x000fe40003f06070 */
[----:B------:R-:W-:-:S04]  /*3aa0*/  LOP3.LUT R27, R20, 0x3, RZ, 0xc0, !PT ;  /* 0x00000003141b7812 */ /* 0x000fc800078ec0ff */
[----:B------:R-:W-:-:S07]  /*3ab0*/  ISETP.NE.AND P1, PT, R27, RZ, PT ;  /* 0x000000ff1b00720c */ /* 0x000fce0003f25270 */
[----:B------:R-:W-:Y:S06]  /*3ac0*/  @!P0 BRA `(.L_x_1388) ;  /* 0x0000000000e48947 */ /* 0x000fec0003800000 */
[----:B----4-:R-:W-:-:S04]  /*3ad0*/  IMAD.WIDE R16, R15, 0x3a980, R22 ;  /* 0x0003a9800f107825 */ /* 0x010fc800078e0216 */
[----:B------:R-:W-:-:S05]  /*3ae0*/  IMAD.WIDE.U32 R16, R13, 0x4, R16 ;  /* 0x000000040d107825 */ /* 0x000fca00078e0010 */
[----:B------:R-:W3:Y:S04]  /*3af0*/  LDG.E R14, desc[UR10][R16.64+0x4] ;  /* 0x0000040a100e7981 */ /* 0x000ee8000c1e1900 */
[----:B------:R-:W4:Y:S04]  /*3b00*/  LDG.E R21, desc[UR10][R16.64+0x8] ;  /* 0x0000080a10157981 */ /* 0x000f28000c1e1900 */
[----:B------:R-:W5:Y:S04]  /*3b10*/  LDG.E R25, desc[UR10][R16.64+0xc] ;  /* 0x00000c0a10197981 */ /* 0x000f68000c1e1900 */
[----:B0-----:R-:W2:Y:S01]  /*3b20*/  LDG.E R28, desc[UR10][R16.64+0x10] ;  /* 0x0000100a101c7981 */ /* 0x001ea2000c1e1900 */
        /* <DEDUP_REMOVED lines=51> */
.L_x_1388:
        /* <DEDUP_REMOVED lines=35> */
.L_x_1389:
        /* <DEDUP_REMOVED lines=17> */
.L_x_1385:
[----:B------:R-:W1:Y:S01]  /*41a0*/  S2R R14, SR_CgaCtaId ;  /* 0x00000000000e7919 */ /* 0x000e620000008800 */
[----:B------:R-:W-:-:S05]  /*41b0*/  MOV R13, 0x400 ;  /* 0x00000400000d7802 */ /* 0x000fca0000000f00 */
[----:B------:R-:W-:-:S05]  /*41c0*/  VIADD R13, R13, 0x4534 ;  /* 0x000045340d0d7836 */ /* 0x000fca0000000000 */
[----:B-1----:R-:W-:-:S05]  /*41d0*/  LEA R14, R14, R13, 0x18 ;  /* 0x0000000d0e0e7211 */ /* 0x002fca00078ec0ff */
[----:B------:R-:W-:-:S05]  /*41e0*/  IMAD R15, R15, 0x100, R14 ;  /* 0x000001000f0f7824 */ /* 0x000fca00078e020e */
[----:B------:R1:W-:Y:S01]  /*41f0*/  STS [R15], R12 ;  /* 0x0000000c0f007388 */ /* 0x0003e20000000800 */
[----:B------:R-:W-:Y:S05]  /*4200*/  BRA `(.L_x_1365) ;  /* 0x000000b800a07947 */ /* 0x000fea0003800000 */
.L_x_1328:
[----:B------:R-:W0:Y:S01]  /*4210*/  @!P0 LDS R16, [R28+0x4] ;  /* 0x000004001c108984 */ /* 0x000e220000000800 */
        /* <DEDUP_REMOVED lines=16> */
.L_x_1413:
        /* <DEDUP_REMOVED lines=38> */
.L_x_1392:
[----:B------:R-:W-:Y:S05]  /*4580*/  BSYNC.RECONVERGENT B1 ;  /* 0x0000000000017941 */ /* 0x000fea0003800200 */
.L_x_1391:
        /* <DEDUP_REMOVED lines=10> */
.L_x_1394:
        /* <DEDUP_REMOVED lines=36> */
.L_x_1393:
        /* <DEDUP_REMOVED lines=9> */
.L_x_1399:
        /* <DEDUP_REMOVED lines=8> */
.L_x_1398:
        /* <DEDUP_REMOVED lines=40> */
.L_x_1397:
[----:B------:R-:W-:Y:S05]  /*4c00*/  BRA `(.L_x_1400) ;  /* 0x0000000000787947 */ /* 0x000fea0003800000 */
.L_x_1396:
[----:B------:R0:W5:Y:S01]  /*4c10*/  LDG.E R34, desc[UR10][R32.64] ;  /* 0x0000000a20227981 */ /* 0x000162000c1e1900 */
[----:B------:R-:W-:-:S07]  /*4c20*/  IMAD.MOV.U32 R37, RZ, RZ, R2 ;  /* 0x000000ffff257224 */ /* 0x000fce00078e0002 */
.L_x_1401:
        /* <DEDUP_REMOVED lines=28> */
.L_x_1400:
[----:B------:R-:W-:Y:S05]  /*4df0*/  BSYNC.RECONVERGENT B1 ;  /* 0x0000000000017941 */ /* 0x000fea0003800200 */
.L_x_1395:
        /* <DEDUP_REMOVED lines=10> */
.L_x_1412:
        /* <DEDUP_REMOVED lines=13> */
.L_x_1404:
        /* <DEDUP_REMOVED lines=11> */
.L_x_1405:
        /* <DEDUP_REMOVED lines=11> */
.L_x_1406:
        /* <DEDUP_REMOVED lines=11> */
.L_x_1407:
        /* <DEDUP_REMOVED lines=11> */
.L_x_1408:
        /* <DEDUP_REMOVED lines=11> */
.L_x_1409:
        /* <DEDUP_REMOVED lines=11> */
.L_x_1410:
        /* <DEDUP_REMOVED lines=13> */
.L_x_1411:
[----:B------:R-:W-:Y:S05]  /*5460*/  BRA.U UP0, `(.L_x_1412) ;  /* 0xfffffff9008c7547 */ /* 0x000fea000b83ffff */
.L_x_1403:
[----:B------:R-:W-:Y:S05]  /*5470*/  BSYNC.RECONVERGENT B1 ;  /* 0x0000000000017941 */ /* 0x000fea0003800200 */
.L_x_1402:
[----:B------:R-:W-:Y:S05]  /*5480*/  @P0 BRA `(.L_x_1413) ;  /* 0xffffffec00a40947 */ /* 0x000fea000383ffff */
.L_x_1390:
        /* <DEDUP_REMOVED lines=45> */
.L_x_1418:
        /* <DEDUP_REMOVED lines=35> */
.L_x_1417:
[----:B------:R-:W-:Y:S05]  /*5990*/  BSYNC.RECONVERGENT B2 ;  /* 0x0000000000027941 */ /* 0x000fea0003800200 */
.L_x_1416:
        /* <DEDUP_REMOVED lines=31> */
.L_x_1420:
[----:B------:R-:W-:Y:S05]  /*5b90*/  BSYNC.RECONVERGENT B2 ;  /* 0x0000000000027941 */ /* 0x000fea0003800200 */
.L_x_1419:
        /* <DEDUP_REMOVED lines=19> */
.L_x_1415:
[----:B------:R-:W-:Y:S05]  /*5cd0*/  BSYNC.RECONVERGENT B1 ;  /* 0x0000000000017941 */ /* 0x000fea0003800200 */
.L_x_1414:
        /* <DEDUP_REMOVED lines=11> */
.L_x_1425:
        /* <DEDUP_REMOVED lines=11> */
.L_x_1424:
        /* <DEDUP_REMOVED lines=12> */
.L_x_1423:
        /* <DEDUP_REMOVED lines=30> */
.L_x_1422:
[----:B------:R-:W-:Y:S05]  /*60e0*/  BSYNC.RECONVERGENT B1 ;  /* 0x0000000000017941 */ /* 0x000fea0003800200 */
.L_x_1421:
        /* <DEDUP_REMOVED lines=13> */
[----:B------:R-:W-:Y:S02]  /*61c0*/  IMAD.IADD R13, R12, 0x1, -R13 ;  /* 0x000000010c0d7824 */ /* 0x000fe400078e0a0d */
[----:B------:R-:W-:Y:S02]  /*61d0*/  IMAD.MOV.U32 R20, RZ, RZ, RZ ;  /* 0x000000ffff147224 */ /* 0x000fe400078e00ff */
[----:B------:R-:W-:Y:S01]  /*61e0*/  IMAD R13, R16, 0x830, R13 ;  /* 0x00000830100d7824 */ /* 0x000fe200078e020d */
[----:B------:R-:W-:-:S04]  /*61f0*/  LOP3.LUT R16, R15, 0x7, RZ, 0xc0, !PT ;  /* 0x000000070f107812 */ /* 0x000fc800078ec0ff */
[----:B------:R-:W-:Y:S01]  /*6200*/  ISETP.GT.U32.AND P0, PT, R13, -0x8, PT ;  /* 0xfffffff80d00780c */ /* 0x000fe20003f04070 */
[----:B------:R-:W-:-:S04]  /*6210*/  IMAD.WIDE R12, R21, 0x3a980, R22 ;  /* 0x0003a980150c7825 */ /* 0x000fc800078e0216 */
[----:B----4-:R-:W-:-:S04]  /*6220*/  IMAD.WIDE.U32 R18, R25, 0x1d4c00, R18 ;  /* 0x001d4c0019127825 */ /* 0x010fc800078e0012 */
[----:B------:R-:W-:-:S04]  /*6230*/  IMAD.WIDE R18, R21, 0x3a980, R18 ;  /* 0x0003a98015127825 */ /* 0x000fc800078e0212 */
[----:B------:R-:W-:Y:S05]  /*6240*/  @P0 BRA `(.L_x_1427) ;  /* 0x00000004008c0947 */ /* 0x000fea0003800000 */
[----:B------:R-:W-:Y:S01]  /*6250*/  UIADD3 UR6, UPT, UPT, UR4, 0x5534, URZ ;  /* 0x0000553404067890 */ /* 0x000fe2000fffe0ff */
[----:B------:R-:W-:Y:S01]  /*6260*/  IMAD.IADD R20, R17, 0x1, -R16 ;  /* 0x0000000111147824 */ /* 0x000fe200078e0a10 */
[----:B------:R-:W-:Y:S02]  /*6270*/  UIADD3 UR4, UPT, UPT, UR4, 0x14, URZ ;  /* 0x0000001404047890 */ /* 0x000fe4000fffe0ff */
[----:B------:R-:W-:Y:S02]  /*6280*/  ULEA UR6, UR5, UR6, 0x18 ;  /* 0x0000000605067291 */ /* 0x000fe4000f8ec0ff */
[----:B------:R-:W-:-:S03]  /*6290*/  ULEA UR5, UR5, UR4, 0x18 ;  /* 0x0000000405057291 */ /* 0x000fc6000f8ec0ff */
[----:B------:R-:W-:-:S09]  /*62a0*/  UMOV UR4, URZ ;  /* 0x000000ff00047c82 */ /* 0x000fd20008000000 */
.L_x_1436:
        /* <DEDUP_REMOVED lines=13> */
.L_x_1428:
        /* <DEDUP_REMOVED lines=11> */
.L_x_1429:
        /* <DEDUP_REMOVED lines=11> */
.L_x_1430:
        /* <DEDUP_REMOVED lines=11> */
.L_x_1431:
        /* <DEDUP_REMOVED lines=11> */
.L_x_1432:
        /* <DEDUP_REMOVED lines=11> */
.L_x_1433:
        /* <DEDUP_REMOVED lines=11> */
.L_x_1434:
        /* <DEDUP_REMOVED lines=13> */
.L_x_1435:
[----:B------:R-:W-:Y:S05]  /*6870*/  @P1 BRA `(.L_x_1436) ;  /* 0xfffffff8008c1947 */ /* 0x000fea000383ffff */
.L_x_1427:
        /* <DEDUP_REMOVED lines=8> */
[----:B-1----:R-:W-:-:S05]  /*6900*/  LEA R17, R24, R17, 0x18 ;  /* 0x0000001118117211 */ /* 0x002fca00078ec0ff */
[----:B------:R-:W-:Y:S02]  /*6910*/  IMAD R26, R20, 0x4, R17 ;  /* 0x00000004141a7824 */ /* 0x000fe400078e0211 */
[----:B------:R-:W-:-:S03]  /*6920*/  VIADD R17, R16, 0x14 ;  /* 0x0000001410117836 */ /* 0x000fc60000000000 */
[----:B------:R-:W1:Y:S02]  /*6930*/  LDS R31, [R26] ;  /* 0x000000001a1f7984 */ /* 0x000e640000000800 */
[----:B------:R-:W-:-:S05]  /*6940*/  LEA R17, R24, R17, 0x18 ;  /* 0x0000001118117211 */ /* 0x000fca00078ec0ff */
        /* <DEDUP_REMOVED lines=11> */
.L_x_1438:
        /* <DEDUP_REMOVED lines=11> */
.L_x_1439:
        /* <DEDUP_REMOVED lines=11> */
.L_x_1440:
        /* <DEDUP_REMOVED lines=11> */
.L_x_1441:
[----:B------:R-:W-:-:S07]  /*6c10*/  VIADD R20, R20, 0x4 ;  /* 0x0000000414147836 */ /* 0x000fce0000000000 */
.L_x_1437:
[----:B------:R-:W-:-:S13]  /*6c20*/  ISETP.NE.AND P0, PT, R30, RZ, PT ;  /* 0x000000ff1e00720c */ /* 0x000fda0003f05270 */
[----:B------:R-:W-:Y:S05]  /*6c30*/  @!P0 BRA `(.L_x_1426) ;  /* 0x0000000000dc8947 */ /* 0x000fea0003800000 */
[----:B------:R-:W-:-:S13]  /*6c40*/  ISETP.NE.AND P0, PT, R30, 0x1, PT ;  /* 0x000000011e00780c */ /* 0x000fda0003f05270 */
[----:B------:R-:W-:Y:S05]  /*6c50*/  @!P0 BRA `(.L_x_1442) ;  /* 0x00000000007c8947 */ /* 0x000fea0003800000 */
[----:B-1-3--:R-:W1:Y:S01]  /*6c60*/  S2R R24, SR_CgaCtaId ;  /* 0x0000000000187919 */ /* 0x00ae620000008800 */
        /* <DEDUP_REMOVED lines=18> */
.L_x_1443:
        /* <DEDUP_REMOVED lines=11> */
.L_x_1444:
[----:B------:R-:W-:-:S07]  /*6e40*/  VIADD R20, R20, 0x2 ;  /* 0x0000000214147836 */ /* 0x000fce0000000000 */
.L_x_1442:
[----:B------:R-:W-:-:S04]  /*6e50*/  LOP3.LUT R15, R15, 0x1, RZ, 0xc0, !PT ;  /* 0x000000010f0f7812 */ /* 0x000fc800078ec0ff */
[----:B------:R-:W-:-:S13]  /*6e60*/  ISETP.NE.U32.AND P0, PT, R15, 0x1, PT ;  /* 0x000000010f00780c */ /* 0x000fda0003f05070 */
[----:B------:R-:W-:Y:S05]  /*6e70*/  @P0 BRA `(.L_x_1426) ;  /* 0x00000000004c0947 */ /* 0x000fea0003800000 */
[----:B-1-3--:R-:W1:Y:S01]  /*6e80*/  S2R R24, SR_CgaCtaId ;  /* 0x0000000000187919 */ /* 0x00ae620000008800 */
        /* <DEDUP_REMOVED lines=18> */
.L_x_1426:
[----:B------:R-:W5:Y:S01]  /*6fb0*/  LDS R14, [R14] ;  /* 0x000000000e0e7984 */ /* 0x000f620000000800 */
[----:B----4-:R-:W-:Y:S01]  /*6fc0*/  IMAD.MOV.U32 R12, RZ, RZ, RZ ;  /* 0x000000ffff0c7224 */ /* 0x010fe200078e00ff */
[----:B-----5:R-:W-:-:S13]  /*6fd0*/  ISETP.NE.AND P0, PT, R14, RZ, PT ;  /* 0x000000ff0e00720c */ /* 0x020fda0003f05270 */
[----:B------:R-:W-:Y:S05]  /*6fe0*/  @!P0 BRA `(.L_x_1445) ;  /* 0x0000000c00ac8947 */ /* 0x000fea0003800000 */
[C---:B------:R-:W-:Y:S02]  /*6ff0*/  ISETP.GE.U32.AND P0, PT, R14.reuse, 0x8, PT ;  /* 0x000000080e00780c */ /* 0x040fe40003f06070 */
[----:B------:R-:W-:Y:S02]  /*7000*/  CS2R R12, SRZ ;  /* 0x00000000000c7805 */ /* 0x000fe4000001ff00 */
[----:B-1----:R-:W-:-:S04]  /*7010*/  LOP3.LUT R30, R14, 0x7, RZ, 0xc0, !PT ;  /* 0x000000070e1e7812 */ /* 0x002fc800078ec0ff */
[----:B------:R-:W-:-:S05]  /*7020*/  ISETP.NE.AND P1, PT, R30, RZ, PT ;  /* 0x000000ff1e00720c */ /* 0x000fca0003f25270 */
[----:B------:R-:W-:Y:S08]  /*7030*/  @!P0 BRA `(.L_x_1446) ;  /* 0x0000000400d08947 */ /* 0x000ff00003800000 */
[----:B------:R-:W-:Y:S01]  /*7040*/  LOP3.LUT R13, R14, 0xfffffff8, RZ, 0xc0, !PT ;  /* 0xfffffff80e0d7812 */ /* 0x000fe200078ec0ff */
[----:B------:R-:W-:Y:S02]  /*7050*/  IMAD.MOV.U32 R16, RZ, RZ, RZ ;  /* 0x000000ffff107224 */ /* 0x000fe400078e00ff */
[----:B------:R-:W-:-:S07]  /*7060*/  IMAD.MOV.U32 R12, RZ, RZ, RZ ;  /* 0x000000ffff0c7224 */ /* 0x000fce00078e00ff */
.L_x_1447:
[----:B---3--:R-:W-:-:S04]  /*7070*/  IMAD.WIDE R24, R21, 0x3a980, R22 ;  /* 0x0003a98015187825 */ /* 0x008fc800078e0216 */
[----:B------:R-:W-:-:S05]  /*7080*/  IMAD.WIDE.U32 R24, R16, 0x4, R24 ;  /* 0x0000000410187825 */ /* 0x000fca00078e0018 */
[----:B------:R-:W3:Y:S04]  /*7090*/  LDG.E R20, desc[UR10][R24.64+0x4] ;  /* 0x0000040a18147981 */ /* 0x000ee8000c1e1900 */
[----:B0-----:R-:W4:Y:S04]  /*70a0*/  LDG.E R28, desc[UR10][R24.64+0x8] ;  /* 0x0000080a181c7981 */ /* 0x001f28000c1e1900 */
        /* <DEDUP_REMOVED lines=109> */
.L_x_1446:
[----:B------:R-:W-:Y:S05]  /*7780*/  @!P1 BRA `(.L_x_1445) ;  /* 0x0000000400c49947 */ /* 0x000fea0003800000 */
[----:B------:R-:W-:Y:S02]  /*7790*/  ISETP.GE.U32.AND P0, PT, R30, 0x4, PT ;  /* 0x000000041e00780c */ /* 0x000fe40003f06070 */
[----:B---3--:R-:W-:-:S04]  /*77a0*/  LOP3.LUT R26, R14, 0x3, RZ, 0xc0, !PT ;  /* 0x000000030e1a7812 */ /* 0x008fc800078ec0ff */
[----:B------:R-:W-:-:S07]  /*77b0*/  ISETP.NE.AND P1, PT, R26, RZ, PT ;  /* 0x000000ff1a00720c */ /* 0x000fce0003f25270 */
[----:B------:R-:W-:Y:S06]  /*77c0*/  @!P0 BRA `(.L_x_1448) ;  /* 0x0000000000e48947 */ /* 0x000fec0003800000 */
[----:B------:R-:W-:-:S04]  /*77d0*/  IMAD.WIDE R16, R21, 0x3a980, R22 ;  /* 0x0003a98015107825 */ /* 0x000fc800078e0216 */
[----:B------:R-:W-:-:S05]  /*77e0*/  IMAD.WIDE.U32 R16, R13, 0x4, R16 ;  /* 0x000000040d107825 */ /* 0x000fca00078e0010 */
[----:B------:R-:W3:Y:S04]  /*77f0*/  LDG.E R15, desc[UR10][R16.64+0x4] ;  /* 0x0000040a100f7981 */ /* 0x000ee8000c1e1900 */
[----:B------:R-:W4:Y:S04]  /*7800*/  LDG.E R19, desc[UR10][R16.64+0x8] ;  /* 0x0000080a10137981 */ /* 0x000f28000c1e1900 */
[----:B------:R-:W5:Y:S04]  /*7810*/  LDG.E R24, desc[UR10][R16.64+0xc] ;  /* 0x00000c0a10187981 */ /* 0x000f68000c1e1900 */
[----:B------:R-:W0:Y:S01]  /*7820*/  LDG.E R27, desc[UR10][R16.64+0x10] ;  /* 0x0000100a101b7981 */ /* 0x000e22000c1e1900 */
[----:B------:R-:W-:Y:S01]  /*7830*/  VIADD R13, R13, 0x4 ;  /* 0x000000040d0d7836 */ /* 0x000fe20000000000 */
[----:B---3--:R-:W-:-:S02]  /*7840*/  SHF.R.U32.HI R18, RZ, 0x1, R15 ;  /* 0x00000001ff127819 */ /* 0x008fc4000001160f */
[----:B----4-:R-:W-:Y:S02]  /*7850*/  SHF.R.U32.HI R20, RZ, 0x1, R19 ;  /* 0x00000001ff147819 */ /* 0x010fe40000011613 */
[----:B------:R-:W-:Y:S02]  /*7860*/  LOP3.LUT R18, R18, 0x55555555, RZ, 0xc0, !PT ;  /* 0x5555555512127812 */ /* 0x000fe400078ec0ff */
[----:B-----5:R-:W-:Y:S02]  /*7870*/  SHF.R.U32.HI R25, RZ, 0x1, R24 ;  /* 0x00000001ff197819 */ /* 0x020fe40000011618 */
[----:B------:R-:W-:Y:S01]  /*7880*/  LOP3.LUT R20, R20, 0x55555555, RZ, 0xc0, !PT ;  /* 0x5555555514147812 */ /* 0x000fe200078ec0ff */
[----:B------:R-:W-:Y:S01]  /*7890*/  IMAD.IADD R18, R15, 0x1, -R18 ;  /* 0x000000010f127824 */ /* 0x000fe200078e0a12 */
[----:B0-----:R-:W-:Y:S02]  /*78a0*/  SHF.R.U32.HI R28, RZ, 0x1, R27 ;  /* 0x00000001ff1c7819 */ /* 0x001fe4000001161b */
        /* <DEDUP_REMOVED lines=43> */
.L_x_1448:
        /* <DEDUP_REMOVED lines=35> */
.L_x_1449:
        /* <DEDUP_REMOVED lines=17> */
.L_x_1445:
[----:B------:R-:W4:Y:S01]  /*7ea0*/  S2R R14, SR_CgaCtaId ;  /* 0x00000000000e7919 */ /* 0x000f220000008800 */
[----:B------:R-:W-:-:S05]  /*7eb0*/  MOV R13, 0x400 ;  /* 0x00000400000d7802 */ /* 0x000fca0000000f00 */
[----:B------:R-:W-:-:S05]  /*7ec0*/  VIADD R13, R13, 0x4534 ;  /* 0x000045340d0d7836 */ /* 0x000fca0000000000 */
[----:B----4-:R-:W-:-:S05]  /*7ed0*/  LEA R14, R14, R13, 0x18 ;  /* 0x0000000d0e0e7211 */ /* 0x010fca00078ec0ff */
[----:B------:R-:W-:-:S05]  /*7ee0*/  IMAD R21, R21, 0x100, R14 ;  /* 0x0000010015157824 */ /* 0x000fca00078e020e */
[----:B------:R4:W-:Y:S01]  /*7ef0*/  STS [R21], R12 ;  /* 0x0000000c15007388 */ /* 0x0009e20000000800 */
[----:B------:R-:W-:Y:S05]  /*7f00*/  BRA `(.L_x_1365) ;  /* 0x0000007c00607947 */ /* 0x000fea0003800000 */
.L_x_1327:
[----:B------:R-:W1:Y:S01]  /*7f10*/  S2R R24, SR_CgaCtaId ;  /* 0x0000000000187919 */ /* 0x000e620000008800 */
[----:B------:R-:W-:Y:S01]  /*7f20*/  MOV R25, 0x400 ;  /* 0x0000040000197802 */ /* 0x000fe20000000f00 */
[----:B------:R-:W2:Y:S08]  /*7f30*/  LDC.64 R16, c[0x0][0x3d0] ;  /* 0x0000f400ff107b82 */ /* 0x000eb00000000a00 */
[----:B------:R-:W3:Y:S08]  /*7f40*/  LDC.64 R18, c[0x0][0x3d8] ;  /* 0x0000f600ff127b82 */ /* 0x000ef00000000a00 */
[----:B------:R-:W4:Y:S01]  /*7f50*/  LDC.64 R32, c[0x0][0x398] ;  /* 0x0000e600ff207b82 */ /* 0x000f220000000a00 */
[----:B------:R-:W5:Y:S07]  /*7f60*/  S2R R27, SR_CTAID.X ;  /* 0x00000000001b7919 */ /* 0x000f6e0000002500 */
[----:B------:R-:W5:Y:S01]  /*7f70*/  LDC.64 R22, c[0x4][0x18] ;  /* 0x01000600ff167b82 */ /* 0x000f620000000a00 */
[----:B-1----:R-:W-:-:S05]  /*7f80*/  LEA R26, R24, R25, 0x18 ;  /* 0x00000019181a7211 */ /* 0x002fca00078ec0ff */
        /* <DEDUP_REMOVED lines=8> */
[----:B------:R-:W2:Y:S01]  /*8010*/  LDG.E R20, desc[UR10][R30.64] ;  /* 0x0000000a1e147981 */ /* 0x000ea2000c1e1900 */
[----:B------:R-:W-:-:S04]  /*8020*/  IMAD.WIDE.U32 R28, R29, 0x4, R32 ;  /* 0x000000041d1c7825 */ /* 0x000fc800078e0020 */
[--C-:B------:R-:W-:Y:S01]  /*8030*/  IMAD.WIDE.U32 R34, R35, 0x4, R32.reuse ;  /* 0x0000000423227825 */ /* 0x100fe200078e0020 */
[----:B------:R-:W2:Y:S03]  /*8040*/  LDG.E R21, desc[UR10][R28.64] ;  /* 0x0000000a1c157981 */ /* 0x000ea6000c1e1900 */
[----:B------:R-:W-:Y:S01]  /*8050*/  IMAD.WIDE.U32 R32, R13, 0x4, R32 ;  /* 0x000000040d207825 */ /* 0x000fe200078e0020 */
[----:B------:R-:W3:Y:S04]  /*8060*/  LDG.E R12, desc[UR10][R34.64] ;  /* 0x0000000a220c7981 */ /* 0x000ee8000c1e1900 */
[----:B------:R-:W3:Y:S01]  /*8070*/  LDG.E R13, desc[UR10][R32.64] ;  /* 0x0000000a200d7981 */ /* 0x000ee2000c1e1900 */
[----:B-----5:R-:W-:-:S04]  /*8080*/  IMAD.WIDE.U32 R22, R27, 0x1d4c00, R22 ;  /* 0x001d4c001b167825 */ /* 0x020fc800078e0016 */
[----:B--2---:R-:W-:Y:S02]  /*8090*/  IMAD.IADD R14, R21, 0x1, -R20 ;  /* 0x00000001150e7824 */ /* 0x004fe400078e0a14 */
[----:B---3--:R-:W-:-:S05]  /*80a0*/  IMAD.IADD R15, R13, 0x1, -R12 ;  /* 0x000000010d0f7824 */ /* 0x008fca00078e0a0c */
[----:B------:R-:W-:-:S13]  /*80b0*/  ISETP.GE.U32.AND P0, PT, R14, R15, PT ;  /* 0x0000000f0e00720c */ /* 0x000fda0003f06070 */
[----:B------:R-:W-:Y:S05]  /*80c0*/  @P0 BRA `(.L_x_1450) ;  /* 0x0000003c007c0947 */ /* 0x000fea0003800000 */
[----:B------:R-:W0:Y:S01]  /*80d0*/  LDS R28, [R26+0x4] ;  /* 0x000004001a1c7984 */ /* 0x000e220000000800 */
[----:B------:R-:W-:Y:S01]  /*80e0*/  ISETP.NE.AND P0, PT, R2, 0x20, PT ;  /* 0x000000200200780c */ /* 0x000fe20003f05270 */
[----:B------:R-:W-:-:S05]  /*80f0*/  IMAD.HI.U32 R38, R14, -0x5dcd30d, RZ ;  /* 0xfa232cf30e267827 */ /* 0x000fca00078e00ff */
[----:B------:R-:W-:-:S07]  /*8100*/  SHF.R.U32.HI R38, RZ, 0xa, R38 ;  /* 0x0000000aff267819 */ /* 0x000fce0000011626 */
[----:B------:R-:W-:-:S05]  /*8110*/  @!P0 VIADD R13, R25, 0x3d34 ;  /* 0x00003d34190d8836 */ /* 0x000fca0000000000 */
[----:B------:R-:W-:Y:S02]  /*8120*/  @!P0 LEA R27, R24, R13, 0x18 ;  /* 0x0000000d181b8211 */ /* 0x000fe400078ec0ff */
[----:B------:R-:W1:Y:S03]  /*8130*/  LDC.64 R12, c[0x4][0x28] ;  /* 0x01000a00ff0c7b82 */ /* 0x000e660000000a00 */
[----:B0-----:R-:W-:-:S05]  /*8140*/  @!P0 IMAD R27, R28, 0x100, R27 ;  /* 0x000001001c1b8824 */ /* 0x001fca00078e021b */
[----:B------:R0:W-:Y:S01]  /*8150*/  @!P0 STS [R27], RZ ;  /* 0x000000ff1b008388 */ /* 0x0001e20000000800 */
[----:B------:R-:W-:Y:S01]  /*8160*/  ISETP.GE.U32.AND P0, PT, R14, 0x418, PT ;  /* 0x000004180e00780c */ /* 0x000fe20003f06070 */
[----:B-1----:R-:W-:-:S12]  /*8170*/  IMAD.WIDE.U32 R12, R0, 0x1d4c00, R12 ;  /* 0x001d4c00000c7825 */ /* 0x002fd800078e000c */
        /* <DEDUP_REMOVED lines=9> */
.L_x_1474:
[----:B--23--:R-:W2:Y:S01]  /*8210*/  LDG.E R29, desc[UR10][R16.64] ;  /* 0x0000000a101d7981 */ /* 0x00cea2000c1e1900 */
[----:B------:R-:W2:Y:S01]  /*8220*/  LDC.64 R26, c[0x0][0x398] ;  /* 0x0000e600ff1a7b82 */ /* 0x000ea20000000a00 */
[----:B------:R-:W-:Y:S01]  /*8230*/  ISETP.NE.AND P0, PT, R10, RZ, PT ;  /* 0x000000ff0a00720c */ /* 0x000fe20003f05270 */
[----:B--2---:R-:W-:-:S06]  /*8240*/  IMAD.WIDE.U32 R28, R29, 0x4, R26 ;  /* 0x000000041d1c7825 */ /* 0x004fcc00078e001a */
[----:B------:R-:W2:Y:S01]  /*8250*/  LDG.E R29, desc[UR10][R28.64] ;  /* 0x0000000a1c1d7981 */ /* 0x000ea2000c1e1900 */
[----:B------:R-:W-:Y:S01]  /*8260*/  BSSY.RECONVERGENT B1, `(.L_x_1452) ;  /* 0x0000022000017945 */ /* 0x000fe20003800200 */
[----:B------:R-:W-:Y:S01]  /*8270*/  ISETP.GT.U32.AND P1, PT, R2, 0x3d7, PT ;  /* 0x000003d70200780c */ /* 0x000fe20003f24070 */
[----:B------:R-:W-:Y:S02]  /*8280*/  IMAD.MOV.U32 R47, RZ, RZ, R3 ;  /* 0x000000ffff2f7224 */ /* 0x000fe400078e0003 */
[----:B--2---:R-:W-:Y:S01]  /*8290*/  IMAD R45, R42, 0x418, R29 ;  /* 0x000004182a2d7824 */ /* 0x004fe200078e021d */
[----:B01----:R-:W-:Y:S09]  /*82a0*/  @!P0 BRA `(.L_x_1453) ;  /* 0x0000000000748947 */ /* 0x003ff20003800000 */
        /* <DEDUP_REMOVED lines=29> */
.L_x_1453:
[----:B------:R-:W-:Y:S05]  /*8480*/  BSYNC.RECONVERGENT B1 ;  /* 0x0000000000017941 */ /* 0x000fea0003800200 */
.L_x_1452:
[----:B------:R-:W-:Y:S04]  /*8490*/  BSSY.RECONVERGENT B1, `(.L_x_1454) ;  /* 0x000002c000017945 */ /* 0x000fe80003800200 */
[----:B------:R-:W-:Y:S05]  /*84a0*/  @P1 BRA `(.L_x_1455) ;  /* 0x0000000000a81947 */ /* 0x000fea0003800000 */
[----:B------:R-:W2:Y:S01]  /*84b0*/  S2R R29, SR_CgaCtaId ;  /* 0x00000000001d7919 */ /* 0x000ea20000008800 */
[----:B-1----:R-:W-:-:S05]  /*84c0*/  MOV R28, 0x400 ;  /* 0x00000400001c7802 */ /* 0x002fca0000000f00 */
[C---:B------:R-:W-:Y:S02]  /*84d0*/  VIADD R46, R28.reuse, 0x75f4 ;  /* 0x000075f41c2e7836 */ /* 0x040fe40000000000 */
[----:B------:R-:W-:-:S03]  /*84e0*/  VIADD R44, R28, 0x20d4 ;  /* 0x000020d41c2c7836 */ /* 0x000fc60000000000 */
[C---:B--2---:R-:W-:Y:S02]  /*84f0*/  LEA R46, R29.reuse, R46, 0x18 ;  /* 0x0000002e1d2e7211 */ /* 0x044fe400078ec0ff */
[----:B------:R-:W-:-:S07]  /*8500*/  LEA R44, R29, R44, 0x18 ;  /* 0x0000002c1d2c7211 */ /* 0x000fce00078ec0ff */
.L_x_1456:
[----:B------:R-:W1:Y:S01]  /*8510*/  LDC.64 R28, c[0x0][0x3a0] ;  /* 0x0000e800ff1c7b82 */ /* 0x000e620000000a00 */
[----:B--2---:R-:W-:-:S04]  /*8520*/  IMAD.IADD R51, R45, 0x1, R47 ;  /* 0x000000012d337824 */ /* 0x004fc800078e022f */
[----:B0-----:R-:W-:-:S03]  /*8530*/  VIADD R35, R51, 0x20 ;  /* 0x0000002033237836 */ /* 0x001fc60000000000 */
[----:B------:R-:W0:Y:S01]  /*8540*/  LDC.64 R36, c[0x0][0x3a8] ;  /* 0x0000ea00ff247b82 */ /* 0x000e220000000a00 */
[C---:B------:R-:W-:Y:S02]  /*8550*/  VIADD R31, R51.reuse, 0x40 ;  /* 0x00000040331f7836 */ /* 0x040fe40000000000 */
[----:B-1----:R-:W-:-:S04]  /*8560*/  IMAD.WIDE.U32 R48, R51, 0x4, R28 ;  /* 0x0000000433307825 */ /* 0x002fc800078e001c */
[----:B------:R-:W-:Y:S02]  /*8570*/  IMAD.WIDE.U32 R52, R35, 0x4, R28 ;  /* 0x0000000423347825 */ /* 0x000fe400078e001c */
[----:B------:R-:W2:Y:S02]  /*8580*/  LDG.E R48, desc[UR10][R48.64] ;  /* 0x0000000a30307981 */ /* 0x000ea4000c1e1900 */
[----:B0-----:R-:W-:-:S04]  /*8590*/  IMAD.WIDE.U32 R40, R51, 0x4, R36 ;  /* 0x0000000433287825 */ /* 0x001fc800078e0024 */
[----:B------:R-:W-:Y:S02]  /*85a0*/  VIADD R51, R51, 0x60 ;  /* 0x0000006033337836 */ /* 0x000fe40000000000 */
[----:B------:R-:W-:Y:S01]  /*85b0*/  IMAD.WIDE.U32 R34, R35, 0x4, R36 ;  /* 0x0000000423227825 */ /* 0x000fe200078e0024 */
[----:B------:R0:W3:Y:S03]  /*85c0*/  LDG.E R40, desc[UR10][R40.64] ;  /* 0x0000000a28287981 */ /* 0x0000e6000c1e1900 */
[C---:B------:R-:W-:Y:S01]  /*85d0*/  IMAD.WIDE.U32 R32, R31.reuse, 0x4, R28 ;  /* 0x000000041f207825 */ /* 0x040fe200078e001c */
[----:B------:R-:W4:Y:S03]  /*85e0*/  LDG.E R49, desc[UR10][R52.64] ;  /* 0x0000000a34317981 */ /* 0x000f26000c1e1900 */
[----:B------:R-:W-:Y:S01]  /*85f0*/  IMAD.WIDE.U32 R30, R31, 0x4, R36 ;  /* 0x000000041f1e7825 */ /* 0x000fe200078e0024 */
[----:B------:R-:W5:Y:S03]  /*8600*/  LDG.E R34, desc[UR10][R34.64] ;  /* 0x0000000a22227981 */ /* 0x000f66000c1e1900 */
[C---:B------:R-:W-:Y:S01]  /*8610*/  IMAD.WIDE.U32 R28, R51.reuse, 0x4, R28 ;  /* 0x00000004331c7825 */ /* 0x040fe200078e001c */
[----:B------:R-:W5:Y:S03]  /*8620*/  LDG.E R32, desc[UR10][R32.64] ;  /* 0x0000000a20207981 */ /* 0x000f66000c1e1900 */
[----:B------:R-:W-:Y:S01]  /*8630*/  IMAD.WIDE.U32 R36, R51, 0x4, R36 ;  /* 0x0000000433247825 */ /* 0x000fe200078e0024 */
[----:B------:R-:W5:Y:S04]  /*8640*/  LDG.E R30, desc[UR10][R30.64] ;  /* 0x0000000a1e1e7981 */ /* 0x000f68000c1e1900 */
[----:B------:R1:W5:Y:S04]  /*8650*/  LDG.E R50, desc[UR10][R28.64] ;  /* 0x0000000a1c327981 */ /* 0x000368000c1e1900 */
[----:B------:R-:W5:Y:S01]  /*8660*/  LDG.E R36, desc[UR10][R36.64] ;  /* 0x0000000a24247981 */ /* 0x000f62000c1e1900 */
[----:B0-----:R-:W-:-:S02]  /*8670*/  IMAD R41, R47, 0x4, R46 ;  /* 0x000000042f297824 */ /* 0x001fc400078e022e */
        /* <DEDUP_REMOVED lines=13> */
.L_x_1455:
[----:B------:R-:W-:Y:S05]  /*8750*/  BSYNC.RECONVERGENT B1 ;  /* 0x0000000000017941 */ /* 0x000fea0003800200 */
.L_x_1454:
[----:B------:R-:W0:Y:S01]  /*8760*/  LDG.E R33, desc[UR10][R18.64] ;  /* 0x0000000a12217981 */ /* 0x000e22000c1e1900 */
[----:B------:R-:W-:Y:S01]  /*8770*/  ISETP.GT.U32.AND P1, PT, R3, 0x417, PT ;  /* 0x000004170300780c */ /* 0x000fe20003f24070 */
[----:B------:R-:W-:Y:S01]  /*8780*/  VIADD R42, R42, 0x1 ;  /* 0x000000012a2a7836 */ /* 0x000fe20000000000 */
[----:B------:R-:W-:Y:S01]  /*8790*/  VIMNMX.U32 R29, PT, PT, R38, 0x1, !PT ;  /* 0x00000001261d7848 */ /* 0x000fe20007fe0000 */
[----:B------:R-:W-:Y:S03]  /*87a0*/  BSSY.RECONVERGENT B1, `(.L_x_1457) ;  /* 0x000005f000017945 */ /* 0x000fe60003800200 */
[----:B------:R-:W-:Y:S01]  /*87b0*/  ISETP.NE.AND P0, PT, R42, R29, PT ;  /* 0x0000001d2a00720c */ /* 0x000fe20003f05270 */
[----:B012---:R-:W-:-:S06]  /*87c0*/  IMAD.WIDE.U32 R32, R33, 0x4, R26 ;  /* 0x0000000421207825 */ /* 0x007fcc00078e001a */
[----:B------:R-:W-:Y:S06]  /*87d0*/  @P1 BRA `(.L_x_1458) ;  /* 0x00000004006c1947 */ /* 0x000fec0003800000 */
[----:B------:R-:W2:Y:S01]  /*87e0*/  LDG.E R32, desc[UR10][R32.64] ;  /* 0x0000000a20207981 */ /* 0x000ea2000c1e1900 */
[----:B------:R-:W2:Y:S01]  /*87f0*/  LDCU.64 UR4, c[0x0][0x3a0] ;  /* 0x00007400ff0477ac */ /* 0x000ea20008000a00 */
[----:B------:R-:W-:Y:S02]  /*8800*/  ISETP.GE.AND P1, PT, R15, 0x2, PT ;  /* 0x000000020f00780c */ /* 0x000fe40003f26270 */
[----:B--2---:R-:W-:-:S04]  /*8810*/  LEA R30, P2, R32, UR4, 0x2 ;  /* 0x00000004201e7c11 */ /* 0x004fc8000f8410ff */
[----:B------:R-:W-:-:S07]  /*8820*/  LEA.HI.X R31, R32, UR5, RZ, 0x2, P2 ;  /* 0x00000005201f7c11 */ /* 0x000fce00090f14ff */
[----:B------:R-:W-:Y:S05]  /*8830*/  @!P1 BRA `(.L_x_1459) ;  /* 0x0000000000c49947 */ /* 0x000fea0003800000 */
[----:B------:R-:W-:-:S07]  /*8840*/  IMAD.MOV.U32 R33, RZ, RZ, R3 ;  /* 0x000000ffff217224 */ /* 0x000fce00078e0003 */
.L_x_1461:
        /* <DEDUP_REMOVED lines=8> */
.L_x_1460:
        /* <DEDUP_REMOVED lines=39> */
[----:B------:R-:W-:Y:S05]  /*8b40*/  BRA `(.L_x_1458) ;  /* 0x0000000000907947 */ /* 0x000fea0003800000 */
.L_x_1459:
[----:B------:R0:W5:Y:S01]  /*8b50*/  LDG.E R33, desc[UR10][R30.64] ;  /* 0x0000000a1e217981 */ /* 0x000162000c1e1900 */
[----:B------:R-:W-:Y:S01]  /*8b60*/  MOV R26, 0x400 ;  /* 0x00000400001a7802 */ /* 0x000fe20000000f00 */
[----:B------:R-:W-:Y:S01]  /*8b70*/  IMAD.MOV.U32 R35, RZ, RZ, R3 ;  /* 0x000000ffff237224 */ /* 0x000fe200078e0003 */
[----:B------:R-:W1:Y:S03]  /*8b80*/  S2R R27, SR_CgaCtaId ;  /* 0x00000000001b7919 */ /* 0x000e660000008800 */
[C---:B------:R-:W-:Y:S02]  /*8b90*/  VIADD R34, R26.reuse, 0x75f4 ;  /* 0x000075f41a227836 */ /* 0x040fe40000000000 */
[----:B------:R-:W-:-:S03]  /*8ba0*/  VIADD R26, R26, 0x20d4 ;  /* 0x000020d41a1a7836 */ /* 0x000fc60000000000 */
[C---:B-1----:R-:W-:Y:S02]  /*8bb0*/  LEA R34, R27.reuse, R34, 0x18 ;  /* 0x000000221b227211 */ /* 0x042fe400078ec0ff */
[----:B0-----:R-:W-:-:S07]  /*8bc0*/  LEA R46, R27, R26, 0x18 ;  /* 0x0000001a1b2e7211 */ /* 0x001fce00078ec0ff */
.L_x_1462:
        /* <DEDUP_REMOVED lines=28> */
.L_x_1458:
[----:B------:R-:W-:Y:S05]  /*8d90*/  BSYNC.RECONVERGENT B1 ;  /* 0x0000000000017941 */ /* 0x000fea0003800200 */
.L_x_1457:
        /* <DEDUP_REMOVED lines=10> */
.L_x_1473:
        /* <DEDUP_REMOVED lines=13> */
.L_x_1465:
        /* <DEDUP_REMOVED lines=11> */
.L_x_1466:
        /* <DEDUP_REMOVED lines=11> */
.L_x_1467:
        /* <DEDUP_REMOVED lines=11> */
.L_x_1468:
        /* <DEDUP_REMOVED lines=11> */
.L_x_1469:
        /* <DEDUP_REMOVED lines=11> */
.L_x_1470:
        /* <DEDUP_REMOVED lines=11> */
.L_x_1471:
[----:B---3--:R-:W1:Y:S01]  /*9330*/  LDS R35, [UR7+0x1c] ;  /* 0x00001c07ff237984 */ /* 0x008e620008000800 */
[----:B------:R-:W-:-:S04]  /*9340*/  UIADD3 UR4, UPT, UPT, UR4, 0x8, URZ ;  /* 0x0000000804047890 */ /* 0x000fc8000fffe0ff */
[----:B------:R-:W-:Y:S01]  /*9350*/  UISETP.NE.AND UP0, UPT, UR4, 0x418, UPT ;  /* 0x000004180400788c */ /* 0x000fe2000bf05270 */
        /* <DEDUP_REMOVED lines=10> */
.L_x_1472:
[----:B------:R-:W-:Y:S05]  /*9400*/  BRA.U UP0, `(.L_x_1473) ;  /* 0xfffffff9008c7547 */ /* 0x000fea000b83ffff */
.L_x_1464:
[----:B------:R-:W-:Y:S05]  /*9410*/  BSYNC.RECONVERGENT B1 ;  /* 0x0000000000017941 */ /* 0x000fea0003800200 */
.L_x_1463:
[----:B------:R-:W-:Y:S05]  /*9420*/  @P0 BRA `(.L_x_1474) ;  /* 0xffffffec00780947 */ /* 0x000fea000383ffff */
.L_x_1451:
[----:B------:R-:W-:Y:S01]  /*9430*/  IMAD.HI.U32 R22, R14, -0x5dcd30d, RZ ;  /* 0xfa232cf30e167827 */ /* 0x000fe200078e00ff */
[----:B------:R-:W-:Y:S04]  /*9440*/  BSSY.RECONVERGENT B1, `(.L_x_1475) ;  /* 0x0000083000017945 */ /* 0x000fe80003800200 */
[----:B------:R-:W-:-:S05]  /*9450*/  SHF.R.U32.HI R23, RZ, 0xa, R22 ;  /* 0x0000000aff177819 */ /* 0x000fca0000011616 */
[----:B------:R-:W-:-:S05]  /*9460*/  IMAD R30, R23, -0x418, R14 ;  /* 0xfffffbe8171e7824 */ /* 0x000fca00078e020e */
[----:B------:R-:W-:-:S13]  /*9470*/  ISETP.GE.U32.AND P2, PT, R3, R30, PT ;  /* 0x0000001e0300720c */ /* 0x000fda0003f46070 */
[----:B------:R-:W-:Y:S05]  /*9480*/  @P2 BRA `(.L_x_1476) ;  /* 0x0000000400f82947 */ /* 0x000fea0003800000 */
[----:B------:R-:W4:Y:S01]  /*9490*/  LDG.E R17, desc[UR10][R16.64] ;  /* 0x0000000a10117981 */ /* 0x000f22000c1e1900 */
[----:B------:R-:W4:Y:S01]  /*94a0*/  LDC.64 R22, c[0x0][0x398] ;  /* 0x0000e600ff167b82 */ /* 0x000f220000000a00 */
[----:B------:R-:W-:-:S07]  /*94b0*/  ISETP.GE.U32.AND P3, PT, R3, R30, PT ;  /* 0x0000001e0300720c */ /* 0x000fce0003f66070 */
[----:B------:R-:W5:Y:S08]  /*94c0*/  LDC.64 R24, c[0x0][0x3a0] ;  /* 0x0000e800ff187b82 */ /* 0x000f700000000a00 */
[----:B---3--:R-:W3:Y:S01]  /*94d0*/  LDC.64 R26, c[0x0][0x3a8] ;  /* 0x0000ea00ff1a7b82 */ /* 0x008ee20000000a00 */
[----:B----4-:R-:W-:-:S06]  /*94e0*/  IMAD.WIDE.U32 R22, R17, 0x4, R22 ;  /* 0x0000000411167825 */ /* 0x010fcc00078e0016 */
[----:B------:R-:W4:Y:S01]  /*94f0*/  LDG.E R23, desc[UR10][R22.64] ;  /* 0x0000000a16177981 */ /* 0x000f22000c1e1900 */
[----:B-1----:R-:W-:Y:S02]  /*9500*/  IMAD.MOV.U32 R40, RZ, RZ, R3 ;  /* 0x000000ffff287224 */ /* 0x002fe400078e0003 */
[----:B----4-:R-:W-:-:S04]  /*9510*/  IMAD R31, R38, 0x418, R23 ;  /* 0x00000418261f7824 */ /* 0x010fc800078e0217 */
[----:B------:R-:W-:-:S04]  /*9520*/  @P3 IMAD.IADD R29, R31, 0x1, R40 ;  /* 0x000000011f1d3824 */ /* 0x000fc800078e0228 */
[----:B-----5:R-:W-:-:S04]  /*9530*/  @P3 IMAD.WIDE.U32 R24, R29, 0x4, R24 ;  /* 0x000000041d183825 */ /* 0x020fc800078e0018 */
[----:B---3--:R-:W-:Y:S02]  /*9540*/  @P3 IMAD.WIDE.U32 R16, R29, 0x4, R26 ;  /* 0x000000041d103825 */ /* 0x008fe400078e001a */
[----:B------:R-:W3:Y:S04]  /*9550*/  @P3 LDG.E R24, desc[UR10][R24.64] ;  /* 0x0000000a18183981 */ /* 0x000ee8000c1e1900 */
[----:B------:R1:W4:Y:S01]  /*9560*/  @P3 LDG.E R16, desc[UR10][R16.64] ;  /* 0x0000000a10103981 */ /* 0x000322000c1e1900 */
[----:B------:R-:W-:Y:S01]  /*9570*/  @P3 MOV R22, 0x400 ;  /* 0x0000040000163802 */ /* 0x000fe20000000f00 */
[----:B------:R-:W-:Y:S01]  /*9580*/  BSSY.RECONVERGENT B2, `(.L_x_1477) ;  /* 0x000003b000027945 */ /* 0x000fe20003800200 */
[----:B------:R-:W-:Y:S01]  /*9590*/  PLOP3.LUT P0, PT, P3, PT, PT, 0x8, 0x80 ;  /* 0x000000000080781c */ /* 0x000fe20001f0e170 */
[----:B------:R-:W5:Y:S02]  /*95a0*/  @P3 S2R R26, SR_CgaCtaId ;  /* 0x00000000001a3919 */ /* 0x000f640000008800 */
[----:B------:R-:W-:-:S02]  /*95b0*/  @P3 VIADD R23, R22, 0x75f4 ;  /* 0x000075f416173836 */ /* 0x000fc40000000000 */
[----:B------:R-:W-:-:S03]  /*95c0*/  @P3 VIADD R27, R22, 0x20d4 ;  /* 0x000020d4161b3836 */ /* 0x000fc60000000000 */
[C---:B-----5:R-:W-:Y:S02]  /*95d0*/  @P3 LEA R23, R26.reuse, R23, 0x18 ;  /* 0x000000171a173211 */ /* 0x060fe400078ec0ff */
[----:B------:R-:W-:-:S03]  /*95e0*/  @P3 LEA R27, R26, R27, 0x18 ;  /* 0x0000001b1a1b3211 */ /* 0x000fc600078ec0ff */
[C---:B------:R-:W-:Y:S02]  /*95f0*/  @P3 IMAD R23, R40.reuse, 0x4, R23 ;  /* 0x0000000428173824 */ /* 0x040fe400078e0217 */
[C---:B------:R-:W-:Y:S02]  /*9600*/  @P3 IMAD R27, R40.reuse, 0x4, R27 ;  /* 0x00000004281b3824 */ /* 0x040fe400078e021b */
[----:B------:R-:W-:-:S04]  /*9610*/  @P3 VIADD R40, R40, 0x20 ;  /* 0x0000002028283836 */ /* 0x000fc80000000000 */
[C---:B-1----:R-:W-:Y:S01]  /*9620*/  IMAD.IADD R17, R30.reuse, 0x1, -R40 ;  /* 0x000000011e117824 */ /* 0x042fe200078e0a28 */
[----:B------:R-:W-:-:S04]  /*9630*/  ISETP.GT.U32.AND P1, PT, R30, R40, PT ;  /* 0x000000281e00720c */ /* 0x000fc80003f24070 */
[----:B------:R-:W-:Y:S01]  /*9640*/  ISETP.LE.U32.OR P1, PT, R17, 0x60, !P1 ;  /* 0x000000601100780c */ /* 0x000fe20004f23470 */
[----:B---3--:R1:W-:Y:S04]  /*9650*/  @P3 STS [R23], R24 ;  /* 0x0000001817003388 */ /* 0x0083e80000000800 */
[----:B----4-:R1:W-:Y:S08]  /*9660*/  @P3 STS [R27], R16 ;  /* 0x000000101b003388 */ /* 0x0103f00000000800 */
[----:B------:R-:W-:Y:S05]  /*9670*/  @P1 BRA `(.L_x_1478) ;  /* 0x0000000000ac1947 */ /* 0x000fea0003800000 */
[----:B------:R-:W3:Y:S01]  /*9680*/  S2R R22, SR_CgaCtaId ;  /* 0x0000000000167919 */ /* 0x000ee20000008800 */
[----:B-1----:R-:W-:Y:S01]  /*9690*/  MOV R16, 0x400 ;  /* 0x0000040000107802 */ /* 0x002fe20000000f00 */
[----:B------:R-:W-:Y:S01]  /*96a0*/  VIADD R39, R30, 0xffffffa0 ;  /* 0xffffffa01e277836 */ /* 0x000fe20000000000 */
[----:B------:R-:W-:-:S03]  /*96b0*/  PLOP3.LUT P0, PT, PT, PT, PT, 0x8, 0x80 ;  /* 0x000000000080781c */ /* 0x000fc60003f0e170 */
[C---:B--2---:R-:W-:Y:S02]  /*96c0*/  VIADD R41, R16.reuse, 0x75f4 ;  /* 0x000075f410297836 */ /* 0x044fe40000000000 */
[----:B------:R-:W-:-:S03]  /*96d0*/  VIADD R43, R16, 0x20d4 ;  /* 0x000020d4102b7836 */ /* 0x000fc60000000000 */
[C---:B---3--:R-:W-:Y:S02]  /*96e0*/  LEA R41, R22.reuse, R41, 0x18 ;  /* 0x0000002916297211 */ /* 0x048fe400078ec0ff */
[----:B------:R-:W-:-:S07]  /*96f0*/  LEA R43, R22, R43, 0x18 ;  /* 0x0000002b162b7211 */ /* 0x000fce00078ec0ff */
.L_x_1479:
[----:B0-----:R-:W1:Y:S01]  /*9700*/  LDC.64 R22, c[0x0][0x3a0] ;  /* 0x0000e800ff167b82 */ /* 0x001e620000000a00 */
[C-C-:B------:R-:W-:Y:S01]  /*9710*/  IMAD.IADD R37, R31.reuse, 0x1, R40.reuse ;  /* 0x000000011f257824 */ /* 0x140fe200078e0228 */
[----:B------:R-:W-:-:S06]  /*9720*/  IADD3 R25, PT, PT, R31, 0x20, R40 ;  /* 0x000000201f197810 */ /* 0x000fcc0007ffe028 */
[----:B------:R-:W0:Y:S01]  /*9730*/  LDC.64 R16, c[0x0][0x3a8] ;  /* 0x0000ea00ff107b82 */ /* 0x000e220000000a00 */
[C-C-:B------:R-:W-:Y:S02]  /*9740*/  IADD3 R29, PT, PT, R31.reuse, 0x40, R40.reuse ;  /* 0x000000401f1d7810 */ /* 0x140fe40007ffe028 */
[----:B------:R-:W-:Y:S01]  /*9750*/  IADD3 R45, PT, PT, R31, 0x60, R40 ;  /* 0x000000601f2d7810 */ /* 0x000fe20007ffe028 */
        /* <DEDUP_REMOVED lines=17> */
[C---:B0-----:R-:W-:Y:S02]  /*9870*/  IMAD R35, R40.reuse, 0x4, R43 ;  /* 0x0000000428237824 */ /* 0x041fe400078e022b */
        /* <DEDUP_REMOVED lines=11> */
.L_x_1478:
[----:B------:R-:W-:Y:S05]  /*9930*/  BSYNC.RECONVERGENT B2 ;  /* 0x0000000000027941 */ /* 0x000fea0003800200 */
.L_x_1477:
        /* <DEDUP_REMOVED lines=31> */
.L_x_1481:
[----:B------:R-:W-:Y:S05]  /*9b30*/  BSYNC.RECONVERGENT B2 ;  /* 0x0000000000027941 */ /* 0x000fea0003800200 */
.L_x_1480:
        /* <DEDUP_REMOVED lines=19> */
.L_x_1476:
[----:B------:R-:W-:Y:S05]  /*9c70*/  BSYNC.RECONVERGENT B1 ;  /* 0x0000000000017941 */ /* 0x000fea0003800200 */
.L_x_1475:
[----:B------:R-:W4:Y:S01]  /*9c80*/  LDG.E R19, desc[UR10][R18.64] ;  /* 0x0000000a12137981 */ /* 0x000f22000c1e1900 */
[----:B0-----:R-:W4:Y:S01]  /*9c90*/  LDC.64 R22, c[0x0][0x398] ;  /* 0x0000e600ff167b82 */ /* 0x001f220000000a00 */
[----:B------:R-:W-:Y:S01]  /*9ca0*/  BSSY.RECONVERGENT B1, `(.L_x_1482) ;  /* 0x000003e000017945 */ /* 0x000fe20003800200 */
[----:B----4-:R-:W-:-:S03]  /*9cb0*/  IMAD.WIDE.U32 R22, R19, 0x4, R22 ;  /* 0x0000000413167825 */ /* 0x010fc600078e0016 */
[----:B------:R-:W-:Y:S05]  /*9cc0*/  @P2 BRA `(.L_x_1483) ;  /* 0x0000000000ec2947 */ /* 0x000fea0003800000 */
[----:B------:R-:W4:Y:S01]  /*9cd0*/  LDG.E R24, desc[UR10][R22.64] ;  /* 0x0000000a16187981 */ /* 0x000f22000c1e1900 */
[----:B------:R-:W4:Y:S01]  /*9ce0*/  LDCU.64 UR4, c[0x0][0x3a0] ;  /* 0x00007400ff0477ac */ /* 0x000f220008000a00 */
[----:B------:R-:W-:Y:S02]  /*9cf0*/  VIADD R25, R15, 0xffffffff ;  /* 0xffffffff0f197836 */ /* 0x000fe40000000000 */
[----:B---3--:R-:W-:Y:S01]  /*9d00*/  IMAD.MOV.U32 R27, RZ, RZ, R3 ;  /* 0x000000ffff1b7224 */ /* 0x008fe200078e0003 */
[----:B----4-:R-:W-:-:S04]  /*9d10*/  LEA R16, P0, R24, UR4, 0x2 ;  /* 0x0000000418107c11 */ /* 0x010fc8000f8010ff */
[----:B------:R-:W-:-:S09]  /*9d20*/  LEA.HI.X R17, R24, UR5, RZ, 0x2, P0 ;  /* 0x0000000518117c11 */ /* 0x000fd200080f14ff */
.L_x_1486:
[----:B01----:R-:W0:Y:S01]  /*9d30*/  S2R R35, SR_CgaCtaId ;  /* 0x0000000000237919 */ /* 0x003e220000008800 */
[----:B------:R-:W-:Y:S01]  /*9d40*/  MOV R34, 0x400 ;  /* 0x0000040000227802 */ /* 0x000fe20000000f00 */
[----:B------:R-:W-:Y:S01]  /*9d50*/  IMAD.MOV.U32 R23, RZ, RZ, RZ ;  /* 0x000000ffff177224 */ /* 0x000fe200078e00ff */
[----:B------:R-:W-:-:S03]  /*9d60*/  ISETP.GE.AND P0, PT, R15, 0x2, PT ;  /* 0x000000020f00780c */ /* 0x000fc60003f06270 */
[----:B------:R-:W-:-:S05]  /*9d70*/  VIADD R18, R34, 0x75f4 ;  /* 0x000075f422127836 */ /* 0x000fca0000000000 */
[----:B0-----:R-:W-:-:S05]  /*9d80*/  LEA R18, R35, R18, 0x18 ;  /* 0x0000001223127211 */ /* 0x001fca00078ec0ff */
[----:B----4-:R-:W-:-:S05]  /*9d90*/  IMAD R26, R27, 0x4, R18 ;  /* 0x000000041b1a7824 */ /* 0x010fca00078e0212 */
[----:B------:R0:W1:Y:S01]  /*9da0*/  LDS R28, [R26] ;  /* 0x000000001a1c7984 */ /* 0x0000620000000800 */
[----:B------:R-:W-:Y:S05]  /*9db0*/  @!P0 BRA `(.L_x_1484) ;  /* 0x0000000000388947 */ /* 0x000fea0003800000 */
[----:B------:R-:W-:Y:S02]  /*9dc0*/  IMAD.MOV.U32 R23, RZ, RZ, RZ ;  /* 0x000000ffff177224 */ /* 0x000fe400078e00ff */
[----:B------:R-:W-:-:S07]  /*9dd0*/  IMAD.MOV.U32 R22, RZ, RZ, R15 ;  /* 0x000000ffff167224 */ /* 0x000fce00078e000f */
.L_x_1485:
        /* <DEDUP_REMOVED lines=12> */
.L_x_1484:
        /* <DEDUP_REMOVED lines=15> */
[----:B------:R-:W-:-:S06]  /*9f90*/  @!P0 LEA.HI.X R23, R29, R17, RZ, 0x2, P1 ;  /* 0x000000111d178211 */ /* 0x000fcc00008f14ff */
        /* <DEDUP_REMOVED lines=14> */
.L_x_1483:
[----:B------:R-:W-:Y:S05]  /*a080*/  BSYNC.RECONVERGENT B1 ;  /* 0x0000000000017941 */ /* 0x000fea0003800200 */
.L_x_1482:
[----:B------:R-:W-:-:S13]  /*a090*/  ISETP.NE.AND P0, PT, R2, 0x20, PT ;  /* 0x000000200200780c */ /* 0x000fda0003f05270 */
[----:B------:R-:W-:Y:S05]  /*a0a0*/  @P0 BRA `(.L_x_1365) ;  /* 0x0000005800f80947 */ /* 0x000fea0003800000 */
[----:B------:R-:W5:Y:S01]  /*a0b0*/  S2UR UR5, SR_CgaCtaId ;  /* 0x00000000000579c3 */ /* 0x000f620000008800 */
[----:B------:R-:W-:Y:S01]  /*a0c0*/  UMOV UR4, 0x400 ;  /* 0x0000040000047882 */ /* 0x000fe20000000000 */
[----:B------:R-:W-:Y:S01]  /*a0d0*/  ISETP.NE.AND P0, PT, R30, RZ, PT ;  /* 0x000000ff1e00720c */ /* 0x000fe20003f05270 */
[----:B-----5:R-:W-:-:S09]  /*a0e0*/  ULEA UR6, UR5, UR4, 0x18 ;  /* 0x0000000405067291 */ /* 0x020fd2000f8ec0ff */
[----:B------:R-:W5:Y:S01]  /*a0f0*/  LDS R15, [UR6+0x4] ;  /* 0x00000406ff0f7984 */ /* 0x000f620008000800 */
[----:B------:R-:W-:-:S04]  /*a100*/  UIADD3 UR6, UPT, UPT, UR4, 0x3d34, URZ ;  /* 0x00003d3404067890 */ /* 0x000fc8000fffe0ff */
[----:B------:R-:W-:-:S06]  /*a110*/  ULEA UR6, UR5, UR6, 0x18 ;  /* 0x0000000605067291 */ /* 0x000fcc000f8ec0ff */
[----:B-----5:R-:W-:Y:S01]  /*a120*/  LEA R22, R15, UR6, 0x8 ;  /* 0x000000060f167c11 */ /* 0x020fe2000f8e40ff */
[----:B------:R-:W-:Y:S06]  /*a130*/  @!P0 BRA `(.L_x_1487) ;  /* 0x0000000c00848947 */ /* 0x000fec0003800000 */
[----:B------:R-:W5:Y:S01]  /*a140*/  S2R R19, SR_CTAID.X ;  /* 0x0000000000137919 */ /* 0x000f620000002500 */
[----:B------:R-:W5:Y:S01]  /*a150*/  LDC.64 R16, c[0x4][0x18] ;  /* 0x01000600ff107b82 */ /* 0x000f620000000a00 */
[----:B------:R-:W-:Y:S02]  /*a160*/  IMAD.IADD R21, R20, 0x1, -R21 ;  /* 0x0000000114157824 */ /* 0x000fe400078e0a15 */
[----:B------:R-:W-:Y:S02]  /*a170*/  IMAD.MOV.U32 R20, RZ, RZ, RZ ;  /* 0x000000ffff147224 */ /* 0x000fe400078e00ff */
[----:B------:R-:W-:-:S05]  /*a180*/  IMAD R21, R38, 0x418, R21 ;  /* 0x0000041826157824 */ /* 0x000fca00078e0215 */
[----:B------:R-:W-:Y:S02]  /*a190*/  ISETP.GT.U32.AND P0, PT, R21, -0x8, PT ;  /* 0xfffffff81500780c */ /* 0x000fe40003f04070 */
[----:B------:R-:W-:Y:S01]  /*a1a0*/  LOP3.LUT R21, R14, 0x7, RZ, 0xc0, !PT ;  /* 0x000000070e157812 */ /* 0x000fe200078ec0ff */
[----:B-----5:R-:W-:-:S04]  /*a1b0*/  IMAD.WIDE.U32 R18, R19, 0x1d4c00, R16 ;  /* 0x001d4c0013127825 */ /* 0x020fc800078e0010 */
[----:B------:R-:W-:-:S04]  /*a1c0*/  IMAD.WIDE R16, R15, 0x3a980, R12 ;  /* 0x0003a9800f107825 */ /* 0x000fc800078e020c */
        /* <DEDUP_REMOVED lines=8> */
.L_x_1497:
[----:B------:R-:W-:Y:S02]  /*a250*/  ULEA UR7, UR4, UR6, 0x2 ;  /* 0x0000000604077291 */ /* 0x000fe4000f8e10ff */
[----:B------:R-:W-:-:S07]  /*a260*/  ULEA UR8, UR4, UR5, 0x2 ;  /* 0x0000000504087291 */ /* 0x000fce000f8e10ff */
[----:B----4-:R-:W4:Y:S02]  /*a270*/  LDS R31, [UR7] ;  /* 0x00000007ff1f7984 */ /* 0x010f240008000800 */
[----:B----4-:R-:W-:-:S13]  /*a280*/  ISETP.NE.AND P0, PT, R31, -0x1, PT ;  /* 0xffffffff1f00780c */ /* 0x010fda0003f05270 */
[----:B------:R-:W-:Y:S05]  /*a290*/  @!P0 BRA `(.L_x_1489) ;  /* 0x0000000000208947 */ /* 0x000fea0003800000 */
[----:B------:R-:W4:Y:S02]  /*a2a0*/  LDS R23, [R22] ;  /* 0x0000000016177984 */ /* 0x000f240000000800 */
[----:B----4-:R-:W-:-:S04]  /*a2b0*/  VIADD R23, R23, 0x1 ;  /* 0x0000000117177836 */ /* 0x010fc80000000000 */
[C---:B------:R-:W-:Y:S01]  /*a2c0*/  IMAD.WIDE.U32 R24, R23.reuse, 0x4, R18 ;  /* 0x0000000417187825 */ /* 0x040fe200078e0012 */
[----:B------:R-:W-:Y:S03]  /*a2d0*/  STS [R22], R23 ;  /* 0x0000001716007388 */ /* 0x000fe60000000800 */
[----:B0--3--:R-:W-:Y:S01]  /*a2e0*/  IMAD.WIDE.U32 R26, R23, 0x4, R16 ;  /* 0x00000004171a7825 */ /* 0x009fe200078e0010 */
[----:B------:R-:W0:Y:S04]  /*a2f0*/  LDS R29, [UR8] ;  /* 0x00000008ff1d7984 */ /* 0x000e280008000800 */
[----:B------:R4:W-:Y:S04]  /*a300*/  STG.E desc[UR10][R24.64], R31 ;  /* 0x0000001f18007986 */ /* 0x0009e8000c10190a */
[----:B0-----:R4:W-:Y:S02]  /*a310*/  STG.E desc[UR10][R26.64], R29 ;  /* 0x0000001d1a007986 */ /* 0x0019e4000c10190a */
.L_x_1489:
[----:B----4-:R-:W4:Y:S02]  /*a320*/  LDS R31, [UR7+0x4] ;  /* 0x00000407ff1f7984 */ /* 0x010f240008000800 */
[----:B----4-:R-:W-:-:S13]  /*a330*/  ISETP.NE.AND P0, PT, R31, -0x1, PT ;  /* 0xffffffff1f00780c */ /* 0x010fda0003f05270 */
[----:B------:R-:W-:Y:S05]  /*a340*/  @!P0 BRA `(.L_x_1490) ;  /* 0x0000000000208947 */ /* 0x000fea0003800000 */
[----:B------:R-:W4:Y:S02]  /*a350*/  LDS R23, [R22] ;  /* 0x0000000016177984 */ /* 0x000f240000000800 */
[----:B----4-:R-:W-:-:S04]  /*a360*/  VIADD R23, R23, 0x1 ;  /* 0x0000000117177836 */ /* 0x010fc80000000000 */
[C---:B------:R-:W-:Y:S01]  /*a370*/  IMAD.WIDE.U32 R24, R23.reuse, 0x4, R18 ;  /* 0x0000000417187825 */ /* 0x040fe200078e0012 */
[----:B------:R-:W-:Y:S03]  /*a380*/  STS [R22], R23 ;  /* 0x0000001716007388 */ /* 0x000fe60000000800 */
[----:B0--3--:R-:W-:Y:S01]  /*a390*/  IMAD.WIDE.U32 R26, R23, 0x4, R16 ;  /* 0x00000004171a7825 */ /* 0x009fe200078e0010 */
[----:B------:R-:W0:Y:S04]  /*a3a0*/  LDS R29, [UR8+0x4] ;  /* 0x00000408ff1d7984 */ /* 0x000e280008000800 */
[----:B------:R4:W-:Y:S04]  /*a3b0*/  STG.E desc[UR10][R24.64], R31 ;  /* 0x0000001f18007986 */ /* 0x0009e8000c10190a */
[----:B0-----:R4:W-:Y:S02]  /*a3c0*/  STG.E desc[UR10][R26.64], R29 ;  /* 0x0000001d1a007986 */ /* 0x0019e4000c10190a */
.L_x_1490:
        /* <DEDUP_REMOVED lines=11> */
.L_x_1491:
        /* <DEDUP_REMOVED lines=11> */
.L_x_1492:
        /* <DEDUP_REMOVED lines=11> */
.L_x_1493:
        /* <DEDUP_REMOVED lines=11> */
.L_x_1494:
        /* <DEDUP_REMOVED lines=11> */
.L_x_1495:
[----:B----4-:R-:W4:Y:S01]  /*a740*/  LDS R31, [UR7+0x1c] ;  /* 0x00001c07ff1f7984 */ /* 0x010f220008000800 */
[----:B------:R-:W-:-:S06]  /*a750*/  UIADD3 UR4, UPT, UPT, UR4, 0x8, URZ ;  /* 0x0000000804047890 */ /* 0x000fcc000fffe0ff */
[----:B------:R-:W-:Y:S02]  /*a760*/  ISETP.NE.AND P1, PT, R20, UR4, PT ;  /* 0x0000000414007c0c */ /* 0x000fe4000bf25270 */
        /* <DEDUP_REMOVED lines=10> */
.L_x_1496:
[----:B------:R-:W-:Y:S05]  /*a810*/  @P1 BRA `(.L_x_1497) ;  /* 0xfffffff8008c1947 */ /* 0x000fea000383ffff */
.L_x_1488:
[----:B------:R-:W-:-:S13]  /*a820*/  ISETP.NE.AND P0, PT, R21, RZ, PT ;  /* 0x000000ff1500720c */ /* 0x000fda0003f05270 */
[----:B------:R-:W-:Y:S05]  /*a830*/  @!P0 BRA `(.L_x_1487) ;  /* 0x0000000400c48947 */ /* 0x000fea0003800000 */
[----:B------:R-:W-:Y:S02]  /*a840*/  ISETP.GE.U32.AND P0, PT, R21, 0x4, PT ;  /* 0x000000041500780c */ /* 0x000fe40003f06070 */
[----:B----4-:R-:W-:-:S11]  /*a850*/  LOP3.LUT R31, R14, 0x3, RZ, 0xc0, !PT ;  /* 0x000000030e1f7812 */ /* 0x010fd600078ec0ff */
[----:B------:R-:W-:Y:S05]  /*a860*/  @!P0 BRA `(.L_x_1498) ;  /* 0x0000000000d48947 */ /* 0x000fea0003800000 */
[----:B------:R-:W4:Y:S01]  /*a870*/  S2R R24, SR_CgaCtaId ;  /* 0x0000000000187919 */ /* 0x000f220000008800 */
[----:B------:R-:W-:-:S05]  /*a880*/  MOV R21, 0x400 ;  /* 0x0000040000157802 */ /* 0x000fca0000000f00 */
[C---:B------:R-:W-:Y:S02]  /*a890*/  VIADD R23, R21.reuse, 0x75f4 ;  /* 0x000075f415177836 */ /* 0x040fe40000000000 */
[----:B------:R-:W-:-:S03]  /*a8a0*/  VIADD R21, R21, 0x20d4 ;  /* 0x000020d415157836 */ /* 0x000fc60000000000 */
[C---:B----4-:R-:W-:Y:S02]  /*a8b0*/  LEA R23, R24.reuse, R23, 0x18 ;  /* 0x0000001718177211 */ /* 0x050fe400078ec0ff */
[----:B------:R-:W-:-:S03]  /*a8c0*/  LEA R21, R24, R21, 0x18 ;  /* 0x0000001518157211 */ /* 0x000fc600078ec0ff */
[C---:B---3--:R-:W-:Y:S02]  /*a8d0*/  IMAD R28, R20.reuse, 0x4, R23 ;  /* 0x00000004141c7824 */ /* 0x048fe400078e0217 */
[----:B------:R-:W-:-:S03]  /*a8e0*/  IMAD R30, R20, 0x4, R21 ;  /* 0x00000004141e7824 */ /* 0x000fc600078e0215 */
[----:B------:R-:W3:Y:S02]  /*a8f0*/  LDS R29, [R28] ;  /* 0x000000001c1d7984 */ /* 0x000ee40000000800 */
[----:B---3--:R-:W-:-:S13]  /*a900*/  ISETP.NE.AND P0, PT, R29, -0x1, PT ;  /* 0xffffffff1d00780c */ /* 0x008fda0003f05270 */
[----:B------:R-:W-:Y:S05]  /*a910*/  @!P0 BRA `(.L_x_1499) ;  /* 0x0000000000208947 */ /* 0x000fea0003800000 */
[----:B------:R-:W3:Y:S02]  /*a920*/  LDS R21, [R22] ;  /* 0x0000000016157984 */ /* 0x000ee40000000800 */
[----:B---3--:R-:W-:-:S04]  /*a930*/  VIADD R21, R21, 0x1 ;  /* 0x0000000115157836 */ /* 0x008fc80000000000 */
[C---:B------:R-:W-:Y:S01]  /*a940*/  IMAD.WIDE.U32 R24, R21.reuse, 0x4, R18 ;  /* 0x0000000415187825 */ /* 0x040fe200078e0012 */
[----:B------:R-:W-:Y:S03]  /*a950*/  STS [R22], R21 ;  /* 0x0000001516007388 */ /* 0x000fe60000000800 */
[----:B0-----:R-:W-:Y:S01]  /*a960*/  IMAD.WIDE.U32 R26, R21, 0x4, R16 ;  /* 0x00000004151a7825 */ /* 0x001fe200078e0010 */
[----:B------:R-:W0:Y:S04]  /*a970*/  LDS R23, [R30] ;  /* 0x000000001e177984 */ /* 0x000e280000000800 */
[----:B------:R3:W-:Y:S04]  /*a980*/  STG.E desc[UR10][R24.64], R29 ;  /* 0x0000001d18007986 */ /* 0x0007e8000c10190a */
[----:B0-----:R3:W-:Y:S02]  /*a990*/  STG.E desc[UR10][R26.64], R23 ;  /* 0x000000171a007986 */ /* 0x0017e4000c10190a */
.L_x_1499:
[----:B---3--:R-:W3:Y:S02]  /*a9a0*/  LDS R29, [R28+0x4] ;  /* 0x000004001c1d7984 */ /* 0x008ee40000000800 */
[----:B---3--:R-:W-:-:S13]  /*a9b0*/  ISETP.NE.AND P0, PT, R29, -0x1, PT ;  /* 0xffffffff1d00780c */ /* 0x008fda0003f05270 */
[----:B------:R-:W-:Y:S05]  /*a9c0*/  @!P0 BRA `(.L_x_1500) ;  /* 0x0000000000208947 */ /* 0x000fea0003800000 */
[----:B------:R-:W3:Y:S02]  /*a9d0*/  LDS R21, [R22] ;  /* 0x0000000016157984 */ /* 0x000ee40000000800 */
[----:B---3--:R-:W-:-:S04]  /*a9e0*/  VIADD R21, R21, 0x1 ;  /* 0x0000000115157836 */ /* 0x008fc80000000000 */
[C---:B------:R-:W-:Y:S01]  /*a9f0*/  IMAD.WIDE.U32 R24, R21.reuse, 0x4, R18 ;  /* 0x0000000415187825 */ /* 0x040fe200078e0012 */
[----:B------:R-:W-:Y:S03]  /*aa00*/  STS [R22], R21 ;  /* 0x0000001516007388 */ /* 0x000fe60000000800 */
[----:B0-----:R-:W-:Y:S01]  /*aa10*/  IMAD.WIDE.U32 R26, R21, 0x4, R16 ;  /* 0x00000004151a7825 */ /* 0x001fe200078e0010 */
[----:B------:R-:W0:Y:S04]  /*aa20*/  LDS R23, [R30+0x4] ;  /* 0x000004001e177984 */ /* 0x000e280000000800 */
[----:B------:R3:W-:Y:S04]  /*aa30*/  STG.E desc[UR10][R24.64], R29 ;  /* 0x0000001d18007986 */ /* 0x0007e8000c10190a */
[----:B0-----:R3:W-:Y:S02]  /*aa40*/  STG.E desc[UR10][R26.64], R23 ;  /* 0x000000171a007986 */ /* 0x0017e4000c10190a */
.L_x_1500:
        /* <DEDUP_REMOVED lines=11> */
.L_x_1501:
        /* <DEDUP_REMOVED lines=11> */
.L_x_1502:
[----:B------:R-:W-:-:S07]  /*abb0*/  VIADD R20, R20, 0x4 ;  /* 0x0000000414147836 */ /* 0x000fce0000000000 */
.L_x_1498:
[----:B------:R-:W-:-:S13]  /*abc0*/  ISETP.NE.AND P0, PT, R31, RZ, PT ;  /* 0x000000ff1f00720c */ /* 0x000fda0003f05270 */
[----:B------:R-:W-:Y:S05]  /*abd0*/  @!P0 BRA `(.L_x_1487) ;  /* 0x0000000000dc8947 */ /* 0x000fea0003800000 */
[----:B------:R-:W-:-:S13]  /*abe0*/  ISETP.NE.AND P0, PT, R31, 0x1, PT ;  /* 0x000000011f00780c */ /* 0x000fda0003f05270 */
[----:B------:R-:W-:Y:S05]  /*abf0*/  @!P0 BRA `(.L_x_1503) ;  /* 0x00000000007c8947 */ /* 0x000fea0003800000 */
[----:B---3--:R-:W3:Y:S01]  /*ac00*/  S2R R24, SR_CgaCtaId ;  /* 0x0000000000187919 */ /* 0x008ee20000008800 */
[----:B------:R-:W-:-:S05]  /*ac10*/  MOV R21, 0x400 ;  /* 0x0000040000157802 */ /* 0x000fca0000000f00 */
[C---:B------:R-:W-:Y:S02]  /*ac20*/  VIADD R23, R21.reuse, 0x75f4 ;  /* 0x000075f415177836 */ /* 0x040fe40000000000 */
[----:B------:R-:W-:-:S03]  /*ac30*/  VIADD R21, R21, 0x20d4 ;  /* 0x000020d415157836 */ /* 0x000fc60000000000 */
[C---:B---3--:R-:W-:Y:S02]  /*ac40*/  LEA R23, R24.reuse, R23, 0x18 ;  /* 0x0000001718177211 */ /* 0x048fe400078ec0ff */
[----:B------:R-:W-:-:S03]  /*ac50*/  LEA R21, R24, R21, 0x18 ;  /* 0x0000001518157211 */ /* 0x000fc600078ec0ff */
[C---:B------:R-:W-:Y:S02]  /*ac60*/  IMAD R28, R20.reuse, 0x4, R23 ;  /* 0x00000004141c7824 */ /* 0x040fe400078e0217 */
        /* <DEDUP_REMOVED lines=12> */
.L_x_1504:
        /* <DEDUP_REMOVED lines=11> */
.L_x_1505:
[----:B------:R-:W-:-:S07]  /*ade0*/  VIADD R20, R20, 0x2 ;  /* 0x0000000214147836 */ /* 0x000fce0000000000 */
.L_x_1503:
[----:B------:R-:W-:-:S04]  /*adf0*/  LOP3.LUT R14, R14, 0x1, RZ, 0xc0, !PT ;  /* 0x000000010e0e7812 */ /* 0x000fc800078ec0ff */
[----:B------:R-:W-:-:S13]  /*ae00*/  ISETP.NE.U32.AND P0, PT, R14, 0x1, PT ;  /* 0x000000010e00780c */ /* 0x000fda0003f05070 */
[----:B------:R-:W-:Y:S05]  /*ae10*/  @P0 BRA `(.L_x_1487) ;  /* 0x00000000004c0947 */ /* 0x000fea0003800000 */
[----:B---3--:R-:W3:Y:S01]  /*ae20*/  S2R R27, SR_CgaCtaId ;  /* 0x00000000001b7919 */ /* 0x008ee20000008800 */
[----:B------:R-:W-:-:S05]  /*ae30*/  MOV R23, 0x400 ;  /* 0x0000040000177802 */ /* 0x000fca0000000f00 */
[----:B------:R-:W-:-:S05]  /*ae40*/  VIADD R14, R23, 0x75f4 ;  /* 0x000075f4170e7836 */ /* 0x000fca0000000000 */
[----:B---3--:R-:W-:-:S05]  /*ae50*/  LEA R21, R27, R14, 0x18 ;  /* 0x0000000e1b157211 */ /* 0x008fca00078ec0ff */
[----:B------:R-:W-:-:S05]  /*ae60*/  IMAD R14, R20, 0x4, R21 ;  /* 0x00000004140e7824 */ /* 0x000fca00078e0215 */
[----:B------:R-:W3:Y:S02]  /*ae70*/  LDS R25, [R14] ;  /* 0x000000000e197984 */ /* 0x000ee40000000800 */
[----:B---3--:R-:W-:-:S13]  /*ae80*/  ISETP.NE.AND P0, PT, R25, -0x1, PT ;  /* 0xffffffff1900780c */ /* 0x008fda0003f05270 */
[----:B------:R-:W-:Y:S05]  /*ae90*/  @!P0 BRA `(.L_x_1487) ;  /* 0x00000000002c8947 */ /* 0x000fea0003800000 */
[----:B------:R-:W3:Y:S01]  /*aea0*/  LDS R21, [R22] ;  /* 0x0000000016157984 */ /* 0x000ee20000000800 */
[----:B------:R-:W-:-:S05]  /*aeb0*/  VIADD R14, R23, 0x20d4 ;  /* 0x000020d4170e7836 */ /* 0x000fca0000000000 */
[----:B------:R-:W-:-:S05]  /*aec0*/  LEA R27, R27, R14, 0x18 ;  /* 0x0000000e1b1b7211 */ /* 0x000fca00078ec0ff */
[----:B------:R-:W-:Y:S02]  /*aed0*/  IMAD R20, R20, 0x4, R27 ;  /* 0x0000000414147824 */ /* 0x000fe400078e021b */
[----:B---3--:R-:W-:-:S04]  /*aee0*/  VIADD R21, R21, 0x1 ;  /* 0x0000000115157836 */ /* 0x008fc80000000000 */
[C---:B------:R-:W-:Y:S01]  /*aef0*/  IMAD.WIDE.U32 R18, R21.reuse, 0x4, R18 ;  /* 0x0000000415127825 */ /* 0x040fe200078e0012 */
[----:B------:R-:W-:Y:S03]  /*af00*/  STS [R22], R21 ;  /* 0x0000001516007388 */ /* 0x000fe60000000800 */
[----:B------:R-:W-:Y:S01]  /*af10*/  IMAD.WIDE.U32 R16, R21, 0x4, R16 ;  /* 0x0000000415107825 */ /* 0x000fe200078e0010 */
[----:B------:R-:W3:Y:S04]  /*af20*/  LDS R23, [R20] ;  /* 0x0000000014177984 */ /* 0x000ee80000000800 */
[----:B------:R4:W-:Y:S04]  /*af30*/  STG.E desc[UR10][R18.64], R25 ;  /* 0x0000001912007986 */ /* 0x0009e8000c10190a */
[----:B---3--:R4:W-:Y:S02]  /*af40*/  STG.E desc[UR10][R16.64], R23 ;  /* 0x0000001710007986 */ /* 0x0089e4000c10190a */
.L_x_1487:
[----:B------:R-:W5:Y:S01]  /*af50*/  LDS R22, [R22] ;  /* 0x0000000016167984 */ /* 0x000f620000000800 */
[----:B------:R-:W-:Y:S01]  /*af60*/  IMAD.MOV.U32 R14, RZ, RZ, RZ ;  /* 0x000000ffff0e7224 */ /* 0x000fe200078e00ff */
[----:B-----5:R-:W-:-:S13]  /*af70*/  ISETP.NE.AND P0, PT, R22, RZ, PT ;  /* 0x000000ff1600720c */ /* 0x020fda0003f05270 */
[----:B------:R-:W-:Y:S05]  /*af80*/  @!P0 BRA `(.L_x_1506) ;  /* 0x0000000c00b08947 */ /* 0x000fea0003800000 */
[C---:B------:R-:W-:Y:S01]  /*af90*/  ISETP.GE.U32.AND P0, PT, R22.reuse, 0x8, PT ;  /* 0x000000081600780c */ /* 0x040fe20003f06070 */
[----:B----4-:R-:W-:Y:S01]  /*afa0*/  IMAD.MOV.U32 R16, RZ, RZ, RZ ;  /* 0x000000ffff107224 */ /* 0x010fe200078e00ff */
[----:B---3--:R-:W-:Y:S01]  /*afb0*/  LOP3.LUT R29, R22, 0x7, RZ, 0xc0, !PT ;  /* 0x00000007161d7812 */ /* 0x008fe200078ec0ff */
[----:B------:R-:W-:-:S03]  /*afc0*/  IMAD.MOV.U32 R14, RZ, RZ, RZ ;  /* 0x000000ffff0e7224 */ /* 0x000fc600078e00ff */
[----:B------:R-:W-:-:S07]  /*afd0*/  ISETP.NE.AND P1, PT, R29, RZ, PT ;  /* 0x000000ff1d00720c */ /* 0x000fce0003f25270 */
[----:B------:R-:W-:Y:S06]  /*afe0*/  @!P0 BRA `(.L_x_1507) ;  /* 0x0000000400d08947 */ /* 0x000fec0003800000 */
[----:B------:R-:W-:Y:S01]  /*aff0*/  LOP3.LUT R16, R22, 0xfffffff8, RZ, 0xc0, !PT ;  /* 0xfffffff816107812 */ /* 0x000fe200078ec0ff */
[----:B------:R-:W-:Y:S02]  /*b000*/  IMAD.MOV.U32 R17, RZ, RZ, RZ ;  /* 0x000000ffff117224 */ /* 0x000fe400078e00ff */
[----:B------:R-:W-:-:S07]  /*b010*/  IMAD.MOV.U32 R14, RZ, RZ, RZ ;  /* 0x000000ffff0e7224 */ /* 0x000fce00078e00ff */
.L_x_1508:
[----:B------:R-:W-:-:S04]  /*b020*/  IMAD.WIDE R24, R15, 0x3a980, R12 ;  /* 0x0003a9800f187825 */ /* 0x000fc800078e020c */
[----:B------:R-:W-:-:S05]  /*b030*/  IMAD.WIDE.U32 R24, R17, 0x4, R24 ;  /* 0x0000000411187825 */ /* 0x000fca00078e0018 */
[----:B------:R-:W0:Y:S04]  /*b040*/  LDG.E R23, desc[UR10][R24.64+0x4] ;  /* 0x0000040a18177981 */ /* 0x000e28000c1e1900 */
[----:B------:R-:W3:Y:S04]  /*b050*/  LDG.E R27, desc[UR10][R24.64+0x8] ;  /* 0x0000080a181b7981 */ /* 0x000ee8000c1e1900 */
        /* <DEDUP_REMOVED lines=8> */
[----:B0-----:R-:W-:-:S04]  /*b0e0*/  SHF.R.U32.HI R26, RZ, 0x1, R23 ;  /* 0x00000001ff1a7819 */ /* 0x001fc80000011617 */
        /* <DEDUP_REMOVED lines=100> */
.L_x_1507:
        /* <DEDUP_REMOVED lines=9> */
[----:B------:R-:W0:Y:S04]  /*b7c0*/  LDG.E R25, desc[UR10][R18.64+0xc] ;  /* 0x00000c0a12197981 */ /* 0x000e28000c1e1900 */
[----:B------:R-:W5:Y:S01]  /*b7d0*/  LDG.E R28, desc[UR10][R18.64+0x10] ;  /* 0x0000100a121c7981 */ /* 0x000f62000c1e1900 */
[----:B------:R-:W-:Y:S01]  /*b7e0*/  VIADD R16, R16, 0x4 ;  /* 0x0000000410107836 */ /* 0x000fe20000000000 */
[----:B---3--:R-:W-:-:S02]  /*b7f0*/  SHF.R.U32.HI R20, RZ, 0x1, R17 ;  /* 0x00000001ff147819 */ /* 0x008fc40000011611 */
[----:B----4-:R-:W-:Y:S02]  /*b800*/  SHF.R.U32.HI R23, RZ, 0x1, R21 ;  /* 0x00000001ff177819 */ /* 0x010fe40000011615 */
[----:B------:R-:W-:Y:S02]  /*b810*/  LOP3.LUT R20, R20, 0x55555555, RZ, 0xc0, !PT ;  /* 0x5555555514147812 */ /* 0x000fe400078ec0ff */
[----:B0-----:R-:W-:Y:S02]  /*b820*/  SHF.R.U32.HI R26, RZ, 0x1, R25 ;  /* 0x00000001ff1a7819 */ /* 0x001fe40000011619 */
        /* <DEDUP_REMOVED lines=46> */
.L_x_1509:
        /* <DEDUP_REMOVED lines=35> */
.L_x_1510:
        /* <DEDUP_REMOVED lines=17> */
.L_x_1506:
[----:B------:R-:W5:Y:S01]  /*be50*/  S2R R13, SR_CgaCtaId ;  /* 0x00000000000d7919 */ /* 0x000f620000008800 */
[----:B------:R-:W-:-:S05]  /*be60*/  MOV R12, 0x400 ;  /* 0x00000400000c7802 */ /* 0x000fca0000000f00 */
[----:B------:R-:W-:-:S05]  /*be70*/  VIADD R12, R12, 0x4d34 ;  /* 0x00004d340c0c7836 */ /* 0x000fca0000000000 */
[----:B-----5:R-:W-:-:S05]  /*be80*/  LEA R12, R13, R12, 0x18 ;  /* 0x0000000c0d0c7211 */ /* 0x020fca00078ec0ff */
[----:B------:R-:W-:-:S05]  /*be90*/  IMAD R15, R15, 0x100, R12 ;  /* 0x000001000f0f7824 */ /* 0x000fca00078e020c */
[----:B------:R0:W-:Y:S01]  /*bea0*/  STS [R15], R14 ;  /* 0x0000000e0f007388 */ /* 0x0001e20000000800 */
[----:B------:R-:W-:Y:S05]  /*beb0*/  BRA `(.L_x_1365) ;  /* 0x0000003c00747947 */ /* 0x000fea0003800000 */
.L_x_1450:
[----:B------:R-:W-:Y:S01]  /*bec0*/  ISETP.NE.AND P0, PT, R2, 0x20, PT ;  /* 0x000000200200780c */ /* 0x000fe20003f05270 */
[----:B------:R-:W-:-:S05]  /*bed0*/  IMAD.HI.U32 R38, R15, -0x5dcd30d, RZ ;  /* 0xfa232cf30f267827 */ /* 0x000fca00078e00ff */
[----:B------:R-:W-:-:S07]  /*bee0*/  SHF.R.U32.HI R38, RZ, 0xa, R38 ;  /* 0x0000000aff267819 */ /* 0x000fce0000011626 */
[----:B------:R-:W0:Y:S01]  /*bef0*/  @!P0 LDS R27, [R26+0x4] ;  /* 0x000004001a1b8984 */ /* 0x000e220000000800 */
[----:B------:R-:W-:-:S05]  /*bf00*/  @!P0 VIADD R21, R25, 0x3d34 ;  /* 0x00003d3419158836 */ /* 0x000fca0000000000 */
[----:B------:R-:W-:Y:S02]  /*bf10*/  @!P0 LEA R28, R24, R21, 0x18 ;  /* 0x00000015181c8211 */ /* 0x000fe400078ec0ff */
[----:B------:R-:W1:Y:S02]  /*bf20*/  LDC.64 R20, c[0x4][0x28] ;  /* 0x01000a00ff147b82 */ /* 0x000e640000000a00 */
[----:B-1----:R-:W-:-:S04]  /*bf30*/  IMAD.WIDE.U32 R20, R0, 0x1d4c00, R20 ;  /* 0x001d4c0000147825 */ /* 0x002fc800078e0014 */
[----:B0-----:R-:W-:-:S05]  /*bf40*/  @!P0 IMAD R27, R27, 0x100, R28 ;  /* 0x000001001b1b8824 */ /* 0x001fca00078e021c */
[----:B------:R0:W-:Y:S01]  /*bf50*/  @!P0 STS [R27], RZ ;  /* 0x000000ff1b008388 */ /* 0x0001e20000000800 */
[----:B------:R-:W-:-:S13]  /*bf60*/  ISETP.GE.U32.AND P0, PT, R15, 0x418, PT ;  /* 0x000004180f00780c */ /* 0x000fda0003f06070 */
        /* <DEDUP_REMOVED lines=9> */
.L_x_1534:
[----:B--2---:R-:W2:Y:S01]  /*c000*/  LDG.E R29, desc[UR10][R18.64] ;  /* 0x0000000a121d7981 */ /* 0x004ea2000c1e1900 */
[----:B------:R-:W2:Y:S01]  /*c010*/  LDC.64 R26, c[0x0][0x398] ;  /* 0x0000e600ff1a7b82 */ /* 0x000ea20000000a00 */
[----:B------:R-:W-:Y:S01]  /*c020*/  ISETP.NE.AND P0, PT, R10, RZ, PT ;  /* 0x000000ff0a00720c */ /* 0x000fe20003f05270 */
[----:B--2---:R-:W-:-:S06]  /*c030*/  IMAD.WIDE.U32 R28, R29, 0x4, R26 ;  /* 0x000000041d1c7825 */ /* 0x004fcc00078e001a */
[----:B------:R-:W2:Y:S01]  /*c040*/  LDG.E R29, desc[UR10][R28.64] ;  /* 0x0000000a1c1d7981 */ /* 0x000ea2000c1e1900 */
[----:B------:R-:W-:Y:S01]  /*c050*/  BSSY.RECONVERGENT B1, `(.L_x_1512) ;  /* 0x0000022000017945 */ /* 0x000fe20003800200 */
[----:B------:R-:W-:Y:S01]  /*c060*/  ISETP.GT.U32.AND P1, PT, R2, 0x3d7, PT ;  /* 0x000003d70200780c */ /* 0x000fe20003f24070 */
[----:B------:R-:W-:Y:S02]  /*c070*/  IMAD.MOV.U32 R47, RZ, RZ, R3 ;  /* 0x000000ffff2f7224 */ /* 0x000fe400078e0003 */
[----:B0-2---:R-:W-:Y:S01]  /*c080*/  IMAD R45, R42, 0x418, R29 ;  /* 0x000004182a2d7824 */ /* 0x005fe200078e021d */
[----:B-1----:R-:W-:Y:S09]  /*c090*/  @!P0 BRA `(.L_x_1513) ;  /* 0x0000000000748947 */ /* 0x002ff20003800000 */
        /* <DEDUP_REMOVED lines=29> */
.L_x_1513:
[----:B------:R-:W-:Y:S05]  /*c270*/  BSYNC.RECONVERGENT B1 ;  /* 0x0000000000017941 */ /* 0x000fea0003800200 */
.L_x_1512:
        /* <DEDUP_REMOVED lines=8> */
.L_x_1516:
        /* <DEDUP_REMOVED lines=36> */
.L_x_1515:
[----:B------:R-:W-:Y:S05]  /*c540*/  BSYNC.RECONVERGENT B1 ;  /* 0x0000000000017941 */ /* 0x000fea0003800200 */
.L_x_1514:
        /* <DEDUP_REMOVED lines=15> */
.L_x_1521:
        /* <DEDUP_REMOVED lines=8> */
.L_x_1520:
        /* <DEDUP_REMOVED lines=40> */
.L_x_1519:
        /* <DEDUP_REMOVED lines=8> */
.L_x_1522:
[----:B0-----:R-:W-:Y:S01]  /*c9c0*/  IMAD R41, R35, 0x4, R34 ;  /* 0x0000000423297824 */ /* 0x001fe200078e0222 */
        /* <DEDUP_REMOVED lines=27> */
.L_x_1518:
[----:B------:R-:W-:Y:S05]  /*cb80*/  BSYNC.RECONVERGENT B1 ;  /* 0x0000000000017941 */ /* 0x000fea0003800200 */
.L_x_1517:
        /* <DEDUP_REMOVED lines=10> */
.L_x_1533:
[----:B------:R-:W-:Y:S02]  /*cc30*/  ULEA UR7, UR4, UR5, 0x2 ;  /* 0x0000000504077291 */ /* 0x000fe4000f8e10ff */
[----:B------:R-:W-:-:S07]  /*cc40*/  ULEA UR8, UR4, UR6, 0x2 ;  /* 0x0000000604087291 */ /* 0x000fce000f8e10ff */
[----:B-12---:R-:W1:Y:S02]  /*cc50*/  LDS R35, [UR7] ;  /* 0x00000007ff237984 */ /* 0x006e640008000800 */
        /* <DEDUP_REMOVED lines=10> */
.L_x_1525:
[----:B--2---:R-:W1:Y:S02]  /*cd00*/  LDS R35, [UR7+0x4] ;  /* 0x00000407ff237984 */ /* 0x004e640008000800 */
        /* <DEDUP_REMOVED lines=10> */
.L_x_1526:
        /* <DEDUP_REMOVED lines=11> */
.L_x_1527:
        /* <DEDUP_REMOVED lines=11> */
.L_x_1528:
        /* <DEDUP_REMOVED lines=11> */
.L_x_1529:
        /* <DEDUP_REMOVED lines=11> */
.L_x_1530:
        /* <DEDUP_REMOVED lines=11> */
.L_x_1531:
[----:B--2---:R-:W1:Y:S01]  /*d120*/  LDS R35, [UR7+0x1c] ;  /* 0x00001c07ff237984 */ /* 0x004e620008000800 */
        /* <DEDUP_REMOVED lines=12> */
.L_x_1532:
[----:B------:R-:W-:Y:S05]  /*d1f0*/  BRA.U UP0, `(.L_x_1533) ;  /* 0xfffffff9008c7547 */ /* 0x000fea000b83ffff */
.L_x_1524:
[----:B------:R-:W-:Y:S05]  /*d200*/  BSYNC.RECONVERGENT B1 ;  /* 0x0000000000017941 */ /* 0x000fea0003800200 */
.L_x_1523:
[----:B------:R-:W-:Y:S05]  /*d210*/  @P0 BRA `(.L_x_1534) ;  /* 0xffffffec00780947 */ /* 0x000fea000383ffff */
.L_x_1511:
        /* <DEDUP_REMOVED lines=8> */
[----:B------:R-:W-:-:S07]  /*d2a0*/  ISETP.GE.U32.AND P3, PT, R3, R30, PT ;  /* 0x0000001e0300720c */ /* 0x000fce0003f66070 */
[----:B------:R-:W4:Y:S08]  /*d2b0*/  LDC.64 R24, c[0x0][0x3a0] ;  /* 0x0000e800ff187b82 */ /* 0x000f300000000a00 */
[----:B--2---:R-:W2:Y:S01]  /*d2c0*/  LDC.64 R26, c[0x0][0x3a8] ;  /* 0x0000ea00ff1a7b82 */ /* 0x004ea20000000a00 */
[----:B---3--:R-:W-:-:S06]  /*d2d0*/  IMAD.WIDE.U32 R22, R19, 0x4, R22 ;  /* 0x0000000413167825 */ /* 0x008fcc00078e0016 */
[----:B------:R-:W3:Y:S01]  /*d2e0*/  LDG.E R23, desc[UR10][R22.64] ;  /* 0x0000000a16177981 */ /* 0x000ee2000c1e1900 */
[----:B-1----:R-:W-:Y:S02]  /*d2f0*/  IMAD.MOV.U32 R40, RZ, RZ, R3 ;  /* 0x000000ffff287224 */ /* 0x002fe400078e0003 */
[----:B---3--:R-:W-:-:S04]  /*d300*/  IMAD R31, R38, 0x418, R23 ;  /* 0x00000418261f7824 */ /* 0x008fc800078e0217 */
[----:B------:R-:W-:-:S04]  /*d310*/  @P3 IMAD.IADD R29, R31, 0x1, R40 ;  /* 0x000000011f1d3824 */ /* 0x000fc800078e0228 */
[----:B----4-:R-:W-:-:S04]  /*d320*/  @P3 IMAD.WIDE.U32 R24, R29, 0x4, R24 ;  /* 0x000000041d183825 */ /* 0x010fc800078e0018 */
[----:B--2---:R-:W-:Y:S02]  /*d330*/  @P3 IMAD.WIDE.U32 R18, R29, 0x4, R26 ;  /* 0x000000041d123825 */ /* 0x004fe400078e001a */
        /* <DEDUP_REMOVED lines=19> */
[----:B------:R-:W2:Y:S01]  /*d470*/  S2R R22, SR_CgaCtaId ;  /* 0x0000000000167919 */ /* 0x000ea20000008800 */
[----:B-1----:R-:W-:Y:S01]  /*d480*/  MOV R18, 0x400 ;  /* 0x0000040000127802 */ /* 0x002fe20000000f00 */
[----:B------:R-:W-:Y:S01]  /*d490*/  VIADD R39, R30, 0xffffffa0 ;  /* 0xffffffa01e277836 */ /* 0x000fe20000000000 */
[----:B------:R-:W-:-:S03]  /*d4a0*/  PLOP3.LUT P0, PT, PT, PT, PT, 0x8, 0x80 ;  /* 0x000000000080781c */ /* 0x000fc60003f0e170 */
[C---:B0-----:R-:W-:Y:S02]  /*d4b0*/  VIADD R41, R18.reuse, 0x75f4 ;  /* 0x000075f412297836 */ /* 0x041fe40000000000 */
[----:B------:R-:W-:-:S03]  /*d4c0*/  VIADD R43, R18, 0x20d4 ;  /* 0x000020d4122b7836 */ /* 0x000fc60000000000 */
[C---:B--2---:R-:W-:Y:S02]  /*d4d0*/  LEA R41, R22.reuse, R41, 0x18 ;  /* 0x0000002916297211 */ /* 0x044fe400078ec0ff */
[----:B------:R-:W-:-:S07]  /*d4e0*/  LEA R43, R22, R43, 0x18 ;  /* 0x0000002b162b7211 */ /* 0x000fce00078ec0ff */
.L_x_1539:
[----:B--2---:R-:W0:Y:S01]  /*d4f0*/  LDC.64 R22, c[0x0][0x3a0] ;  /* 0x0000e800ff167b82 */ /* 0x004e220000000a00 */
        /* <DEDUP_REMOVED lines=34> */
.L_x_1538:
[----:B------:R-:W-:Y:S05]  /*d720*/  BSYNC.RECONVERGENT B2 ;  /* 0x0000000000027941 */ /* 0x000fea0003800200 */
.L_x_1537:
[C---:B-12---:R-:W-:Y:S01]  /*d730*/  IMAD.IADD R18, R30.reuse, 0x1, -R40 ;  /* 0x000000011e127824 */ /* 0x046fe200078e0a28 */
        /* <DEDUP_REMOVED lines=30> */
.L_x_1541:
[----:B------:R-:W-:Y:S05]  /*d920*/  BSYNC.RECONVERGENT B2 ;  /* 0x0000000000027941 */ /* 0x000fea0003800200 */
.L_x_1540:
[----:B------:R-:W-:-:S13]  /*d930*/  ISETP.LT.U32.OR P0, PT, R40, R30, P0 ;  /* 0x0000001e2800720c */ /* 0x000fda0000701470 */
        /* <DEDUP_REMOVED lines=18> */
.L_x_1536:
[----:B------:R-:W-:Y:S05]  /*da60*/  BSYNC.RECONVERGENT B1 ;  /* 0x0000000000017941 */ /* 0x000fea0003800200 */
.L_x_1535:
[----:B------:R-:W4:Y:S01]  /*da70*/  LDG.E R17, desc[UR10][R16.64] ;  /* 0x0000000a10117981 */ /* 0x000f22000c1e1900 */
[----:B-1-3--:R-:W4:Y:S01]  /*da80*/  LDC.64 R18, c[0x0][0x398] ;  /* 0x0000e600ff127b82 */ /* 0x00af220000000a00 */
[----:B------:R-:W-:Y:S01]  /*da90*/  BSSY.RECONVERGENT B1, `(.L_x_1542) ;  /* 0x000003e000017945 */ /* 0x000fe20003800200 */
[----:B----4-:R-:W-:-:S03]  /*daa0*/  IMAD.WIDE.U32 R18, R17, 0x4, R18 ;  /* 0x0000000411127825 */ /* 0x010fc600078e0012 */
[----:B------:R-:W-:Y:S05]  /*dab0*/  @P2 BRA `(.L_x_1543) ;  /* 0x0000000000ec2947 */ /* 0x000fea0003800000 */
[----:B------:R-:W3:Y:S01]  /*dac0*/  LDG.E R24, desc[UR10][R18.64] ;  /* 0x0000000a12187981 */ /* 0x000ee2000c1e1900 */
[----:B------:R-:W3:Y:S01]  /*dad0*/  LDCU.64 UR4, c[0x0][0x3a0] ;  /* 0x00007400ff0477ac */ /* 0x000ee20008000a00 */
[----:B------:R-:W-:Y:S02]  /*dae0*/  VIADD R25, R14, 0xffffffff ;  /* 0xffffffff0e197836 */ /* 0x000fe40000000000 */
[----:B--2---:R-:W-:Y:S01]  /*daf0*/  IMAD.MOV.U32 R27, RZ, RZ, R3 ;  /* 0x000000ffff1b7224 */ /* 0x004fe200078e0003 */
[----:B---3--:R-:W-:-:S04]  /*db00*/  LEA R16, P0, R24, UR4, 0x2 ;  /* 0x0000000418107c11 */ /* 0x008fc8000f8010ff */
[----:B------:R-:W-:-:S09]  /*db10*/  LEA.HI.X R17, R24, UR5, RZ, 0x2, P0 ;  /* 0x0000000518117c11 */ /* 0x000fd200080f14ff */
.L_x_1546:
[----:B-1----:R-:W1:Y:S01]  /*db20*/  S2R R35, SR_CgaCtaId ;  /* 0x0000000000237919 */ /* 0x002e620000008800 */
[----:B------:R-:W-:Y:S01]  /*db30*/  MOV R34, 0x400 ;  /* 0x0000040000227802 */ /* 0x000fe20000000f00 */
[----:B------:R-:W-:Y:S01]  /*db40*/  IMAD.MOV.U32 R23, RZ, RZ, RZ ;  /* 0x000000ffff177224 */ /* 0x000fe200078e00ff */
[----:B------:R-:W-:-:S03]  /*db50*/  ISETP.GE.AND P0, PT, R14, 0x2, PT ;  /* 0x000000020e00780c */ /* 0x000fc60003f06270 */
[----:B------:R-:W-:-:S05]  /*db60*/  VIADD R18, R34, 0x75f4 ;  /* 0x000075f422127836 */ /* 0x000fca0000000000 */
[----:B-1----:R-:W-:-:S05]  /*db70*/  LEA R18, R35, R18, 0x18 ;  /* 0x0000001223127211 */ /* 0x002fca00078ec0ff */
[----:B---3--:R-:W-:-:S05]  /*db80*/  IMAD R26, R27, 0x4, R18 ;  /* 0x000000041b1a7824 */ /* 0x008fca00078e0212 */
[----:B------:R1:W2:Y:S01]  /*db90*/  LDS R28, [R26] ;  /* 0x000000001a1c7984 */ /* 0x0002a20000000800 */
[----:B------:R-:W-:Y:S05]  /*dba0*/  @!P0 BRA `(.L_x_1544) ;  /* 0x0000000000388947 */ /* 0x000fea0003800000 */
[----:B------:R-:W-:Y:S02]  /*dbb0*/  IMAD.MOV.U32 R23, RZ, RZ, RZ ;  /* 0x000000ffff177224 */ /* 0x000fe400078e00ff */
[----:B------:R-:W-:-:S07]  /*dbc0*/  IMAD.MOV.U32 R22, RZ, RZ, R14 ;  /* 0x000000ffff167224 */ /* 0x000fce00078e000e */
.L_x_1545:
        /* <DEDUP_REMOVED lines=12> */
.L_x_1544:
        /* <DEDUP_REMOVED lines=15> */
[----:B------:R-:W-:-:S06]  /*dd80*/  @!P0 LEA.HI.X R23, R29, R17, RZ, 0x2, P1 ;  /* 0x000000111d178211 */ /* 0x000fcc00008f14ff */
        /* <DEDUP_REMOVED lines=14> */
.L_x_1543:
[----:B------:R-:W-:Y:S05]  /*de70*/  BSYNC.RECONVERGENT B1 ;  /* 0x0000000000017941 */ /* 0x000fea0003800200 */
.L_x_1542:
[----:B------:R-:W-:-:S13]  /*de80*/  ISETP.NE.AND P0, PT, R2, 0x20, PT ;  /* 0x000000200200780c */ /* 0x000fda0003f05270 */
        /* <DEDUP_REMOVED lines=14> */
[----:B------:R-:W-:-:S05]  /*df70*/  IMAD R13, R38, 0x418, R13 ;  /* 0x00000418260d7824 */ /* 0x000fca00078e020d */
[----:B------:R-:W-:Y:S01]  /*df80*/  ISETP.GT.U32.AND P0, PT, R13, -0x8, PT ;  /* 0xfffffff80d00780c */ /* 0x000fe20003f04070 */
[----:B------:R-:W-:-:S04]  /*df90*/  IMAD.WIDE R12, R19, 0x3a980, R20 ;  /* 0x0003a980130c7825 */ /* 0x000fc800078e0214 */
[----:B----4-:R-:W-:Y:S01]  /*dfa0*/  IMAD.WIDE.U32 R16, R23, 0x1d4c00, R16 ;  /* 0x001d4c0017107825 */ /* 0x010fe200078e0010 */
[----:B------:R-:W-:-:S03]  /*dfb0*/  LOP3.LUT R23, R15, 0x7, RZ, 0xc0, !PT ;  /* 0x000000070f177812 */ /* 0x000fc600078ec0ff */
        /* <DEDUP_REMOVED lines=8> */
.L_x_1557:
[----:B------:R-:W-:Y:S02]  /*e040*/  ULEA UR7, UR4, UR6, 0x2 ;  /* 0x0000000604077291 */ /* 0x000fe4000f8e10ff */
[----:B------:R-:W-:-:S07]  /*e050*/  ULEA UR8, UR4, UR5, 0x2 ;  /* 0x0000000504087291 */ /* 0x000fce000f8e10ff */
[----:B--2---:R-:W2:Y:S02]  /*e060*/  LDS R33, [UR7] ;  /* 0x00000007ff217984 */ /* 0x004ea40008000800 */
[----:B--2---:R-:W-:-:S13]  /*e070*/  ISETP.NE.AND P0, PT, R33, -0x1, PT ;  /* 0xffffffff2100780c */ /* 0x004fda0003f05270 */
[----:B------:R-:W-:Y:S05]  /*e080*/  @!P0 BRA `(.L_x_1549) ;  /* 0x0000000000208947 */ /* 0x000fea0003800000 */
[----:B------:R-:W3:Y:S02]  /*e090*/  LDS R22, [R14] ;  /* 0x000000000e167984 */ /* 0x000ee40000000800 */
[----:B---3--:R-:W-:-:S04]  /*e0a0*/  VIADD R29, R22, 0x1 ;  /* 0x00000001161d7836 */ /* 0x008fc80000000000 */
[C---:B------:R-:W-:Y:S01]  /*e0b0*/  IMAD.WIDE.U32 R24, R29.reuse, 0x4, R16 ;  /* 0x000000041d187825 */ /* 0x040fe200078e0010 */
[----:B------:R-:W-:Y:S03]  /*e0c0*/  STS [R14], R29 ;  /* 0x0000001d0e007388 */ /* 0x000fe60000000800 */
[----:B-1----:R-:W-:Y:S01]  /*e0d0*/  IMAD.WIDE.U32 R26, R29, 0x4, R12 ;  /* 0x000000041d1a7825 */ /* 0x002fe200078e000c */
[----:B------:R-:W1:Y:S04]  /*e0e0*/  LDS R31, [UR8] ;  /* 0x00000008ff1f7984 */ /* 0x000e680008000800 */
[----:B------:R2:W-:Y:S04]  /*e0f0*/  STG.E desc[UR10][R24.64], R33 ;  /* 0x0000002118007986 */ /* 0x0005e8000c10190a */
[----:B-1----:R2:W-:Y:S02]  /*e100*/  STG.E desc[UR10][R26.64], R31 ;  /* 0x0000001f1a007986 */ /* 0x0025e4000c10190a */
.L_x_1549:
[----:B--2---:R-:W2:Y:S02]  /*e110*/  LDS R33, [UR7+0x4] ;  /* 0x00000407ff217984 */ /* 0x004ea40008000800 */
[----:B--2---:R-:W-:-:S13]  /*e120*/  ISETP.NE.AND P0, PT, R33, -0x1, PT ;  /* 0xffffffff2100780c */ /* 0x004fda0003f05270 */
[----:B------:R-:W-:Y:S05]  /*e130*/  @!P0 BRA `(.L_x_1550) ;  /* 0x0000000000208947 */ /* 0x000fea0003800000 */
[----:B---3--:R-:W2:Y:S02]  /*e140*/  LDS R29, [R14] ;  /* 0x000000000e1d7984 */ /* 0x008ea40000000800 */
[----:B--2---:R-:W-:-:S04]  /*e150*/  VIADD R29, R29, 0x1 ;  /* 0x000000011d1d7836 */ /* 0x004fc80000000000 */
[C---:B------:R-:W-:Y:S01]  /*e160*/  IMAD.WIDE.U32 R24, R29.reuse, 0x4, R16 ;  /* 0x000000041d187825 */ /* 0x040fe200078e0010 */
[----:B------:R-:W-:Y:S03]  /*e170*/  STS [R14], R29 ;  /* 0x0000001d0e007388 */ /* 0x000fe60000000800 */
[----:B-1----:R-:W-:Y:S01]  /*e180*/  IMAD.WIDE.U32 R26, R29, 0x4, R12 ;  /* 0x000000041d1a7825 */ /* 0x002fe200078e000c */
[----:B------:R-:W1:Y:S04]  /*e190*/  LDS R31, [UR8+0x4] ;  /* 0x00000408ff1f7984 */ /* 0x000e680008000800 */
[----:B------:R2:W-:Y:S04]  /*e1a0*/  STG.E desc[UR10][R24.64], R33 ;  /* 0x0000002118007986 */ /* 0x0005e8000c10190a */
[----:B-1----:R2:W-:Y:S02]  /*e1b0*/  STG.E desc[UR10][R26.64], R31 ;  /* 0x0000001f1a007986 */ /* 0x0025e4000c10190a */
.L_x_1550:
        /* <DEDUP_REMOVED lines=11> */
.L_x_1551:
        /* <DEDUP_REMOVED lines=11> */
.L_x_1552:
        /* <DEDUP_REMOVED lines=11> */
.L_x_1553:
        /* <DEDUP_REMOVED lines=11> */
.L_x_1554:
        /* <DEDUP_REMOVED lines=11> */
.L_x_1555:
[----:B--2---:R-:W2:Y:S01]  /*e530*/  LDS R33, [UR7+0x1c] ;  /* 0x00001c07ff217984 */ /* 0x004ea20008000800 */
[----:B------:R-:W-:-:S06]  /*e540*/  UIADD3 UR4, UPT, UPT, UR4, 0x8, URZ ;  /* 0x0000000804047890 */ /* 0x000fcc000fffe0ff */
[----:B------:R-:W-:Y:S02]  /*e550*/  ISETP.NE.AND P1, PT, R18, UR4, PT ;  /* 0x0000000412007c0c */ /* 0x000fe4000bf25270 */
        /* <DEDUP_REMOVED lines=10> */
.L_x_1556:
[----:B------:R-:W-:Y:S05]  /*e600*/  @P1 BRA `(.L_x_1557) ;  /* 0xfffffff8008c1947 */ /* 0x000fea000383ffff */
.L_x_1548:
[----:B------:R-:W-:-:S13]  /*e610*/  ISETP.NE.AND P0, PT, R23, RZ, PT ;  /* 0x000000ff1700720c */ /* 0x000fda0003f05270 */
[----:B------:R-:W-:Y:S05]  /*e620*/  @!P0 BRA `(.L_x_1547) ;  /* 0x0000000400c48947 */ /* 0x000fea0003800000 */
[----:B------:R-:W-:Y:S02]  /*e630*/  ISETP.GE.U32.AND P0, PT, R23, 0x4, PT ;  /* 0x000000041700780c */ /* 0x000fe40003f06070 */
[----:B------:R-:W-:-:S11]  /*e640*/  LOP3.LUT R30, R15, 0x3, RZ, 0xc0, !PT ;  /* 0x000000030f1e7812 */ /* 0x000fd600078ec0ff */
[----:B------:R-:W-:Y:S05]  /*e650*/  @!P0 BRA `(.L_x_1558) ;  /* 0x0000000000d48947 */ /* 0x000fea0003800000 */
[----:B--2---:R-:W2:Y:S01]  /*e660*/  S2R R24, SR_CgaCtaId ;  /* 0x0000000000187919 */ /* 0x004ea20000008800 */
[----:B------:R-:W-:-:S05]  /*e670*/  MOV R22, 0x400 ;  /* 0x0000040000167802 */ /* 0x000fca0000000f00 */
[----:B------:R-:W-:-:S05]  /*e680*/  VIADD R23, R22, 0x75f4 ;  /* 0x000075f416177836 */ /* 0x000fca0000000000 */
[----:B--2---:R-:W-:-:S05]  /*e690*/  LEA R23, R24, R23, 0x18 ;  /* 0x0000001718177211 */ /* 0x004fca00078ec0ff */
[----:B-1-3--:R-:W-:Y:S02]  /*e6a0*/  IMAD R26, R18, 0x4, R23 ;  /* 0x00000004121a7824 */ /* 0x00afe400078e0217 */
[----:B------:R-:W-:-:S03]  /*e6b0*/  VIADD R23, R22, 0x20d4 ;  /* 0x000020d416177836 */ /* 0x000fc60000000000 */
[----:B------:R-:W1:Y:S02]  /*e6c0*/  LDS R31, [R26] ;  /* 0x000000001a1f7984 */ /* 0x000e640000000800 */
[----:B------:R-:W-:-:S05]  /*e6d0*/  LEA R23, R24, R23, 0x18 ;  /* 0x0000001718177211 */ /* 0x000fca00078ec0ff */
        /* <DEDUP_REMOVED lines=11> */
.L_x_1559:
        /* <DEDUP_REMOVED lines=11> */
.L_x_1560:
        /* <DEDUP_REMOVED lines=11> */
.L_x_1561:
        /* <DEDUP_REMOVED lines=11> */
.L_x_1562:
[----:B------:R-:W-:-:S07]  /*e9a0*/  VIADD R18, R18, 0x4 ;  /* 0x0000000412127836 */ /* 0x000fce0000000000 */
.L_x_1558:
[----:B------:R-:W-:-:S13]  /*e9b0*/  ISETP.NE.AND P0, PT, R30, RZ, PT ;  /* 0x000000ff1e00720c */ /* 0x000fda0003f05270 */
[----:B------:R-:W-:Y:S05]  /*e9c0*/  @!P0 BRA `(.L_x_1547) ;  /* 0x0000000000dc8947 */ /* 0x000fea0003800000 */
[----:B------:R-:W-:-:S13]  /*e9d0*/  ISETP.NE.AND P0, PT, R30, 0x1, PT ;  /* 0x000000011e00780c */ /* 0x000fda0003f05270 */
        /* <DEDUP_REMOVED lines=20> */
.L_x_1564:
        /* <DEDUP_REMOVED lines=11> */
.L_x_1565:
[----:B------:R-:W-:-:S07]  /*ebd0*/  VIADD R18, R18, 0x2 ;  /* 0x0000000212127836 */ /* 0x000fce0000000000 */
.L_x_1563:
        /* <DEDUP_REMOVED lines=22> */
.L_x_1547:
[----:B------:R-:W5:Y:S01]  /*ed40*/  LDS R14, [R14] ;  /* 0x000000000e0e7984 */ /* 0x000f620000000800 */
[----:B----4-:R-:W-:Y:S01]  /*ed50*/  IMAD.MOV.U32 R12, RZ, RZ, RZ ;  /* 0x000000ffff0c7224 */ /* 0x010fe200078e00ff */
[----:B-----5:R-:W-:-:S13]  /*ed60*/  ISETP.NE.AND P0, PT, R14, RZ, PT ;  /* 0x000000ff0e00720c */ /* 0x020fda0003f05270 */
[----:B------:R-:W-:Y:S05]  /*ed70*/  @!P0 BRA `(.L_x_1566) ;  /* 0x0000000c00ac8947 */ /* 0x000fea0003800000 */
[C---:B------:R-:W-:Y:S02]  /*ed80*/  ISETP.GE.U32.AND P0, PT, R14.reuse, 0x8, PT ;  /* 0x000000080e00780c */ /* 0x040fe40003f06070 */
[----:B------:R-:W-:Y:S02]  /*ed90*/  CS2R R12, SRZ ;  /* 0x00000000000c7805 */ /* 0x000fe4000001ff00 */
[----:B--23--:R-:W-:-:S04]  /*eda0*/  LOP3.LUT R29, R14, 0x7, RZ, 0xc0, !PT ;  /* 0x000000070e1d7812 */ /* 0x00cfc800078ec0ff */
[----:B------:R-:W-:-:S05]  /*edb0*/  ISETP.NE.AND P1, PT, R29, RZ, PT ;  /* 0x000000ff1d00720c */ /* 0x000fca0003f25270 */
[----:B------:R-:W-:Y:S08]  /*edc0*/  @!P0 BRA `(.L_x_1567) ;  /* 0x0000000400d08947 */ /* 0x000ff00003800000 */
[----:B------:R-:W-:Y:S01]  /*edd0*/  LOP3.LUT R13, R14, 0xfffffff8, RZ, 0xc0, !PT ;  /* 0xfffffff80e0d7812 */ /* 0x000fe200078ec0ff */
[----:B------:R-:W-:Y:S02]  /*ede0*/  IMAD.MOV.U32 R16, RZ, RZ, RZ ;  /* 0x000000ffff107224 */ /* 0x000fe400078e00ff */
[----:B------:R-:W-:-:S07]  /*edf0*/  IMAD.MOV.U32 R12, RZ, RZ, RZ ;  /* 0x000000ffff0c7224 */ /* 0x000fce00078e00ff */
.L_x_1568:
[----:B------:R-:W-:-:S04]  /*ee00*/  IMAD.WIDE R24, R19, 0x3a980, R20 ;  /* 0x0003a98013187825 */ /* 0x000fc800078e0214 */
[----:B------:R-:W-:-:S05]  /*ee10*/  IMAD.WIDE.U32 R24, R16, 0x4, R24 ;  /* 0x0000000410187825 */ /* 0x000fca00078e0018 */
[----:B------:R-:W1:Y:S04]  /*ee20*/  LDG.E R23, desc[UR10][R24.64+0x4] ;  /* 0x0000040a18177981 */ /* 0x000e68000c1e1900 */
[----:B------:R-:W2:Y:S04]  /*ee30*/  LDG.E R27, desc[UR10][R24.64+0x8] ;  /* 0x0000080a181b7981 */ /* 0x000ea8000c1e1900 */
        /* <DEDUP_REMOVED lines=8> */
[----:B-1----:R-:W-:-:S04]  /*eec0*/  SHF.R.U32.HI R26, RZ, 0x1, R23 ;  /* 0x00000001ff1a7819 */ /* 0x002fc80000011617 */
[----:B------:R-:W-:Y:S02]  /*eed0*/  LOP3.LUT R26, R26, 0x55555555, RZ, 0xc0, !PT ;  /* 0x555555551a1a7812 */ /* 0x000fe400078ec0ff */
[----:B--2---:R-:W-:Y:S02]  /*eee0*/  SHF.R.U32.HI R28, RZ, 0x1, R27 ;  /* 0x00000001ff1c7819 */ /* 0x004fe4000001161b */
[----:B---3--:R-:W-:Y:S01]  /*eef0*/  SHF.R.U32.HI R31, RZ, 0x1, R30 ;  /* 0x00000001ff1f7819 */ /* 0x008fe2000001161e */
[----:B------:R-:W-:Y:S01]  /*ef00*/  IMAD.IADD R26, R23, 0x1, -R26 ;  /* 0x00000001171a7824 */ /* 0x000fe200078e0a1a */
[----:B------:R-:W-:Y:S02]  /*ef10*/  LOP3.LUT R28, R28, 0x55555555, RZ, 0xc0, !PT ;  /* 0x555555551c1c7812 */ /* 0x000fe400078ec0ff */
[----:B----4-:R-:W-:Y:S02]  /*ef20*/  SHF.R.U32.HI R33, RZ, 0x1, R32 ;  /* 0x00000001ff217819 */ /* 0x010fe40000011620 */
        /* <DEDUP_REMOVED lines=94> */
.L_x_1567:
[----:B------:R-:W-:Y:S05]  /*f510*/  @!P1 BRA `(.L_x_1566) ;  /* 0x0000000400c49947 */ /* 0x000fea0003800000 */
[----:B------:R-:W-:Y:S02]  /*f520*/  ISETP.GE.U32.AND P0, PT, R29, 0x4, PT ;  /* 0x000000041d00780c */ /* 0x000fe40003f06070 */
[----:B-1----:R-:W-:-:S04]  /*f530*/  LOP3.LUT R26, R14, 0x3, RZ, 0xc0, !PT ;  /* 0x000000030e1a7812 */ /* 0x002fc800078ec0ff */
        /* <DEDUP_REMOVED lines=59> */
.L_x_1569:
        /* <DEDUP_REMOVED lines=35> */
.L_x_1570:
        /* <DEDUP_REMOVED lines=17> */
.L_x_1566:
[----:B------:R-:W4:Y:S01]  /*fc30*/  S2R R14, SR_CgaCtaId ;  /* 0x00000000000e7919 */ /* 0x000f220000008800 */
[----:B------:R-:W-:-:S05]  /*fc40*/  MOV R13, 0x400 ;  /* 0x00000400000d7802 */ /* 0x000fca0000000f00 */
[----:B------:R-:W-:-:S05]  /*fc50*/  VIADD R13, R13, 0x4d34 ;  /* 0x00004d340d0d7836 */ /* 0x000fca0000000000 */
[----:B----4-:R-:W-:-:S05]  /*fc60*/  LEA R14, R14, R13, 0x18 ;  /* 0x0000000d0e0e7211 */ /* 0x010fca00078ec0ff */
[----:B------:R-:W-:-:S05]  /*fc70*/  IMAD R19, R19, 0x100, R14 ;  /* 0x0000010013137824 */ /* 0x000fca00078e020e */
[----:B------:R4:W-:Y:S02]  /*fc80*/  STS [R19], R12 ;  /* 0x0000000c13007388 */ /* 0x0009e40000000800 */
.L_x_1365:
[----:B------:R-:W-:Y:S05]  /*fc90*/  BSYNC.RECONVERGENT B0 ;  /* 0x0000000000007941 */ /* 0x000fea0003800200 */
.L_x_1326:
[----:B-1--4-:R-:W1:Y:S08]  /*fca0*/  LDC.64 R12, c[0x0][0x3c0] ;  /* 0x0000f000ff0c7b82 */ /* 0x012e700000000a00 */
[----:B------:R-:W-:Y:S06]  /*fcb0*/  BAR.SYNC.DEFER_BLOCKING 0x0 ;  /* 0x0000000000007b1d */ /* 0x000fec0000010000 */
[----:B-1----:R-:W4:Y:S02]  /*fcc0*/  LDG.E R12, desc[UR10][R12.64] ;  /* 0x0000000a0c0c7981 */ /* 0x002f24000c1e1900 */
[----:B------:R-:W1:Y:S01]  /*fcd0*/  S2UR UR5, SR_CgaCtaId ;  /* 0x00000000000579c3 */ /* 0x000e620000008800 */
[----:B------:R-:W-:-:S02]  /*fce0*/  UMOV UR4, 0x400 ;  /* 0x0000040000047882 */ /* 0x000fc40000000000 */
[----:B------:R-:W-:Y:S02]  /*fcf0*/  UIADD3 UR7, UPT, UPT, UR4, 0x4534, URZ ;  /* 0x0000453404077890 */ /* 0x000fe4000fffe0ff */
[----:B-1----:R-:W-:Y:S02]  /*fd00*/  ULEA UR6, UR5, UR4, 0x18 ;  /* 0x0000000405067291 */ /* 0x002fe4000f8ec0ff */
[----:B------:R-:W-:-:S07]  /*fd10*/  ULEA UR7, UR5, UR7, 0x18 ;  /* 0x0000000705077291 */ /* 0x000fce000f8ec0ff */
[----:B0-----:R-:W0:Y:S02]  /*fd20*/  LDS R14, [UR6+0x4] ;  /* 0x00000406ff0e7984 */ /* 0x001e240008000800 */
[----:B0-----:R-:W-:-:S06]  /*fd30*/  LEA R15, R14, UR7, 0x8 ;  /* 0x000000070e0f7c11 */ /* 0x001fcc000f8e40ff */
[----:B------:R-:W4:Y:S02]  /*fd40*/  LDS R15, [R15] ;  /* 0x000000000f0f7984 */ /* 0x000f240000000800 */
[----:B----4-:R-:W-:-:S13]  /*fd50*/  ISETP.GE.U32.AND P0, PT, R15, R12, PT ;  /* 0x0000000c0f00720c */ /* 0x010fda0003f06070 */
[----:B------:R-:W-:Y:S05]  /*fd60*/  @!P0 BRA `(.L_x_1571) ;  /* 0x0000000000488947 */ /* 0x000fea0003800000 */
[----:B------:R-:W0:Y:S02]  /*fd70*/  LDC.64 R12, c[0x0][0x3b8] ;  /* 0x0000ee00ff0c7b82 */ /* 0x000e240000000a00 */
[----:B0-----:R-:W4:Y:S01]  /*fd80*/  LDG.E R13, desc[UR10][R12.64] ;  /* 0x0000000a0c0d7981 */ /* 0x001f22000c1e1900 */
[----:B------:R-:W-:-:S04]  /*fd90*/  UIADD3 UR4, UPT, UPT, UR4, 0x4d34, URZ ;  /* 0x00004d3404047890 */ /* 0x000fc8000fffe0ff */
[----:B------:R-:W-:-:S06]  /*fda0*/  ULEA UR4, UR5, UR4, 0x18 ;  /* 0x0000000405047291 */ /* 0x000fcc000f8ec0ff */
[----:B------:R-:W-:-:S06]  /*fdb0*/  LEA R15, R14, UR4, 0x8 ;  /* 0x000000040e0f7c11 */ /* 0x000fcc000f8e40ff */
[----:B------:R-:W0:Y:S01]  /*fdc0*/  LDS R15, [R15] ;  /* 0x000000000f0f7984 */ /* 0x000e220000000800 */
[----:B----4-:R-:W-:-:S04]  /*fdd0*/  IADD3 R14, PT, PT, R13, -0x2, -R14 ;  /* 0xfffffffe0d0e7810 */ /* 0x010fc80007ffe80e */
[----:B0-----:R-:W-:-:S13]  /*fde0*/  ISETP.GE.U32.AND P0, PT, R15, R14, PT ;  /* 0x0000000e0f00720c */ /* 0x001fda0003f06070 */
[----:B------:R-:W-:Y:S05]  /*fdf0*/  @!P0 BRA `(.L_x_1571) ;  /* 0x0000000000248947 */ /* 0x000fea0003800000 */
[----:B------:R-:W-:Y:S01]  /*fe00*/  BAR.SYNC.DEFER_BLOCKING 0x0 ;  /* 0x0000000000007b1d */ /* 0x000fe20000010000 */
        /* <DEDUP_REMOVED lines=8> */
.L_x_1571:
[----:B------:R-:W-:Y:S06]  /*fe90*/  BAR.SYNC.DEFER_BLOCKING 0x0 ;  /* 0x0000000000007b1d */ /* 0x000fec0000010000 */
[----:B0-----:R-:W0:Y:S02]  /*fea0*/  LDS R12, [UR6] ;  /* 0x00000006ff0c7984 */ /* 0x001e240008000800 */
[----:B0-----:R-:W-:-:S13]  /*feb0*/  ISETP.NE.AND P0, PT, R12, RZ, PT ;  /* 0x000000ff0c00720c */ /* 0x001fda0003f05270 */
[----:B------:R-:W-:Y:S05]  /*fec0*/  @!P0 BRA `(.L_x_1572) ;  /* 0x0000018800d08947 */ /* 0x000fea0003800000 */
.L_x_1978:
[----:B0-----:R-:W0:Y:S01]  /*fed0*/  S2R R37, SR_CTAID.X ;  /* 0x0000000000257919 */ /* 0x001e220000002500 */
[----:B-1----:R-:W1:Y:S08]  /*fee0*/  LDC.64 R14, c[0x4][0x48] ;  /* 0x01001200ff0e7b82 */ /* 0x002e700000000a00 */
[----:B------:R-:W-:Y:S01]  /*fef0*/  BAR.SYNC.DEFER_BLOCKING 0x0 ;  /* 0x0000000000007b1d */ /* 0x000fe20000010000 */
[----:B------:R-:W-:-:S07]  /*ff00*/  ISETP.NE.AND P0, PT, R2, RZ, PT ;  /* 0x000000ff0200720c */ /* 0x000fce0003f05270 */
[----:B--23--:R-:W0:Y:S01]  /*ff10*/  LDC.64 R24, c[0x4][0x20] ;  /* 0x01000800ff187b82 */ /* 0x00ce220000000a00 */
[----:B------:R-:W-:Y:S07]  /*ff20*/  BSSY.RECONVERGENT B0, `(.L_x_1573) ;  /* 0x0000077000007945 */ /* 0x000fee0003800200 */
[----:B------:R-:W2:Y:S01]  /*ff30*/  LDC.64 R28, c[0x4][0x18] ;  /* 0x01000600ff1c7b82 */ /* 0x000ea20000000a00 */
[----:B-1----:R-:W-:-:S07]  /*ff40*/  IMAD.WIDE.U32 R14, R0, 0x60, R14 ;  /* 0x00000060000e7825 */ /* 0x002fce00078e000e */
[----:B------:R-:W1:Y:S08]  /*ff50*/  LDC.64 R18, c[0x4][0x38] ;  /* 0x01000e00ff127b82 */ /* 0x000e700000000a00 */
[----:B------:R-:W3:Y:S01]  /*ff60*/  LDC.64 R22, c[0x4][0x30] ;  /* 0x01000c00ff167b82 */ /* 0x000ee20000000a00 */
[----:B0-----:R-:W-:-:S04]  /*ff70*/  IMAD.WIDE.U32 R24, R37, 0x1d4c00, R24 ;  /* 0x001d4c0025187825 */ /* 0x001fc800078e0018 */
[----:B--2---:R-:W-:-:S04]  /*ff80*/  IMAD.WIDE.U32 R28, R37, 0x1d4c00, R28 ;  /* 0x001d4c00251c7825 */ /* 0x004fc800078e001c */
[----:B-1----:R-:W-:-:S04]  /*ff90*/  IMAD.WIDE.U32 R18, R37, 0x1d4c00, R18 ;  /* 0x001d4c0025127825 */ /* 0x002fc800078e0012 */
[----:B---3--:R-:W-:Y:S01]  /*ffa0*/  IMAD.WIDE.U32 R16, R0, 0x1d4c00, R22 ;  /* 0x001d4c0000107825 */ /* 0x008fe200078e0016 */
[----:B----4-:R-:W-:Y:S06]  /*ffb0*/  @P0 BRA `(.L_x_1574) ;  /* 0x0000000400b40947 */ /* 0x010fec0003800000 */
[----:B------:R-:W0:Y:S01]  /*ffc0*/  S2R R21, SR_CgaCtaId ;  /* 0x0000000000157919 */ /* 0x000e220000008800 */
[----:B------:R-:W-:-:S04]  /*ffd0*/  MOV R20, 0x400 ;  /* 0x0000040000147802 */ /* 0x000fc80000000f00 */
[----:B0-----:R-:W-:-:S05]  /*ffe0*/  LEA R43, R21, R20, 0x18 ;  /* 0x00000014152b7211 */ /* 0x001fca00078ec0ff */
[----:B------:R-:W0:Y:S04]  /*fff0*/  LDS R41, [R43+0x4] ;  /* 0x000004002b297984 */ /* 0x000e280000000800 */
[----:B------:R-:W1:Y:S01]  /*10000*/  LDS R36, [R43+0x8] ;  /* 0x000008002b247984 */ /* 0x000e620000000800 */
[----:B0-----:R-:W-:-:S05]  /*10010*/  IMAD.WIDE R30, R41, 0xc, R14 ;  /* 0x0000000c291e7825 */ /* 0x001fca00078e020e */
[----:B------:R-:W2:Y:S02]  /*10020*/  LDG.E R12, desc[UR10][R30.64] ;  /* 0x0000000a1e0c7981 */ /* 0x000ea4000c1e1900 */
[----:B--2---:R-:W-:-:S13]  /*10030*/  ISETP.NE.AND P0, PT, R12, RZ, PT ;  /* 0x000000ff0c00720c */ /* 0x004fda0003f05270 */
[----:B------:R-:W2:Y:S01]  /*10040*/  @P0 LDG.E R45, desc[UR10][R30.64+0x4] ;  /* 0x0000040a1e2d0981 */ /* 0x000ea2000c1e1900 */
[C---:B------:R-:W-:Y:S02]  /*10050*/  @!P0 VIADD R26, R20.reuse, 0x4d34 ;  /* 0x00004d34141a8836 */ /* 0x040fe40000000000 */
[----:B------:R-:W-:Y:S02]  /*10060*/  @!P0 VIADD R20, R20, 0x3d34 ;  /* 0x00003d3414148836 */ /* 0x000fe40000000000 */
[----:B------:R-:W-:Y:S01]  /*10070*/  @!P0 IMAD.WIDE R34, R41, 0x3a980, R24 ;  /* 0x0003a98029228825 */ /* 0x000fe200078e0218 */
[C---:B------:R-:W-:Y:S02]  /*10080*/  @!P0 LEA R26, R21.reuse, R26, 0x18 ;  /* 0x0000001a151a8211 */ /* 0x040fe400078ec0ff */
[----:B------:R-:W-:-:S03]  /*10090*/  @!P0 LEA R20, R21, R20, 0x18 ;  /* 0x0000001415148211 */ /* 0x000fc600078ec0ff */
[C---:B------:R-:W-:Y:S02]  /*100a0*/  @!P0 IMAD R13, R41.reuse, 0x100, R26 ;  /* 0x00000100290d8824 */ /* 0x040fe400078e021a */
[----:B------:R-:W-:Y:S02]  /*100b0*/  @!P0 IMAD R20, R41, 0x100, R20 ;  /* 0x0000010029148824 */ /* 0x000fe400078e0214 */
[C---:B-1----:R-:W-:Y:S02]  /*100c0*/  @!P0 IMAD R13, R36.reuse, 0x4, R13 ;  /* 0x00000004240d8824 */ /* 0x042fe400078e020d */
[----:B------:R-:W-:Y:S02]  /*100d0*/  @!P0 IMAD R36, R36, 0x4, R20 ;  /* 0x0000000424248824 */ /* 0x000fe400078e0214 */
[----:B------:R-:W0:Y:S01]  /*100e0*/  LDC.64 R20, c[0x4][0x28] ;  /* 0x01000a00ff147b82 */ /* 0x000e220000000a00 */
[----:B------:R-:W1:Y:S04]  /*100f0*/  @!P0 LDS R47, [R13+-0x100] ;  /* 0xffff00000d2f8984 */ /* 0x000e680000000800 */
[----:B------:R-:W3:Y:S01]  /*10100*/  @!P0 LDS R49, [R36+-0x100] ;  /* 0xffff000024318984 */ /* 0x000ee20000000800 */
[----:B0-----:R-:W-:-:S04]  /*10110*/  IMAD.WIDE.U32 R20, R0, 0x1d4c00, R20 ;  /* 0x001d4c0000147825 */ /* 0x001fc800078e0014 */
[----:B------:R-:W-:Y:S01]  /*10120*/  IMAD.WIDE R20, R41, 0x3a980, R20 ;  /* 0x0003a98029147825 */ /* 0x000fe200078e0214 */
[----:B-1----:R-:W-:-:S04]  /*10130*/  @!P0 SHF.R.S32.HI R26, RZ, 0x1f, R47 ;  /* 0x0000001fff1a8819 */ /* 0x002fc8000001142f */
[----:B------:R-:W-:Y:S02]  /*10140*/  @!P0 LEA.HI R32, R26, R47, RZ, 0x6 ;  /* 0x0000002f1a208211 */ /* 0x000fe400078f30ff */
[----:B------:R-:W0:Y:S02]  /*10150*/  LDC.64 R26, c[0x4][0x10] ;  /* 0x01000400ff1a7b82 */ /* 0x000e240000000a00 */
[----:B0-----:R-:W-:-:S04]  /*10160*/  IMAD.WIDE.U32 R26, R37, 0x40, R26 ;  /* 0x00000040251a7825 */ /* 0x001fc800078e001a */
[----:B------:R-:W-:Y:S01]  /*10170*/  IMAD.WIDE R26, R41, 0x8, R26 ;  /* 0x00000008291a7825 */ /* 0x000fe200078e021a */
[----:B------:R-:W-:-:S03]  /*10180*/  @!P0 SHF.R.S32.HI R45, RZ, 0x6, R32 ;  /* 0x00000006ff2d8819 */ /* 0x000fc60000011420 */
[----:B------:R-:W-:Y:S01]  /*10190*/  @!P0 IMAD.WIDE R32, R41, 0x3a980, R16 ;  /* 0x0003a98029208825 */ /* 0x000fe200078e0210 */
[----:B--2---:R-:W-:-:S03]  /*101a0*/  ISETP.GE.U32.AND P1, PT, R12, R45, PT ;  /* 0x0000002d0c00720c */ /* 0x004fc60003f26070 */
[----:B------:R-:W-:Y:S01]  /*101b0*/  IMAD.WIDE R12, R41, 0x3a980, R28 ;  /* 0x0003a980290c7825 */ /* 0x000fe200078e021c */
[----:B------:R0:W-:Y:S04]  /*101c0*/  @!P0 STG.E desc[UR10][R32.64], R47 ;  /* 0x0000002f20008986 */ /* 0x0001e8000c10190a */
[----:B------:R0:W-:Y:S04]  /*101d0*/  @!P0 STG.E desc[UR10][R20.64], R47 ;  /* 0x0000002f14008986 */ /* 0x0001e8000c10190a */
[----:B---3--:R0:W-:Y:S04]  /*101e0*/  @!P0 STG.E desc[UR10][R34.64], R49 ;  /* 0x0000003122008986 */ /* 0x0081e8000c10190a */
        /* <DEDUP_REMOVED lines=11> */
[----:B------:R-:W-:-:S03]  /*102a0*/  IMAD.WIDE R32, R41, 0x3a980, R18 ;  /* 0x0003a98029207825 */ /* 0x000fc600078e0212 */
[----:B------:R0:W5:Y:S01]  /*102b0*/  LDG.E R40, desc[UR10][R26.64+0x4] ;  /* 0x0000040a1a287981 */ /* 0x000162000c1e1900 */
[----:B--2---:R-:W-:-:S06]  /*102c0*/  IMAD.WIDE.U32 R32, R31, 0x4, R32 ;  /* 0x000000041f207825 */ /* 0x004fcc00078e0020 */
[----:B------:R-:W2:Y:S01]  /*102d0*/  LDG.E R32, desc[UR10][R32.64+-0x3a980] ;  /* 0xfc56800a20207981 */ /* 0x000ea2000c1e1900 */
[----:B------:R-:W-:Y:S01]  /*102e0*/  IMAD.MOV.U32 R41, RZ, RZ, R42 ;  /* 0x000000ffff297224 */ /* 0x000fe200078e002a */
[----:B------:R-:W-:Y:S01]  /*102f0*/  UMOV UR4, URZ ;  /* 0x000000ff00047c82 */ /* 0x000fe20008000000 */
[----:B0-2---:R-:W-:-:S07]  /*10300*/  VIADD R42, R32, 0x1 ;  /* 0x00000001202a7836 */ /* 0x005fce0000000000 */
.L_x_1579:
[----:B-----5:R-:W-:-:S13]  /*10310*/  ISETP.GT.AND P0, PT, R40, 0x1f, PT ;  /* 0x0000001f2800780c */ /* 0x020fda0003f04270 */
[----:B0-----:R-:W-:Y:S05]  /*10320*/  @P0 BRA `(.L_x_1575) ;  /* 0x0000000000b40947 */ /* 0x001fea0003800000 */
[----:B------:R-:W-:-:S04]  /*10330*/  IMAD.IADD R33, R42, 0x1, R41 ;  /* 0x000000012a217824 */ /* 0x000fc800078e0229 */
[----:B------:R-:W-:-:S04]  /*10340*/  IMAD.WIDE.U32 R30, R33, 0x4, R20 ;  /* 0x00000004211e7825 */ /* 0x000fc800078e0014 */
[----:B------:R-:W-:Y:S01]  /*10350*/  IMAD.WIDE.U32 R32, R33, 0x4, R12 ;  /* 0x0000000421207825 */ /* 0x000fe200078e000c */
[----:B------:R0:W5:Y:S04]  /*10360*/  LDG.E R43, desc[UR10][R30.64+-0x3a980] ;  /* 0xfc56800a1e2b7981 */ /* 0x000168000c1e1900 */
[----:B------:R0:W5:Y:S02]  /*10370*/  LDG.E R45, desc[UR10][R32.64+-0x3a980] ;  /* 0xfc56800a202d7981 */ /* 0x000164000c1e1900 */
.L_x_1578:
        /* <DEDUP_REMOVED lines=37> */
.L_x_1576:
[----:B------:R-:W-:-:S05]  /*105d0*/  VIADD R40, R40, 0x1 ;  /* 0x0000000128287836 */ /* 0x000fca0000000000 */
[----:B------:R-:W-:-:S13]  /*105e0*/  ISETP.NE.AND P0, PT, R40, 0x20, PT ;  /* 0x000000202800780c */ /* 0x000fda0003f05270 */
[----:B------:R-:W-:Y:S05]  /*105f0*/  @P0 BRA `(.L_x_1578) ;  /* 0xfffffffc00600947 */ /* 0x000fea000383ffff */
.L_x_1575:
[----:B------:R1:W-:Y:S01]  /*10600*/  STG.E desc[UR10][R26.64+0x4], RZ ;  /* 0x000004ff1a007986 */ /* 0x0003e2000c10190a */
[----:B------:R-:W-:Y:S02]  /*10610*/  VIADD R41, R41, 0x1 ;  /* 0x0000000129297836 */ /* 0x000fe40000000000 */
[----:B------:R-:W-:-:S03]  /*10620*/  IMAD.MOV.U32 R40, RZ, RZ, RZ ;  /* 0x000000ffff287224 */ /* 0x000fc600078e00ff */
[----:B------:R-:W-:-:S13]  /*10630*/  ISETP.GE.U32.AND P0, PT, R41, R39, PT ;  /* 0x000000272900720c */ /* 0x000fda0003f06070 */
[----:B-1----:R-:W-:Y:S05]  /*10640*/  @!P0 BRA `(.L_x_1579) ;  /* 0xfffffffc00308947 */ /* 0x002fea000383ffff */
[----:B------:R-:W-:Y:S05]  /*10650*/  BRA `(.L_x_1574) ;  /* 0x00000000000c7947 */ /* 0x000fea0003800000 */
.L_x_1577:
[----:B------:R-:W-:Y:S01]  /*10660*/  VIADD R13, R40, 0x1 ;  /* 0x00000001280d7836 */ /* 0x000fe20000000000 */
[----:B------:R1:W-:Y:S04]  /*10670*/  STG.E desc[UR10][R26.64], R41 ;  /* 0x000000291a007986 */ /* 0x0003e8000c10190a */
[----:B------:R1:W-:Y:S02]  /*10680*/  STG.E desc[UR10][R26.64+0x4], R13 ;  /* 0x0000040d1a007986 */ /* 0x0003e4000c10190a */
.L_x_1574:
[----:B------:R-:W-:Y:S05]  /*10690*/  BSYNC.RECONVERGENT B0 ;  /* 0x0000000000007941 */ /* 0x000fea0003800200 */
.L_x_1573:
        /* <DEDUP_REMOVED lines=8> */
[----:B------:R-:W1:Y:S02]  /*10720*/  LDS R12, [R32+0x4] ;  /* 0x00000400200c7984 */ /* 0x000e640000000800 */
[----:B-1----:R-:W-:-:S06]  /*10730*/  IMAD.WIDE R26, R12, 0xc, R14 ;  /* 0x0000000c0c1a7825 */ /* 0x002fcc00078e020e */
[----:B------:R-:W3:Y:S01]  /*10740*/  LDG.E R27, desc[UR10][R26.64+-0x4] ;  /* 0xfffffc0a1a1b7981 */ /* 0x000ee2000c1e1900 */
[----:B------:R-:W2:Y:S02]  /*10750*/  S2R R13, SR_CTAID.X ;  /* 0x00000000000d7919 */ /* 0x000ea40000002500 */
[----:B--2---:R-:W-:Y:S02]  /*10760*/  IMAD.WIDE.U32 R18, R13, 0x1d4c00, R18 ;  /* 0x001d4c000d127825 */ /* 0x004fe400078e0012 */
[----:B------:R-:W0:Y:S02]  /*10770*/  LDS R13, [R32+0x10] ;  /* 0x00001000200d7984 */ /* 0x000e240000000800 */
[----:B------:R-:W-:-:S04]  /*10780*/  IMAD.WIDE R18, R12, 0x3a980, R18 ;  /* 0x0003a9800c127825 */ /* 0x000fc800078e0212 */
[----:B------:R-:W-:Y:S02]  /*10790*/  VIADD R15, R21, 0x3534 ;  /* 0x00003534150f7836 */ /* 0x000fe40000000000 */
[----:B---3--:R-:W-:-:S05]  /*107a0*/  IMAD.WIDE.U32 R30, R27, 0x4, R18 ;  /* 0x000000041b1e7825 */ /* 0x008fca00078e0012 */
[----:B------:R-:W2:Y:S01]  /*107b0*/  LDG.E R29, desc[UR10][R30.64+-0x3a980] ;  /* 0xfc56800a1e1d7981 */ /* 0x000ea2000c1e1900 */
[----:B------:R-:W-:Y:S01]  /*107c0*/  LEA R15, R20, R15, 0x18 ;  /* 0x0000000f140f7211 */ /* 0x000fe200078ec0ff */
[----:B------:R-:W-:Y:S01]  /*107d0*/  BSSY.RECONVERGENT B1, `(.L_x_1582) ;  /* 0x0000048000017945 */ /* 0x000fe20003800200 */
[----:B0-----:R-:W-:Y:S01]  /*107e0*/  ISETP.GE.U32.AND P0, PT, R2, R13, PT ;  /* 0x0000000d0200720c */ /* 0x001fe20003f06070 */
[----:B------:R-:W-:Y:S01]  /*107f0*/  IMAD.WIDE R24, R12, 0x3a980, R24 ;  /* 0x0003a9800c187825 */ /* 0x000fe200078e0218 */
[----:B------:R-:W-:-:S03]  /*10800*/  SHF.R.S32.HI R28, RZ, 0x1f, R12 ;  /* 0x0000001fff1c7819 */ /* 0x000fc6000001140c */
[----:B------:R-:W-:-:S04]  /*10810*/  IMAD R14, R12, 0x100, R15 ;  /* 0x000001000c0e7824 */ /* 0x000fc800078e020f */
[----:B------:R-:W-:-:S06]  /*10820*/  IMAD R15, R27, 0x4, R14 ;  /* 0x000000041b0f7824 */ /* 0x000fcc00078e020e */
[----:B------:R-:W0:Y:S01]  /*10830*/  LDS R15, [R15+-0x100] ;  /* 0xffff00000f0f7984 */ /* 0x000e220000000800 */
[----:B--2---:R-:W-:Y:S01]  /*10840*/  VIADD R29, R29, 0x1 ;  /* 0x000000011d1d7836 */ /* 0x004fe20000000000 */
[----:B0-----:R-:W-:Y:S06]  /*10850*/  @P0 BRA `(.L_x_1583) ;  /* 0x0000000000fc0947 */ /* 0x001fec0003800000 */
        /* <DEDUP_REMOVED lines=13> */
.L_x_1586:
        /* <DEDUP_REMOVED lines=21> */
.L_x_1585:
[----:B------:R-:W-:Y:S05]  /*10a80*/  BSYNC.RECONVERGENT B2 ;  /* 0x0000000000027941 */ /* 0x000fea0003800200 */
.L_x_1584:
        /* <DEDUP_REMOVED lines=15> */
.L_x_1588:
[----:B------:R-:W-:Y:S05]  /*10b80*/  BSYNC.RECONVERGENT B2 ;  /* 0x0000000000027941 */ /* 0x000fea0003800200 */
.L_x_1587:
[----:B------:R-:W-:Y:S05]  /*10b90*/  @!P1 BRA `(.L_x_1583) ;  /* 0x00000000002c9947 */ /* 0x000fea0003800000 */
[----:B------:R-:W-:Y:S02]  /*10ba0*/  ISETP.NE.AND P1, PT, R36, 0x1, PT ;  /* 0x000000012400780c */ /* 0x000fe40003f25270 */
[----:B------:R-:W-:-:S11]  /*10bb0*/  LOP3.LUT P0, RZ, R31, 0x20, RZ, 0xc0, !PT ;  /* 0x000000201fff7812 */ /* 0x000fd6000780c0ff */
[----:B0-----:R-:W-:Y:S02]  /*10bc0*/  @P1 IMAD R32, R15, R30, RZ ;  /* 0x0000001e0f201224 */ /* 0x001fe400078e02ff */
[----:B------:R-:W-:-:S04]  /*10bd0*/  @P1 IMAD.WIDE.U32 R26, R30, 0x4, R18 ;  /* 0x000000041e1a1825 */ /* 0x000fc800078e0012 */
[----:B------:R-:W-:Y:S01]  /*10be0*/  @P1 VIADD R30, R30, 0x40 ;  /* 0x000000401e1e1836 */ /* 0x000fe20000000000 */
[----:B------:R1:W-:Y:S01]  /*10bf0*/  @P1 STG.E desc[UR10][R26.64], R32 ;  /* 0x000000201a001986 */ /* 0x0003e2000c10190a */
[----:B------:R-:W-:Y:S02]  /*10c00*/  @P1 IMAD R33, R15, 0x20, R32 ;  /* 0x000000200f211824 */ /* 0x000fe400078e0220 */
[----:B------:R-:W-:-:S03]  /*10c10*/  @!P0 IMAD.WIDE.U32 R18, R30, 0x4, R18 ;  /* 0x000000041e128825 */ /* 0x000fc600078e0012 */
[----:B------:R1:W-:Y:S01]  /*10c20*/  @P1 STG.E desc[UR10][R26.64+0x80], R33 ;  /* 0x000080211a001986 */ /* 0x0003e2000c10190a */
[----:B------:R-:W-:-:S05]  /*10c30*/  @!P0 IMAD R31, R15, R30, RZ ;  /* 0x0000001e0f1f8224 */ /* 0x000fca00078e02ff */
[----:B------:R1:W-:Y:S02]  /*10c40*/  @!P0 STG.E desc[UR10][R18.64], R31 ;  /* 0x0000001f12008986 */ /* 0x0003e4000c10190a */
.L_x_1583:
[----:B------:R-:W-:Y:S05]  /*10c50*/  BSYNC.RECONVERGENT B1 ;  /* 0x0000000000017941 */ /* 0x000fea0003800200 */
.L_x_1582:
[----:B0-----:R-:W-:Y:S01]  /*10c60*/  IMAD R43, R15, R13, RZ ;  /* 0x0000000d0f2b7224 */ /* 0x001fe200078e02ff */
[----:B------:R-:W-:Y:S01]  /*10c70*/  BSSY.RECONVERGENT B2, `(.L_x_1589) ;  /* 0x0000ad0000027945 */ /* 0x000fe20003800200 */
[----:B-1----:R-:W-:Y:S01]  /*10c80*/  IMAD.WIDE.U32 R26, R12, 0x3a980, R16 ;  /* 0x0003a9800c1a7825 */ /* 0x002fe200078e0010 */
[----:B------:R-:W-:Y:S02]  /*10c90*/  SHF.R.U32.HI R17, RZ, 0x1e, R29 ;  /* 0x0000001eff117819 */ /* 0x000fe4000001161d */
[----:B------:R-:W-:Y:S01]  /*10ca0*/  ISETP.GE.U32.AND P0, PT, R43, 0x830, PT ;  /* 0x000008302b00780c */ /* 0x000fe20003f06070 */
[----:B------:R-:W-:Y:S02]  /*10cb0*/  IMAD.SHL.U32 R31, R29, 0x4, RZ ;  /* 0x000000041d1f7824 */ /* 0x000fe400078e00ff */
[----:B------:R-:W-:-:S03]  /*10cc0*/  IMAD R19, R28, 0x3a980, RZ ;  /* 0x0003a9801c137824 */ /* 0x000fc600078e02ff */
        /* <DEDUP_REMOVED lines=8> */
[----:B------:R-:W-:Y:S02]  /*10d50*/  VIADD R21, R21, 0x4534 ;  /* 0x0000453415157836 */ /* 0x000fe40000000000 */
[----:B------:R-:W-:-:S03]  /*10d60*/  IMAD.HI.U32 R17, R15, -0x5dcd30d, RZ ;  /* 0xfa232cf30f117827 */ /* 0x000fc600078e00ff */
[----:B------:R-:W-:Y:S01]  /*10d70*/  LEA R21, R20, R21, 0x18 ;  /* 0x0000001514157211 */ /* 0x000fe200078ec0ff */
[----:B------:R-:W-:Y:S01]  /*10d80*/  VIADD R16, R15, 0xffffffff ;  /* 0xffffffff0f107836 */ /* 0x000fe20000000000 */
[----:B------:R-:W-:Y:S01]  /*10d90*/  SHF.R.U32.HI R20, RZ, 0xb, R17 ;  /* 0x0000000bff147819 */ /* 0x000fe20000011611 */
[----:B------:R-:W-:Y:S02]  /*10da0*/  IMAD.MOV.U32 R18, RZ, RZ, RZ ;  /* 0x000000ffff127224 */ /* 0x000fe400078e00ff */
[----:B------:R-:W-:-:S07]  /*10db0*/  IMAD R17, R12, 0x100, R21 ;  /* 0x000001000c117824 */ /* 0x000fce00078e0215 */
.L_x_1730:
[----:B0-----:R-:W0:Y:S01]  /*10dc0*/  S2UR UR6, SR_CgaCtaId ;  /* 0x00000000000679c3 */ /* 0x001e220000008800 */
[----:B------:R-:W-:Y:S01]  /*10dd0*/  UMOV UR4, 0x400 ;  /* 0x0000040000047882 */ /* 0x000fe20000000000 */
[----:B------:R-:W-:Y:S01]  /*10de0*/  BSSY.RECONVERGENT B1, `(.L_x_1592) ;  /* 0x0000842000017945 */ /* 0x000fe20003800200 */
[----:B------:R-:W-:Y:S02]  /*10df0*/  UIADD3 UR5, UPT, UPT, UR4, 0x3234, URZ ;  /* 0x0000323404057890 */ /* 0x000fe4000fffe0ff */
[----:B------:R-:W-:Y:S02]  /*10e00*/  UIADD3 UR4, UPT, UPT, UR4, 0x3134, URZ ;  /* 0x0000313404047890 */ /* 0x000fe4000fffe0ff */
[----:B0-----:R-:W-:Y:S02]  /*10e10*/  ULEA UR5, UR6, UR5, 0x18 ;  /* 0x0000000506057291 */ /* 0x001fe4000f8ec0ff */
[----:B------:R-:W-:-:S04]  /*10e20*/  ULEA UR4, UR6, UR4, 0x18 ;  /* 0x0000000406047291 */ /* 0x000fc8000f8ec0ff */
[C---:B------:R-:W-:Y:S02]  /*10e30*/  LEA R19, R18.reuse, UR5, 0x2 ;  /* 0x0000000512137c11 */ /* 0x040fe4000f8e10ff */
[----:B------:R-:W-:-:S04]  /*10e40*/  LEA R40, R18, UR4, 0x2 ;  /* 0x0000000412287c11 */ /* 0x000fc8000f8e10ff */
[----:B------:R-:W-:Y:S04]  /*10e50*/  LDS R19, [R19] ;  /* 0x0000000013137984 */ /* 0x000fe80000000800 */
[----:B------:R-:W0:Y:S02]  /*10e60*/  LDS R40, [R40] ;  /* 0x0000000028287984 */ /* 0x000e240000000800 */
[----:B0-----:R-:W-:-:S05]  /*10e70*/  IMAD.IADD R42, R19, 0x1, -R40 ;  /* 0x00000001132a7824 */ /* 0x001fca00078e0a28 */
[----:B------:R-:W-:-:S13]  /*10e80*/  ISETP.GE.U32.AND P0, PT, R15, R42, PT ;  /* 0x0000002a0f00720c */ /* 0x000fda0003f06070 */
[----:B-1234-:R-:W-:Y:S05]  /*10e90*/  @P0 BRA `(.L_x_1593) ;  /* 0x0000004800600947 */ /* 0x01efea0003800000 */
        /* <DEDUP_REMOVED lines=11> */
.L_x_1617:
[----:B------:R-:W-:Y:S01]  /*10f50*/  ISETP.NE.AND P0, PT, R11, RZ, PT ;  /* 0x000000ff0b00720c */ /* 0x000fe20003f05270 */
[----:B------:R-:W-:Y:S01]  /*10f60*/  BSSY.RECONVERGENT B3, `(.L_x_1595) ;  /* 0x0000019000037945 */ /* 0x000fe20003800200 */
[----:B---34-:R-:W-:Y:S02]  /*10f70*/  IMAD.MOV.U32 R45, RZ, RZ, R39 ;  /* 0x000000ffff2d7224 */ /* 0x018fe400078e0027 */
[----:B------:R-:W-:-:S09]  /*10f80*/  IMAD.MOV.U32 R44, RZ, RZ, R2 ;  /* 0x000000ffff2c7224 */ /* 0x000fd200078e0002 */
[----:B-12---:R-:W-:Y:S05]  /*10f90*/  @!P0 BRA `(.L_x_1596) ;  /* 0x0000000000548947 */ /* 0x006fea0003800000 */
        /* <DEDUP_REMOVED lines=16> */
[----:B------:R-:W-:Y:S01]  /*110a0*/  @P0 VIADD R44, R2, 0x60 ;  /* 0x00000060022c0836 */ /* 0x000fe20000000000 */
[----:B--2---:R2:W-:Y:S04]  /*110b0*/  STS [R8+0x80], R41 ;  /* 0x0000802908007388 */ /* 0x0045e80000000800 */
[----:B---3--:R2:W-:Y:S04]  /*110c0*/  STS [R9+0x80], R46 ;  /* 0x0000802e09007388 */ /* 0x0085e80000000800 */
[----:B----4-:R2:W-:Y:S04]  /*110d0*/  @P0 STS [R8+0x100], R43 ;  /* 0x0001002b08000388 */ /* 0x0105e80000000800 */
[----:B-----5:R2:W-:Y:S02]  /*110e0*/  @P0 STS [R9+0x100], R48 ;  /* 0x0001003009000388 */ /* 0x0205e40000000800 */
.L_x_1596:
[----:B------:R-:W-:Y:S05]  /*110f0*/  BSYNC.RECONVERGENT B3 ;  /* 0x0000000000037941 */ /* 0x000fea0003800200 */
.L_x_1595:
[----:B------:R-:W3:Y:S01]  /*11100*/  S2R R34, SR_CgaCtaId ;  /* 0x0000000000227919 */ /* 0x000ee20000008800 */
[----:B------:R-:W-:Y:S01]  /*11110*/  MOV R32, 0x400 ;  /* 0x0000040000207802 */ /* 0x000fe20000000f00 */
[----:B------:R-:W-:Y:S01]  /*11120*/  VIADD R39, R39, 0x1 ;  /* 0x0000000127277836 */ /* 0x000fe20000000000 */
[----:B------:R-:W-:Y:S03]  /*11130*/  BSSY.RECONVERGENT B3, `(.L_x_1597) ;  /* 0x000001e000037945 */ /* 0x000fe60003800200 */
[C---:B-12---:R-:W-:Y:S01]  /*11140*/  VIADD R41, R32.reuse, 0x5534 ;  /* 0x0000553420297836 */ /* 0x046fe20000000000 */
[----:B------:R-:W-:Y:S01]  /*11150*/  ISETP.NE.AND P0, PT, R39, R20, PT ;  /* 0x000000142700720c */ /* 0x000fe20003f05270 */
[----:B------:R-:W-:-:S03]  /*11160*/  VIADD R43, R32, 0x14 ;  /* 0x00000014202b7836 */ /* 0x000fc60000000000 */
[C---:B---3--:R-:W-:Y:S02]  /*11170*/  LEA R41, R34.reuse, R41, 0x18 ;  /* 0x0000002922297211 */ /* 0x048fe400078ec0ff */
[----:B------:R-:W-:-:S07]  /*11180*/  LEA R43, R34, R43, 0x18 ;  /* 0x0000002b222b7211 */ /* 0x000fce00078ec0ff */
.L_x_1598:
[----:B------:R-:W-:-:S04]  /*11190*/  IMAD R33, R45, 0x830, R44 ;  /* 0x000008302d217824 */ /* 0x000fc800078e022c */
[----:B------:R-:W-:-:S04]  /*111a0*/  IMAD.WIDE.U32 R34, R33, 0x4, R28 ;  /* 0x0000000421227825 */ /* 0x000fc800078e001c */
[----:B------:R-:W-:Y:S01]  /*111b0*/  IMAD.WIDE.U32 R32, R33, 0x4, R30 ;  /* 0x0000000421207825 */ /* 0x000fe200078e001e */
[----:B-1----:R-:W2:Y:S04]  /*111c0*/  LDG.E R49, desc[UR10][R34.64+-0x3a980] ;  /* 0xfc56800a22317981 */ /* 0x002ea8000c1e1900 */
[----:B------:R-:W3:Y:S01]  /*111d0*/  LDG.E R48, desc[UR10][R32.64+-0x3a980] ;  /* 0xfc56800a20307981 */ /* 0x000ee2000c1e1900 */
[C---:B------:R-:W-:Y:S02]  /*111e0*/  IMAD R46, R44.reuse, 0x4, R41 ;  /* 0x000000042c2e7824 */ /* 0x040fe400078e0229 */
[C---:B------:R-:W-:Y:S01]  /*111f0*/  IMAD R47, R44.reuse, 0x4, R43 ;  /* 0x000000042c2f7824 */ /* 0x040fe200078e022b */
[----:B------:R-:W4:Y:S04]  /*11200*/  LDG.E R51, desc[UR10][R34.64+-0x3a900] ;  /* 0xfc57000a22337981 */ /* 0x000f28000c1e1900 */
[----:B------:R-:W5:Y:S04]  /*11210*/  LDG.E R50, desc[UR10][R32.64+-0x3a900] ;  /* 0xfc57000a20327981 */ /* 0x000f68000c1e1900 */
[----:B------:R-:W5:Y:S04]  /*11220*/  LDG.E R53, desc[UR10][R34.64+-0x3a880] ;  /* 0xfc57800a22357981 */ /* 0x000f68000c1e1900 */
[----:B------:R-:W5:Y:S04]  /*11230*/  LDG.E R52, desc[UR10][R32.64+-0x3a880] ;  /* 0xfc57800a20347981 */ /* 0x000f68000c1e1900 */
[----:B--2---:R1:W-:Y:S04]  /*11240*/  STS [R46], R49 ;  /* 0x000000312e007388 */ /* 0x0043e80000000800 */
[----:B---3--:R2:W-:Y:S04]  /*11250*/  STS [R47], R48 ;  /* 0x000000302f007388 */ /* 0x0085e80000000800 */
[----:B-1----:R-:W3:Y:S04]  /*11260*/  LDG.E R49, desc[UR10][R34.64+-0x3a800] ;  /* 0xfc58000a22317981 */ /* 0x002ee8000c1e1900 */
[----:B--2---:R-:W2:Y:S04]  /*11270*/  LDG.E R48, desc[UR10][R32.64+-0x3a800] ;  /* 0xfc58000a20307981 */ /* 0x004ea8000c1e1900 */
[----:B----4-:R1:W-:Y:S04]  /*11280*/  STS [R46+0x80], R51 ;  /* 0x000080332e007388 */ /* 0x0103e80000000800 */
[----:B-----5:R1:W-:Y:S04]  /*11290*/  STS [R47+0x80], R50 ;  /* 0x000080322f007388 */ /* 0x0203e80000000800 */
[----:B------:R1:W-:Y:S04]  /*112a0*/  STS [R46+0x100], R53 ;  /* 0x000100352e007388 */ /* 0x0003e80000000800 */
[----:B------:R1:W-:Y:S01]  /*112b0*/  STS [R47+0x100], R52 ;  /* 0x000100342f007388 */ /* 0x0003e20000000800 */
[C---:B------:R-:W-:Y:S01]  /*112c0*/  ISETP.GE.U32.AND P1, PT, R44.reuse, 0x7b0, PT ;  /* 0x000007b02c00780c */ /* 0x040fe20003f26070 */
[----:B------:R-:W-:-:S02]  /*112d0*/  VIADD R44, R44, 0x80 ;  /* 0x000000802c2c7836 */ /* 0x000fc40000000000 */
[----:B---3--:R1:W-:Y:S04]  /*112e0*/  STS [R46+0x180], R49 ;  /* 0x000180312e007388 */ /* 0x0083e80000000800 */
[----:B--2---:R1:W-:Y:S06]  /*112f0*/  STS [R47+0x180], R48 ;  /* 0x000180302f007388 */ /* 0x0043ec0000000800 */
[----:B------:R-:W-:Y:S05]  /*11300*/  @!P1 BRA `(.L_x_1598) ;  /* 0xfffffffc00a09947 */ /* 0x000fea000383ffff */
[----:B------:R-:W-:Y:S05]  /*11310*/  BSYNC.RECONVERGENT B3 ;  /* 0x0000000000037941 */ /* 0x000fea0003800200 */
.L_x_1597:
[----:B------:R-:W-:Y:S01]  /*11320*/  ISETP.GE.AND P1, PT, R42, 0x2, PT ;  /* 0x000000022a00780c */ /* 0x000fe20003f26270 */
[----:B------:R-:W-:-:S12]  /*11330*/  BSSY.RECONVERGENT B3, `(.L_x_1599) ;  /* 0x0000053000037945 */ /* 0x000fd80003800200 */
[----:B------:R-:W-:Y:S05]  /*11340*/  @!P1 BRA `(.L_x_1600) ;  /* 0x0000000000cc9947 */ /* 0x000fea0003800000 */
[----:B------:R-:W-:Y:S01]  /*11350*/  BSSY.RECONVERGENT B4, `(.L_x_1601) ;  /* 0x0000031000047945 */ /* 0x000fe20003800200 */
[----:B------:R-:W-:-:S07]  /*11360*/  IMAD.MOV.U32 R41, RZ, RZ, R2 ;  /* 0x000000ffff297224 */ /* 0x000fce00078e0002 */
.L_x_1603:
[----:B------:R-:W2:Y:S01]  /*11370*/  S2R R43, SR_CgaCtaId ;  /* 0x00000000002b7919 */ /* 0x000ea20000008800 */
[----:B-1----:R-:W-:Y:S01]  /*11380*/  MOV R46, 0x400 ;  /* 0x00000400002e7802 */ /* 0x002fe20000000f00 */
[----:B------:R-:W-:Y:S02]  /*11390*/  IMAD.MOV.U32 R35, RZ, RZ, RZ ;  /* 0x000000ffff237224 */ /* 0x000fe400078e00ff */
[----:B------:R-:W-:Y:S02]  /*113a0*/  IMAD.MOV.U32 R34, RZ, RZ, R42 ;  /* 0x000000ffff227224 */ /* 0x000fe400078e002a */
[----:B------:R-:W-:-:S05]  /*113b0*/  VIADD R32, R46, 0x5534 ;  /* 0x000055342e207836 */ /* 0x000fca0000000000 */
[----:B--2---:R-:W-:-:S05]  /*113c0*/  LEA R32, R43, R32, 0x18 ;  /* 0x000000202b207211 */ /* 0x004fca00078ec0ff */
[----:B------:R-:W-:-:S05]  /*113d0*/  IMAD R47, R41, 0x4, R32 ;  /* 0x00000004292f7824 */ /* 0x000fca00078e0220 */
[----:B------:R1:W2:Y:S02]  /*113e0*/  LDS R48, [R47] ;  /* 0x000000002f307984 */ /* 0x0002a40000000800 */
.L_x_1602:
        /* <DEDUP_REMOVED lines=14> */
[----:B------:R-:W-:Y:S02]  /*114d0*/  LEA R46, R43, R46, 0x18 ;  /* 0x0000002e2b2e7211 */ /* 0x000fe400078ec0ff */
        /* <DEDUP_REMOVED lines=8> */
[----:B------:R-:W2:Y:S01]  /*11560*/  LDG.E R32, desc[UR10][R32.64] ;  /* 0x0000000a20207981 */ /* 0x000ea2000c1e1900 */
[----:B------:R-:W-:-:S06]  /*11570*/  @!P1 IMAD.WIDE.U32 R34, R34, 0x4, R44 ;  /* 0x0000000422229825 */ /* 0x000fcc00078e002c */
[----:B------:R-:W3:Y:S01]  /*11580*/  @!P1 LDG.E R35, desc[UR10][R34.64] ;  /* 0x0000000a22239981 */ /* 0x000ee2000c1e1900 */
[----:B------:R-:W-:-:S05]  /*11590*/  IMAD R45, R41, 0x4, R46 ;  /* 0x00000004292d7824 */ /* 0x000fca00078e022e */
[----:B------:R-:W2:Y:S01]  /*115a0*/  LDS R43, [R45] ;  /* 0x000000002d2b7984 */ /* 0x000ea20000000800 */
[----:B------:R-:W-:Y:S02]  /*115b0*/  IMAD.MOV.U32 R44, RZ, RZ, -0x1 ;  /* 0xffffffffff2c7424 */ /* 0x000fe400078e00ff */
[----:B------:R-:W-:Y:S01]  /*115c0*/  VIADD R41, R41, UR12 ;  /* 0x0000000c29297c36 */ /* 0x000fe20008000000 */
[----:B--2---:R-:W-:-:S04]  /*115d0*/  LOP3.LUT R46, R43, R32, RZ, 0xc0, !PT ;  /* 0x000000202b2e7212 */ /* 0x004fc800078ec0ff */
[----:B------:R-:W-:Y:S02]  /*115e0*/  @!P1 ISETP.NE.AND P4, PT, R46, RZ, PT ;  /* 0x000000ff2e00920c */ /* 0x000fe40003f85270 */
[----:B---3--:R-:W-:Y:S02]  /*115f0*/  @!P1 ISETP.NE.AND P3, PT, R35, R48, PT ;  /* 0x000000302300920c */ /* 0x008fe40003f65270 */
[----:B------:R-:W-:-:S04]  /*11600*/  @!P1 SEL R48, R48, 0xffffffff, P4 ;  /* 0xffffffff30309807 */ /* 0x000fc80002000000 */
[----:B------:R-:W-:-:S05]  /*11610*/  @!P1 SEL R44, R48, 0xffffffff, !P3 ;  /* 0xffffffff302c9807 */ /* 0x000fca0005800000 */
[----:B------:R2:W-:Y:S04]  /*11620*/  STS [R47], R44 ;  /* 0x0000002c2f007388 */ /* 0x0005e80000000800 */
[----:B------:R2:W-:Y:S01]  /*11630*/  STS [R45], R46 ;  /* 0x0000002e2d007388 */ /* 0x0005e20000000800 */
[----:B------:R-:W-:-:S13]  /*11640*/  ISETP.GE.U32.AND P1, PT, R41, 0x830, PT ;  /* 0x000008302900780c */ /* 0x000fda0003f26070 */
[----:B--2---:R-:W-:Y:S05]  /*11650*/  @!P1 BRA `(.L_x_1603) ;  /* 0xfffffffc00449947 */ /* 0x004fea000383ffff */
[----:B------:R-:W-:Y:S05]  /*11660*/  BSYNC.RECONVERGENT B4 ;  /* 0x0000000000047941 */ /* 0x000fea0003800200 */
.L_x_1601:
[----:B------:R-:W-:Y:S05]  /*11670*/  BRA `(.L_x_1604) ;  /* 0x0000000000787947 */ /* 0x000fea0003800000 */
.L_x_1600:
[----:B------:R2:W5:Y:S01]  /*11680*/  LDG.E R44, desc[UR10][R36.64] ;  /* 0x0000000a242c7981 */ /* 0x000562000c1e1900 */
[----:B-1----:R-:W-:-:S07]  /*11690*/  IMAD.MOV.U32 R46, RZ, RZ, R2 ;  /* 0x000000ffff2e7224 */ /* 0x002fce00078e0002 */
.L_x_1605:
[----:B---3--:R-:W-:Y:S01]  /*116a0*/  IMAD R45, R46, 0x4, R41 ;  /* 0x000000042e2d7824 */ /* 0x008fe200078e0229 */
[----:B------:R-:W1:Y:S04]  /*116b0*/  LDCU.64 UR4, c[0x0][0x390] ;  /* 0x00007200ff0477ac */ /* 0x000e680008000a00 */
[----:B------:R-:W3:Y:S02]  /*116c0*/  LDS R47, [R45] ;  /* 0x000000002d2f7984 */ /* 0x000ee40000000800 */
[----:B---3-5:R-:W-:-:S04]  /*116d0*/  ISETP.GE.U32.AND P3, PT, R44, R47, PT ;  /* 0x0000002f2c00720c */ /* 0x028fc80003f66070 */
[----:B------:R-:W-:-:S04]  /*116e0*/  SEL R33, RZ, 0x1, P3 ;  /* 0x00000001ff217807 */ /* 0x000fc80001800000 */
[----:B------:R-:W-:-:S05]  /*116f0*/  IADD3 R32, P1, PT, R40, R33, RZ ;  /* 0x0000002128207210 */ /* 0x000fca0007f3e0ff */
[----:B------:R-:W-:Y:S01]  /*11700*/  IMAD.X R33, RZ, RZ, RZ, P1 ;  /* 0x000000ffff217224 */ /* 0x000fe200008e06ff */
[----:B-1----:R-:W-:-:S04]  /*11710*/  LEA R34, P1, R32, UR4, 0x2 ;  /* 0x0000000420227c11 */ /* 0x002fc8000f8210ff */
[----:B------:R-:W-:-:S05]  /*11720*/  LEA.HI.X R35, R32, UR5, R33, 0x2, P1 ;  /* 0x0000000520237c11 */ /* 0x000fca00088f1421 */
[----:B------:R-:W3:Y:S01]  /*11730*/  LDG.E R34, desc[UR10][R34.64] ;  /* 0x0000000a22227981 */ /* 0x000ee2000c1e1900 */
[----:B------:R-:W-:Y:S01]  /*11740*/  IMAD R48, R46, 0x4, R43 ;  /* 0x000000042e307824 */ /* 0x000fe200078e022b */
[----:B------:R-:W-:-:S04]  /*11750*/  ISETP.EQ.AND P1, PT, R21, RZ, !P3 ;  /* 0x000000ff1500720c */ /* 0x000fc80005f22270 */
[----:B------:R-:W3:Y:S09]  /*11760*/  LDS R33, [R48] ;  /* 0x0000000030217984 */ /* 0x000ef20000000800 */
[----:B------:R-:W-:-:S04]  /*11770*/  @!P1 SEL R49, RZ, 0x4, P3 ;  /* 0x00000004ff319807 */ /* 0x000fc80001800000 */
[----:B------:R-:W-:Y:S02]  /*11780*/  @!P1 IADD3 R32, P3, PT, R49, R36, RZ ;  /* 0x0000002431209210 */ /* 0x000fe40007f7e0ff */
[----:B---3--:R-:W-:-:S03]  /*11790*/  LOP3.LUT R49, R33, R34, RZ, 0xc0, !PT ;  /* 0x0000002221317212 */ /* 0x008fc600078ec0ff */
[----:B------:R-:W-:-:S05]  /*117a0*/  @!P1 IMAD.X R33, RZ, RZ, R37, P3 ;  /* 0x000000ffff219224 */ /* 0x000fca00018e0625 */
[----:B------:R-:W3:Y:S01]  /*117b0*/  @!P1 LDG.E R32, desc[UR10][R32.64] ;  /* 0x0000000a20209981 */ /* 0x000ee2000c1e1900 */
[----:B------:R-:W-:Y:S01]  /*117c0*/  @!P1 ISETP.NE.AND P4, PT, R49, RZ, PT ;  /* 0x000000ff3100920c */ /* 0x000fe20003f85270 */
[----:B------:R-:W-:Y:S02]  /*117d0*/  IMAD.MOV.U32 R34, RZ, RZ, -0x1 ;  /* 0xffffffffff227424 */ /* 0x000fe400078e00ff */
[----:B------:R-:W-:Y:S01]  /*117e0*/  VIADD R46, R46, UR12 ;  /* 0x0000000c2e2e7c36 */ /* 0x000fe20008000000 */
[----:B---3--:R-:W-:Y:S02]  /*117f0*/  @!P1 ISETP.NE.AND P3, PT, R32, R47, PT ;  /* 0x0000002f2000920c */ /* 0x008fe40003f65270 */
[----:B------:R-:W-:-:S04]  /*11800*/  @!P1 SEL R47, R47, 0xffffffff, P4 ;  /* 0xffffffff2f2f9807 */ /* 0x000fc80002000000 */
[----:B------:R-:W-:Y:S02]  /*11810*/  @!P1 SEL R34, R47, 0xffffffff, !P3 ;  /* 0xffffffff2f229807 */ /* 0x000fe40005800000 */
[----:B------:R-:W-:-:S03]  /*11820*/  ISETP.GE.U32.AND P1, PT, R46, 0x830, PT ;  /* 0x000008302e00780c */ /* 0x000fc60003f26070 */
[----:B------:R3:W-:Y:S04]  /*11830*/  STS [R45], R34 ;  /* 0x000000222d007388 */ /* 0x0007e80000000800 */
[----:B------:R3:W-:Y:S06]  /*11840*/  STS [R48], R49 ;  /* 0x0000003130007388 */ /* 0x0007ec0000000800 */
[----:B------:R-:W-:Y:S05]  /*11850*/  @!P1 BRA `(.L_x_1605) ;  /* 0xfffffffc00909947 */ /* 0x000fea000383ffff */
.L_x_1604:
[----:B------:R-:W-:Y:S05]  /*11860*/  BSYNC.RECONVERGENT B3 ;  /* 0x0000000000037941 */ /* 0x000fea0003800200 */
.L_x_1599:
        /* <DEDUP_REMOVED lines=9> */
.L_x_1616:
[----:B------:R-:W-:Y:S02]  /*11900*/  ULEA UR7, UR4, UR5, 0x2 ;  /* 0x0000000504077291 */ /* 0x000fe4000f8e10ff */
[----:B------:R-:W-:-:S07]  /*11910*/  ULEA UR8, UR4, UR6, 0x2 ;  /* 0x0000000604087291 */ /* 0x000fce000f8e10ff */
[----:B---34-:R-:W3:Y:S02]  /*11920*/  LDS R45, [UR7] ;  /* 0x00000007ff2d7984 */ /* 0x018ee40008000800 */
[----:B---3--:R-:W-:-:S13]  /*11930*/  ISETP.NE.AND P1, PT, R45, -0x1, PT ;  /* 0xffffffff2d00780c */ /* 0x008fda0003f25270 */
[----:B------:R-:W-:Y:S05]  /*11940*/  @!P1 BRA `(.L_x_1608) ;  /* 0x0000000000249947 */ /* 0x000fea0003800000 */
[----:B------:R-:W3:Y:S02]  /*11950*/  LDS R32, [R19] ;  /* 0x0000000013207984 */ /* 0x000ee40000000800 */
[----:B---3--:R-:W-:-:S04]  /*11960*/  VIADD R41, R32, 0x1 ;  /* 0x0000000120297836 */ /* 0x008fc80000000000 */
[----:B------:R-:W-:Y:S01]  /*11970*/  IMAD.IADD R33, R38, 0x1, R41 ;  /* 0x0000000126217824 */ /* 0x000fe200078e0229 */
[----:B------:R-:W-:Y:S03]  /*11980*/  STS [R19], R41 ;  /* 0x0000002913007388 */ /* 0x000fe60000000800 */
[C---:B------:R-:W-:Y:S01]  /*11990*/  IMAD.WIDE.U32 R34, R33.reuse, 0x4, R24 ;  /* 0x0000000421227825 */ /* 0x040fe200078e0018 */
[----:B------:R-:W3:Y:S03]  /*119a0*/  LDS R43, [UR8] ;  /* 0x00000008ff2b7984 */ /* 0x000ee60008000800 */
[----:B------:R-:W-:Y:S01]  /*119b0*/  IMAD.WIDE.U32 R32, R33, 0x4, R26 ;  /* 0x0000000421207825 */ /* 0x000fe200078e001a */
[----:B------:R4:W-:Y:S04]  /*119c0*/  STG.E desc[UR10][R34.64], R45 ;  /* 0x0000002d22007986 */ /* 0x0009e8000c10190a */
[----:B---3--:R4:W-:Y:S02]  /*119d0*/  STG.E desc[UR10][R32.64], R43 ;  /* 0x0000002b20007986 */ /* 0x0089e4000c10190a */
.L_x_1608:
[----:B----4-:R-:W3:Y:S02]  /*119e0*/  LDS R45, [UR7+0x4] ;  /* 0x00000407ff2d7984 */ /* 0x010ee40008000800 */
[----:B---3--:R-:W-:-:S13]  /*119f0*/  ISETP.NE.AND P1, PT, R45, -0x1, PT ;  /* 0xffffffff2d00780c */ /* 0x008fda0003f25270 */
[----:B------:R-:W-:Y:S05]  /*11a00*/  @!P1 BRA `(.L_x_1609) ;  /* 0x0000000000249947 */ /* 0x000fea0003800000 */
[----:B------:R-:W3:Y:S02]  /*11a10*/  LDS R41, [R19] ;  /* 0x0000000013297984 */ /* 0x000ee40000000800 */
[----:B---3--:R-:W-:-:S04]  /*11a20*/  VIADD R41, R41, 0x1 ;  /* 0x0000000129297836 */ /* 0x008fc80000000000 */
[----:B------:R-:W-:Y:S01]  /*11a30*/  IMAD.IADD R33, R38, 0x1, R41 ;  /* 0x0000000126217824 */ /* 0x000fe200078e0229 */
[----:B------:R-:W-:Y:S03]  /*11a40*/  STS [R19], R41 ;  /* 0x0000002913007388 */ /* 0x000fe60000000800 */
[C---:B------:R-:W-:Y:S01]  /*11a50*/  IMAD.WIDE.U32 R34, R33.reuse, 0x4, R24 ;  /* 0x0000000421227825 */ /* 0x040fe200078e0018 */
[----:B------:R-:W3:Y:S03]  /*11a60*/  LDS R43, [UR8+0x4] ;  /* 0x00000408ff2b7984 */ /* 0x000ee60008000800 */
[----:B------:R-:W-:Y:S01]  /*11a70*/  IMAD.WIDE.U32 R32, R33, 0x4, R26 ;  /* 0x0000000421207825 */ /* 0x000fe200078e001a */
[----:B------:R4:W-:Y:S04]  /*11a80*/  STG.E desc[UR10][R34.64], R45 ;  /* 0x0000002d22007986 */ /* 0x0009e8000c10190a */
[----:B---3--:R4:W-:Y:S02]  /*11a90*/  STG.E desc[UR10][R32.64], R43 ;  /* 0x0000002b20007986 */ /* 0x0089e4000c10190a */
.L_x_1609:
        /* <DEDUP_REMOVED lines=12> */
.L_x_1610:
        /* <DEDUP_REMOVED lines=12> */
.L_x_1611:
        /* <DEDUP_REMOVED lines=12> */
.L_x_1612:
        /* <DEDUP_REMOVED lines=12> */
.L_x_1613:
        /* <DEDUP_REMOVED lines=12> */
.L_x_1614:
[----:B----4-:R-:W3:Y:S01]  /*11e60*/  LDS R45, [UR7+0x1c] ;  /* 0x00001c07ff2d7984 */ /* 0x010ee20008000800 */
[----:B------:R-:W-:-:S04]  /*11e70*/  UIADD3 UR4, UPT, UPT, UR4, 0x8, URZ ;  /* 0x0000000804047890 */ /* 0x000fc8000fffe0ff */
[----:B------:R-:W-:Y:S01]  /*11e80*/  UISETP.NE.AND UP0, UPT, UR4, 0x830, UPT ;  /* 0x000008300400788c */ /* 0x000fe2000bf05270 */
        /* <DEDUP_REMOVED lines=11> */
.L_x_1615:
[----:B------:R-:W-:Y:S05]  /*11f40*/  BRA.U UP0, `(.L_x_1616) ;  /* 0xfffffff9006c7547 */ /* 0x000fea000b83ffff */
.L_x_1607:
[----:B------:R-:W-:Y:S05]  /*11f50*/  BSYNC.RECONVERGENT B3 ;  /* 0x0000000000037941 */ /* 0x000fea0003800200 */
.L_x_1606:
[----:B------:R-:W-:Y:S05]  /*11f60*/  @P0 BRA `(.L_x_1617) ;  /* 0xffffffec00f80947 */ /* 0x000fea000383ffff */
.L_x_1594:
[----:B------:R-:W-:Y:S01]  /*11f70*/  IMAD R21, R20, -0x830, R15 ;  /* 0xfffff7d014157824 */ /* 0x000fe200078e020f */
[----:B------:R-:W-:Y:S04]  /*11f80*/  BSSY.RECONVERGENT B3, `(.L_x_1618) ;  /* 0x00000b0000037945 */ /* 0x000fe80003800200 */
[----:B------:R-:W-:-:S13]  /*11f90*/  ISETP.GE.U32.AND P0, PT, R2, R21, PT ;  /* 0x000000150200720c */ /* 0x000fda0003f06070 */
[----:B------:R-:W-:Y:S05]  /*11fa0*/  @P0 BRA `(.L_x_1619) ;  /* 0x0000000800b40947 */ /* 0x000fea0003800000 */
[----:B------:R-:W-:-:S05]  /*11fb0*/  IMAD.MOV.U32 R46, RZ, RZ, R2 ;  /* 0x000000ffff2e7224 */ /* 0x000fca00078e0002 */
[----:B------:R-:W-:-:S13]  /*11fc0*/  ISETP.GE.U32.AND P3, PT, R46, R21, PT ;  /* 0x000000152e00720c */ /* 0x000fda0003f66070 */
[----:B----4-:R-:W-:-:S04]  /*11fd0*/  @P3 IMAD R33, R20, 0x830, R46 ;  /* 0x0000083014213824 */ /* 0x010fc800078e022e */
[----:B---3--:R-:W-:-:S04]  /*11fe0*/  @P3 IMAD.WIDE.U32 R34, R33, 0x4, R28 ;  /* 0x0000000421223825 */ /* 0x008fc800078e001c */
[----:B------:R-:W-:Y:S02]  /*11ff0*/  @P3 IMAD.WIDE.U32 R32, R33, 0x4, R30 ;  /* 0x0000000421203825 */ /* 0x000fe400078e001e */
[----:B------:R-:W3:Y:S04]  /*12000*/  @P3 LDG.E R34, desc[UR10][R34.64+-0x3a980] ;  /* 0xfc56800a22223981 */ /* 0x000ee8000c1e1900 */
[----:B------:R4:W5:Y:S01]  /*12010*/  @P3 LDG.E R32, desc[UR10][R32.64+-0x3a980] ;  /* 0xfc56800a20203981 */ /* 0x000962000c1e1900 */
[----:B--2---:R-:W-:Y:S01]  /*12020*/  @P3 MOV R36, 0x400 ;  /* 0x0000040000243802 */ /* 0x004fe20000000f00 */
[----:B------:R-:W-:Y:S01]  /*12030*/  BSSY.RECONVERGENT B4, `(.L_x_1620) ;  /* 0x0000039000047945 */ /* 0x000fe20003800200 */
[----:B------:R-:W-:Y:S01]  /*12040*/  PLOP3.LUT P0, PT, P3, PT, PT, 0x8, 0x80 ;  /* 0x000000000080781c */ /* 0x000fe20001f0e170 */
[----:B------:R-:W2:Y:S02]  /*12050*/  @P3 S2R R38, SR_CgaCtaId ;  /* 0x0000000000263919 */ /* 0x000ea40000008800 */
[----:B------:R-:W-:-:S02]  /*12060*/  @P3 VIADD R37, R36, 0x5534 ;  /* 0x0000553424253836 */ /* 0x000fc40000000000 */
[----:B------:R-:W-:-:S03]  /*12070*/  @P3 VIADD R39, R36, 0x14 ;  /* 0x0000001424273836 */ /* 0x000fc60000000000 */
[C---:B--2---:R-:W-:Y:S02]  /*12080*/  @P3 LEA R37, R38.reuse, R37, 0x18 ;  /* 0x0000002526253211 */ /* 0x044fe400078ec0ff */
[----:B------:R-:W-:-:S03]  /*12090*/  @P3 LEA R39, R38, R39, 0x18 ;  /* 0x0000002726273211 */ /* 0x000fc600078ec0ff */
[C---:B------:R-:W-:Y:S02]  /*120a0*/  @P3 IMAD R37, R46.reuse, 0x4, R37 ;  /* 0x000000042e253824 */ /* 0x040fe400078e0225 */
[C---:B------:R-:W-:Y:S02]  /*120b0*/  @P3 IMAD R39, R46.reuse, 0x4, R39 ;  /* 0x000000042e273824 */ /* 0x040fe400078e0227 */
[----:B------:R-:W-:-:S04]  /*120c0*/  @P3 VIADD R46, R46, 0x20 ;  /* 0x000000202e2e3836 */ /* 0x000fc80000000000 */
[C---:B----4-:R-:W-:Y:S01]  /*120d0*/  IMAD.IADD R33, R21.reuse, 0x1, -R46 ;  /* 0x0000000115217824 */ /* 0x050fe200078e0a2e */
[----:B------:R-:W-:-:S04]  /*120e0*/  ISETP.GT.U32.AND P1, PT, R21, R46, PT ;  /* 0x0000002e1500720c */ /* 0x000fc80003f24070 */
[----:B------:R-:W-:Y:S01]  /*120f0*/  ISETP.LE.U32.OR P1, PT, R33, 0x60, !P1 ;  /* 0x000000602100780c */ /* 0x000fe20004f23470 */
[----:B---3--:R2:W-:Y:S04]  /*12100*/  @P3 STS [R37], R34 ;  /* 0x0000002225003388 */ /* 0x0085e80000000800 */
[----:B-----5:R2:W-:Y:S08]  /*12110*/  @P3 STS [R39], R32 ;  /* 0x0000002027003388 */ /* 0x0205f00000000800 */
[----:B------:R-:W-:Y:S05]  /*12120*/  @P1 BRA `(.L_x_1621) ;  /* 0x0000000000a41947 */ /* 0x000fea0003800000 */
[----:B--2---:R-:W2:Y:S01]  /*12130*/  S2R R34, SR_CgaCtaId ;  /* 0x0000000000227919 */ /* 0x004ea20000008800 */
[----:B------:R-:W-:Y:S01]  /*12140*/  MOV R32, 0x400 ;  /* 0x0000040000207802 */ /* 0x000fe20000000f00 */
[----:B------:R-:W-:Y:S01]  /*12150*/  VIADD R41, R21, 0xffffffa0 ;  /* 0xffffffa015297836 */ /* 0x000fe20000000000 */
[----:B------:R-:W-:-:S03]  /*12160*/  PLOP3.LUT P0, PT, PT, PT, PT, 0x8, 0x80 ;  /* 0x000000000080781c */ /* 0x000fc60003f0e170 */
[C---:B------:R-:W-:Y:S02]  /*12170*/  VIADD R43, R32.reuse, 0x5534 ;  /* 0x00005534202b7836 */ /* 0x040fe40000000000 */
[----:B-1----:R-:W-:-:S03]  /*12180*/  VIADD R47, R32, 0x14 ;  /* 0x00000014202f7836 */ /* 0x002fc60000000000 */
[C---:B--2---:R-:W-:Y:S02]  /*12190*/  LEA R43, R34.reuse, R43, 0x18 ;  /* 0x0000002b222b7211 */ /* 0x044fe400078ec0ff */
[----:B------:R-:W-:-:S07]  /*121a0*/  LEA R47, R34, R47, 0x18 ;  /* 0x0000002f222f7211 */ /* 0x000fce00078ec0ff */
.L_x_1622:
[----:B------:R-:W-:-:S04]  /*121b0*/  IMAD R53, R20, 0x830, R46 ;  /* 0x0000083014357824 */ /* 0x000fc800078e022e */
[C---:B------:R-:W-:Y:S02]  /*121c0*/  VIADD R37, R53.reuse, 0x20 ;  /* 0x0000002035257836 */ /* 0x040fe40000000000 */
[C---:B------:R-:W-:Y:S02]  /*121d0*/  VIADD R33, R53.reuse, 0x40 ;  /* 0x0000004035217836 */ /* 0x040fe40000000000 */
[----:B----4-:R-:W-:-:S04]  /*121e0*/  IMAD.WIDE.U32 R48, R53, 0x4, R28 ;  /* 0x0000000435307825 */ /* 0x010fc800078e001c */
[----:B------:R-:W-:Y:S01]  /*121f0*/  IMAD.WIDE.U32 R44, R53, 0x4, R30 ;  /* 0x00000004352c7825 */ /* 0x000fe200078e001e */
[----:B------:R1:W2:Y:S03]  /*12200*/  LDG.E R52, desc[UR10][R48.64+-0x3a980] ;  /* 0xfc56800a30347981 */ /* 0x0002a6000c1e1900 */
[----:B------:R-:W-:Y:S02]  /*12210*/  IMAD.WIDE.U32 R38, R37, 0x4, R28 ;  /* 0x0000000425267825 */ /* 0x000fe400078e001c */
[----:B------:R-:W3:Y:S02]  /*12220*/  LDG.E R44, desc[UR10][R44.64+-0x3a980] ;  /* 0xfc56800a2c2c7981 */ /* 0x000ee4000c1e1900 */
[----:B------:R-:W-:Y:S02]  /*12230*/  VIADD R53, R53, 0x60 ;  /* 0x0000006035357836 */ /* 0x000fe40000000000 */
[----:B------:R-:W-:Y:S01]  /*12240*/  IMAD.WIDE.U32 R36, R37, 0x4, R30 ;  /* 0x0000000425247825 */ /* 0x000fe200078e001e */
[----:B------:R4:W5:Y:S03]  /*12250*/  LDG.E R38, desc[UR10][R38.64+-0x3a980] ;  /* 0xfc56800a26267981 */ /* 0x000966000c1e1900 */
[----:B------:R-:W-:-:S02]  /*12260*/  IMAD.WIDE.U32 R34, R33, 0x4, R28 ;  /* 0x0000000421227825 */ /* 0x000fc400078e001c */
[----:B------:R-:W5:Y:S02]  /*12270*/  LDG.E R36, desc[UR10][R36.64+-0x3a980] ;  /* 0xfc56800a24247981 */ /* 0x000f64000c1e1900 */
[----:B------:R-:W-:Y:S02]  /*12280*/  IMAD.WIDE.U32 R32, R33, 0x4, R30 ;  /* 0x0000000421207825 */ /* 0x000fe400078e001e */
[----:B------:R-:W5:Y:S02]  /*12290*/  LDG.E R34, desc[UR10][R34.64+-0x3a980] ;  /* 0xfc56800a22227981 */ /* 0x000f64000c1e1900 */
[C---:B------:R-:W-:Y:S02]  /*122a0*/  IMAD.WIDE.U32 R50, R53.reuse, 0x4, R28 ;  /* 0x0000000435327825 */ /* 0x040fe400078e001c */
[----:B------:R-:W5:Y:S02]  /*122b0*/  LDG.E R32, desc[UR10][R32.64+-0x3a980] ;  /* 0xfc56800a20207981 */ /* 0x000f64000c1e1900 */
[----:B-1----:R-:W-:-:S02]  /*122c0*/  IMAD.WIDE.U32 R48, R53, 0x4, R30 ;  /* 0x0000000435307825 */ /* 0x002fc400078e001e */
[----:B------:R-:W5:Y:S04]  /*122d0*/  LDG.E R50, desc[UR10][R50.64+-0x3a980] ;  /* 0xfc56800a32327981 */ /* 0x000f68000c1e1900 */
[----:B------:R-:W5:Y:S01]  /*122e0*/  LDG.E R48, desc[UR10][R48.64+-0x3a980] ;  /* 0xfc56800a30307981 */ /* 0x000f62000c1e1900 */
[C---:B----4-:R-:W-:Y:S02]  /*122f0*/  IMAD R39, R46.reuse, 0x4, R43 ;  /* 0x000000042e277824 */ /* 0x050fe400078e022b */
[C---:B------:R-:W-:Y:S02]  /*12300*/  IMAD R45, R46.reuse, 0x4, R47 ;  /* 0x000000042e2d7824 */ /* 0x040fe400078e022f */
[----:B------:R-:W-:-:S05]  /*12310*/  VIADD R46, R46, 0x80 ;  /* 0x000000802e2e7836 */ /* 0x000fca0000000000 */
[----:B------:R-:W-:Y:S01]  /*12320*/  ISETP.GE.U32.AND P1, PT, R46, R41, PT ;  /* 0x000000292e00720c */ /* 0x000fe20003f26070 */
[----:B--2---:R4:W-:Y:S04]  /*12330*/  STS [R39], R52 ;  /* 0x0000003427007388 */ /* 0x0049e80000000800 */
[----:B---3--:R4:W-:Y:S04]  /*12340*/  STS [R45], R44 ;  /* 0x0000002c2d007388 */ /* 0x0089e80000000800 */
[----:B-----5:R4:W-:Y:S04]  /*12350*/  STS [R39+0x80], R38 ;  /* 0x0000802627007388 */ /* 0x0209e80000000800 */
[----:B------:R4:W-:Y:S04]  /*12360*/  STS [R45+0x80], R36 ;  /* 0x000080242d007388 */ /* 0x0009e80000000800 */
[----:B------:R4:W-:Y:S04]  /*12370*/  STS [R39+0x100], R34 ;  /* 0x0001002227007388 */ /* 0x0009e80000000800 */
[----:B------:R4:W-:Y:S04]  /*12380*/  STS [R45+0x100], R32 ;  /* 0x000100202d007388 */ /* 0x0009e80000000800 */
[----:B------:R4:W-:Y:S04]  /*12390*/  STS [R39+0x180], R50 ;  /* 0x0001803227007388 */ /* 0x0009e80000000800 */
[----:B------:R4:W-:Y:S01]  /*123a0*/  STS [R45+0x180], R48 ;  /* 0x000180302d007388 */ /* 0x0009e20000000800 */
[----:B------:R-:W-:Y:S05]  /*123b0*/  @!P1 BRA `(.L_x_1622) ;  /* 0xfffffffc007c9947 */ /* 0x000fea000383ffff */
.L_x_1621:
[----:B------:R-:W-:Y:S05]  /*123c0*/  BSYNC.RECONVERGENT B4 ;  /* 0x0000000000047941 */ /* 0x000fea0003800200 */
.L_x_1620:
[C---:B--2-4-:R-:W-:Y:S01]  /*123d0*/  IMAD.IADD R32, R21.reuse, 0x1, -R46 ;  /* 0x0000000115207824 */ /* 0x054fe200078e0a2e */
        /* <DEDUP_REMOVED lines=8> */
[----:B------:R2:W3:Y:S02]  /*12460*/  LDG.E R34, desc[UR10][R34.64+-0x3a980] ;  /* 0xfc56800a22227981 */ /* 0x0004e4000c1e1900 */
[C---:B------:R-:W-:Y:S02]  /*12470*/  IMAD.WIDE.U32 R38, R37.reuse, 0x4, R28 ;  /* 0x0000000425267825 */ /* 0x040fe400078e001c */
[----:B------:R-:W4:Y:S02]  /*12480*/  LDG.E R32, desc[UR10][R32.64+-0x3a980] ;  /* 0xfc56800a20207981 */ /* 0x000f24000c1e1900 */
[----:B------:R-:W-:Y:S02]  /*12490*/  IMAD.WIDE.U32 R36, R37, 0x4, R30 ;  /* 0x0000000425247825 */ /* 0x000fe400078e001e */
[----:B------:R-:W5:Y:S04]  /*124a0*/  LDG.E R38, desc[UR10][R38.64+-0x3a980] ;  /* 0xfc56800a26267981 */ /* 0x000f68000c1e1900 */
        /* <DEDUP_REMOVED lines=11> */
[----:B---3--:R2:W-:Y:S04]  /*12560*/  STS [R41], R34 ;  /* 0x0000002229007388 */ /* 0x0085e80000000800 */
[----:B----4-:R2:W-:Y:S04]  /*12570*/  STS [R35], R32 ;  /* 0x0000002023007388 */ /* 0x0105e80000000800 */
[----:B-----5:R2:W-:Y:S04]  /*12580*/  STS [R41+0x80], R38 ;  /* 0x0000802629007388 */ /* 0x0205e80000000800 */
[----:B------:R2:W-:Y:S02]  /*12590*/  STS [R35+0x80], R36 ;  /* 0x0000802423007388 */ /* 0x0005e40000000800 */
.L_x_1624:
[----:B------:R-:W-:Y:S05]  /*125a0*/  BSYNC.RECONVERGENT B4 ;  /* 0x0000000000047941 */ /* 0x000fea0003800200 */
.L_x_1623:
[----:B------:R-:W-:Y:S01]  /*125b0*/  ISETP.LT.U32.OR P0, PT, R46, R21, P0 ;  /* 0x000000152e00720c */ /* 0x000fe20000701470 */
[----:B------:R-:W-:-:S12]  /*125c0*/  BSSY.RECONVERGENT B4, `(.L_x_1625) ;  /* 0x0000011000047945 */ /* 0x000fd80003800200 */
[----:B------:R-:W-:Y:S05]  /*125d0*/  @!P0 BRA `(.L_x_1626) ;  /* 0x00000000003c8947 */ /* 0x000fea0003800000 */
[----:B------:R-:W-:-:S04]  /*125e0*/  IMAD R33, R20, 0x830, R46 ;  /* 0x0000083014217824 */ /* 0x000fc800078e022e */
[----:B--2---:R-:W-:-:S04]  /*125f0*/  IMAD.WIDE.U32 R34, R33, 0x4, R28 ;  /* 0x0000000421227825 */ /* 0x004fc800078e001c */
[----:B------:R-:W-:Y:S02]  /*12600*/  IMAD.WIDE.U32 R32, R33, 0x4, R30 ;  /* 0x0000000421207825 */ /* 0x000fe400078e001e */
[----:B------:R-:W2:Y:S04]  /*12610*/  LDG.E R34, desc[UR10][R34.64+-0x3a980] ;  /* 0xfc56800a22227981 */ /* 0x000ea8000c1e1900 */
[----:B------:R-:W3:Y:S01]  /*12620*/  LDG.E R32, desc[UR10][R32.64+-0x3a980] ;  /* 0xfc56800a20207981 */ /* 0x000ee2000c1e1900 */
[----:B------:R-:W4:Y:S01]  /*12630*/  S2UR UR6, SR_CgaCtaId ;  /* 0x00000000000679c3 */ /* 0x000f220000008800 */
[----:B------:R-:W-:Y:S02]  /*12640*/  UMOV UR4, 0x400 ;  /* 0x0000040000047882 */ /* 0x000fe40000000000 */
[----:B------:R-:W-:-:S02]  /*12650*/  UIADD3 UR5, UPT, UPT, UR4, 0x5534, URZ ;  /* 0x0000553404057890 */ /* 0x000fc4000fffe0ff */
[----:B------:R-:W-:Y:S02]  /*12660*/  UIADD3 UR4, UPT, UPT, UR4, 0x14, URZ ;  /* 0x0000001404047890 */ /* 0x000fe4000fffe0ff */
[----:B----4-:R-:W-:Y:S02]  /*12670*/  ULEA UR5, UR6, UR5, 0x18 ;  /* 0x0000000506057291 */ /* 0x010fe4000f8ec0ff */
[----:B------:R-:W-:-:S04]  /*12680*/  ULEA UR4, UR6, UR4, 0x18 ;  /* 0x0000000406047291 */ /* 0x000fc8000f8ec0ff */
[C---:B------:R-:W-:Y:S02]  /*12690*/  LEA R37, R46.reuse, UR5, 0x2 ;  /* 0x000000052e257c11 */ /* 0x040fe4000f8e10ff */
[----:B------:R-:W-:-:S03]  /*126a0*/  LEA R39, R46, UR4, 0x2 ;  /* 0x000000042e277c11 */ /* 0x000fc6000f8e10ff */
[----:B--2---:R4:W-:Y:S04]  /*126b0*/  STS [R37], R34 ;  /* 0x0000002225007388 */ /* 0x0049e80000000800 */
[----:B---3--:R4:W-:Y:S02]  /*126c0*/  STS [R39], R32 ;  /* 0x0000002027007388 */ /* 0x0089e40000000800 */
.L_x_1626:
[----:B------:R-:W-:Y:S05]  /*126d0*/  BSYNC.RECONVERGENT B4 ;  /* 0x0000000000047941 */ /* 0x000fea0003800200 */
.L_x_1625:
[----:B------:R-:W3:Y:S01]  /*126e0*/  LDCU.64 UR4, c[0x0][0x388] ;  /* 0x00007100ff0477ac */ /* 0x000ee20008000a00 */
[----:B--2---:R-:W-:Y:S02]  /*126f0*/  VIADD R41, R42, 0xffffffff ;  /* 0xffffffff2a297836 */ /* 0x004fe40000000000 */
[----:B------:R-:W-:Y:S01]  /*12700*/  IMAD.MOV.U32 R44, RZ, RZ, R2 ;  /* 0x000000ffff2c7224 */ /* 0x000fe200078e0002 */
[----:B---3--:R-:W-:-:S04]  /*12710*/  LEA R36, P0, R40, UR4, 0x2 ;  /* 0x0000000428247c11 */ /* 0x008fc8000f8010ff */
[----:B----4-:R-:W-:-:S09]  /*12720*/  LEA.HI.X R37, R40, UR5, RZ, 0x2, P0 ;  /* 0x0000000528257c11 */ /* 0x010fd200080f14ff */
.L_x_1629:
[----:B--2---:R-:W2:Y:S01]  /*12730*/  S2R R43, SR_CgaCtaId ;  /* 0x00000000002b7919 */ /* 0x004ea20000008800 */
[----:B------:R-:W-:Y:S01]  /*12740*/  MOV R45, 0x400 ;  /* 0x00000400002d7802 */ /* 0x000fe20000000f00 */
[----:B------:R-:W-:Y:S01]  /*12750*/  IMAD.MOV.U32 R35, RZ, RZ, RZ ;  /* 0x000000ffff237224 */ /* 0x000fe200078e00ff */
[----:B------:R-:W-:-:S03]  /*12760*/  ISETP.GE.AND P0, PT, R42, 0x2, PT ;  /* 0x000000022a00780c */ /* 0x000fc60003f06270 */
[----:B------:R-:W-:-:S05]  /*12770*/  VIADD R32, R45, 0x5534 ;  /* 0x000055342d207836 */ /* 0x000fca0000000000 */
[----:B--2---:R-:W-:-:S05]  /*12780*/  LEA R33, R43, R32, 0x18 ;  /* 0x000000202b217211 */ /* 0x004fca00078ec0ff */
[----:B-1----:R-:W-:-:S05]  /*12790*/  IMAD R46, R44, 0x4, R33 ;  /* 0x000000042c2e7824 */ /* 0x002fca00078e0221 */
[----:B-1----:R1:W2:Y:S01]  /*127a0*/  LDS R47, [R46] ;  /* 0x000000002e2f7984 */ /* 0x0022a20000000800 */
[----:B------:R-:W-:Y:S05]  /*127b0*/  @!P0 BRA `(.L_x_1627) ;  /* 0x0000000000308947 */ /* 0x000fea0003800000 */
[----:B------:R-:W-:Y:S02]  /*127c0*/  IMAD.MOV.U32 R35, RZ, RZ, RZ ;  /* 0x000000ffff237224 */ /* 0x000fe400078e00ff */
[----:B------:R-:W-:-:S07]  /*127d0*/  IMAD.MOV.U32 R34, RZ, RZ, R42 ;  /* 0x000000ffff227224 */ /* 0x000fce00078e002a */
.L_x_1628:
        /* <DEDUP_REMOVED lines=10> */
.L_x_1627:
[----:B------:R-:W-:Y:S01]  /*12880*/  IMAD.MOV.U32 R38, RZ, RZ, R36 ;  /* 0x000000ffff267224 */ /* 0x000fe200078e0024 */
[----:B------:R-:W3:Y:S01]  /*12890*/  LDCU.64 UR4, c[0x0][0x390] ;  /* 0x00007200ff0477ac */ /* 0x000ee20008000a00 */
[----:B------:R-:W-:Y:S02]  /*128a0*/  IMAD.MOV.U32 R39, RZ, RZ, R37 ;  /* 0x000000ffff277224 */ /* 0x000fe400078e0025 */
[----:B------:R-:W-:-:S06]  /*128b0*/  IMAD.WIDE.U32 R38, R35, 0x4, R38 ;  /* 0x0000000423267825 */ /* 0x000fcc00078e0026 */
[----:B------:R-:W2:Y:S01]  /*128c0*/  LDG.E R38, desc[UR10][R38.64] ;  /* 0x0000000a26267981 */ /* 0x000ea2000c1e1900 */
[----:B------:R-:W-:Y:S01]  /*128d0*/  VIADD R33, R35, 0x1 ;  /* 0x0000000123217836 */ /* 0x000fe20000000000 */
        /* <DEDUP_REMOVED lines=26> */
.L_x_1619:
[----:B------:R-:W-:Y:S05]  /*12a80*/  BSYNC.RECONVERGENT B3 ;  /* 0x0000000000037941 */ /* 0x000fea0003800200 */
.L_x_1618:
[----:B------:R-:W-:Y:S05]  /*12a90*/  @P2 BRA `(.L_x_1630) ;  /* 0x0000006400d82947 */ /* 0x000fea0003800000 */
[----:B------:R-:W-:Y:S01]  /*12aa0*/  ISETP.NE.AND P0, PT, R21, RZ, PT ;  /* 0x000000ff1500720c */ /* 0x000fe20003f05270 */
[----:B--2---:R-:W-:-:S12]  /*12ab0*/  IMAD R36, R15, R18, RZ ;  /* 0x000000120f247224 */ /* 0x004fd800078e02ff */
[----:B------:R-:W-:Y:S05]  /*12ac0*/  @!P0 BRA `(.L_x_1631) ;  /* 0x0000001c00308947 */ /* 0x000fea0003800000 */
[----:B----4-:R-:W-:-:S05]  /*12ad0*/  IMAD R32, R20, 0x830, -R15 ;  /* 0x0000083014207824 */ /* 0x010fca00078e0a0f */
[----:B------:R-:W-:Y:S01]  /*12ae0*/  ISETP.GT.U32.AND P0, PT, R32, -0x4, PT ;  /* 0xfffffffc2000780c */ /* 0x000fe20003f04070 */
[----:B------:R-:W-:-:S12]  /*12af0*/  IMAD.MOV.U32 R32, RZ, RZ, RZ ;  /* 0x000000ffff207224 */ /* 0x000fd800078e00ff */
[----:B------:R-:W-:Y:S05]  /*12b00*/  @P0 BRA `(.L_x_1632) ;  /* 0x0000001800540947 */ /* 0x000fea0003800000 */
[----:B---3--:R-:W-:Y:S01]  /*12b10*/  LOP3.LUT R34, R15, 0x3, RZ, 0xc0, !PT ;  /* 0x000000030f227812 */ /* 0x008fe200078ec0ff */
[----:B------:R-:W-:-:S04]  /*12b20*/  UMOV UR4, URZ ;  /* 0x000000ff00047c82 */ /* 0x000fc80008000000 */
[----:B------:R-:W-:-:S05]  /*12b30*/  IMAD.IADD R21, R21, 0x1, -R34 ;  /* 0x0000000115157824 */ /* 0x000fca00078e0a22 */
[----:B------:R-:W-:-:S13]  /*12b40*/  ISETP.GT.AND P0, PT, R21, RZ, PT ;  /* 0x000000ff1500720c */ /* 0x000fda0003f04270 */
        /* <DEDUP_REMOVED lines=13> */
.L_x_1651:
[----:B------:R-:W-:Y:S02]  /*12c20*/  ULEA UR6, UR4, UR8, 0x2 ;  /* 0x0000000804067291 */ /* 0x000fe4000f8e10ff */
[----:B------:R-:W-:-:S07]  /*12c30*/  ULEA UR5, UR4, UR7, 0x2 ;  /* 0x0000000704057291 */ /* 0x000fce000f8e10ff */
[----:B---3--:R-:W2:Y:S02]  /*12c40*/  LDS R41, [UR6] ;  /* 0x00000006ff297984 */ /* 0x008ea40008000800 */
        /* <DEDUP_REMOVED lines=11> */
.L_x_1635:
        /* <DEDUP_REMOVED lines=12> */
.L_x_1636:
        /* <DEDUP_REMOVED lines=12> */
.L_x_1637:
        /* <DEDUP_REMOVED lines=12> */
.L_x_1638:
[----:B---3--:R-:W2:Y:S01]  /*12f40*/  LDS R41, [UR6+0x10] ;  /* 0x00001006ff297984 */ /* 0x008ea20008000800 */
        /* <DEDUP_REMOVED lines=20> */
.L_x_1639:
        /* <DEDUP_REMOVED lines=12> */
.L_x_1640:
        /* <DEDUP_REMOVED lines=12> */
.L_x_1641:
        /* <DEDUP_REMOVED lines=12> */
.L_x_1642:
[----:B---3--:R-:W2:Y:S01]  /*132d0*/  LDS R41, [UR6+0x20] ;  /* 0x00002006ff297984 */ /* 0x008ea20008000800 */
[----:B------:R-:W-:-:S04]  /*132e0*/  UIADD3 UR5, UPT, UPT, UR4, 0x8, URZ ;  /* 0x0000000804057890 */ /* 0x000fc8000fffe0ff */
        /* <DEDUP_REMOVED lines=13> */
.L_x_1643:
        /* <DEDUP_REMOVED lines=12> */
.L_x_1644:
        /* <DEDUP_REMOVED lines=12> */
.L_x_1645:
        /* <DEDUP_REMOVED lines=12> */
.L_x_1646:
        /* <DEDUP_REMOVED lines=15> */
.L_x_1647:
        /* <DEDUP_REMOVED lines=12> */
.L_x_1648:
        /* <DEDUP_REMOVED lines=12> */
.L_x_1649:
        /* <DEDUP_REMOVED lines=12> */
.L_x_1650:
[----:B------:R-:W-:-:S06]  /*13930*/  UIADD3 UR4, UPT, UPT, UR4, 0x10, URZ ;  /* 0x0000001004047890 */ /* 0x000fcc000fffe0ff */
[----:B------:R-:W-:-:S13]  /*13940*/  ISETP.LE.AND P1, PT, R37, UR4, PT ;  /* 0x0000000425007c0c */ /* 0x000fda000bf23270 */
[----:B------:R-:W-:Y:S05]  /*13950*/  @!P1 BRA `(.L_x_1651) ;  /* 0xfffffff000b09947 */ /* 0x000fea000383ffff */
[----:B---3--:R-:W-:-:S07]  /*13960*/  IMAD.MOV.U32 R32, RZ, RZ, R21 ;  /* 0x000000ffff207224 */ /* 0x008fce00078e0015 */
.L_x_1634:
[----:B------:R-:W-:-:S05]  /*13970*/  VIADD R33, R21, -UR4 ;  /* 0x8000000415217c36 */ /* 0x000fca0008000000 */
        /* <DEDUP_REMOVED lines=22> */
.L_x_1653:
        /* <DEDUP_REMOVED lines=12> */
.L_x_1654:
        /* <DEDUP_REMOVED lines=12> */
.L_x_1655:
        /* <DEDUP_REMOVED lines=12> */
.L_x_1656:
        /* <DEDUP_REMOVED lines=15> */
.L_x_1657:
        /* <DEDUP_REMOVED lines=12> */
.L_x_1658:
        /* <DEDUP_REMOVED lines=12> */
.L_x_1659:
[----:B---3--:R-:W2:Y:S01]  /*13f90*/  LDS R41, [UR5+0xc] ;  /* 0x00000c05ff297984 */ /* 0x008ea20008000800 */
[----:B------:R-:W-:Y:S01]  /*13fa0*/  UIADD3 UR4, UPT, UPT, UR4, 0x4, URZ ;  /* 0x0000000404047890 */ /* 0x000fe2000fffe0ff */
[----:B------:R-:W-:Y:S02]  /*13fb0*/  PLOP3.LUT P0, PT, PT, PT, PT, 0x8, 0x80 ;  /* 0x000000000080781c */ /* 0x000fe40003f0e170 */
        /* <DEDUP_REMOVED lines=11> */
.L_x_1660:
[----:B---3--:R-:W-:-:S07]  /*14070*/  IMAD.MOV.U32 R32, RZ, RZ, R21 ;  /* 0x000000ffff207224 */ /* 0x008fce00078e0015 */
.L_x_1652:
[----:B------:R-:W-:-:S13]  /*14080*/  ISETP.NE.OR P0, PT, R21, UR4, P0 ;  /* 0x0000000415007c0c */ /* 0x000fda0008705670 */
[----:B------:R-:W-:Y:S05]  /*14090*/  @!P0 BRA `(.L_x_1632) ;  /* 0x0000000000f08947 */ /* 0x000fea0003800000 */
.L_x_1633:
[----:B------:R-:W2:Y:S01]  /*140a0*/  S2UR UR7, SR_CgaCtaId ;  /* 0x00000000000779c3 */ /* 0x000ea20000008800 */
[----:B------:R-:W-:Y:S02]  /*140b0*/  UMOV UR5, 0x400 ;  /* 0x0000040000057882 */ /* 0x000fe40000000000 */
[----:B------:R-:W-:Y:S02]  /*140c0*/  UIADD3 UR6, UPT, UPT, UR5, 0x5534, URZ ;  /* 0x0000553405067890 */ /* 0x000fe4000fffe0ff */
[----:B------:R-:W-:Y:S02]  /*140d0*/  UIADD3 UR5, UPT, UPT, UR5, 0x14, URZ ;  /* 0x0000001405057890 */ /* 0x000fe4000fffe0ff */
[----:B--2---:R-:W-:Y:S02]  /*140e0*/  ULEA UR6, UR7, UR6, 0x18 ;  /* 0x0000000607067291 */ /* 0x004fe4000f8ec0ff */
[----:B------:R-:W-:-:S12]  /*140f0*/  ULEA UR5, UR7, UR5, 0x18 ;  /* 0x0000000507057291 */ /* 0x000fd8000f8ec0ff */
.L_x_1665:
        /* <DEDUP_REMOVED lines=14> */
.L_x_1661:
        /* <DEDUP_REMOVED lines=12> */
.L_x_1662:
        /* <DEDUP_REMOVED lines=12> */
.L_x_1663:
        /* <DEDUP_REMOVED lines=12> */
.L_x_1664:
[----:B------:R-:W-:-:S06]  /*14420*/  UIADD3 UR4, UPT, UPT, UR4, 0x4, URZ ;  /* 0x0000000404047890 */ /* 0x000fcc000fffe0ff */
[----:B------:R-:W-:-:S13]  /*14430*/  ISETP.NE.AND P0, PT, R21, UR4, PT ;  /* 0x0000000415007c0c */ /* 0x000fda000bf05270 */
[----:B------:R-:W-:Y:S05]  /*14440*/  @P0 BRA `(.L_x_1665) ;  /* 0xfffffffc002c0947 */ /* 0x000fea000383ffff */
[----:B---3--:R-:W-:-:S07]  /*14450*/  IMAD.MOV.U32 R32, RZ, RZ, R21 ;  /* 0x000000ffff207224 */ /* 0x008fce00078e0015 */
.L_x_1632:
[----:B------:R-:W-:-:S13]  /*14460*/  LOP3.LUT P0, RZ, R15, 0x3, RZ, 0xc0, !PT ;  /* 0x000000030fff7812 */ /* 0x000fda000780c0ff */
[----:B------:R-:W-:Y:S05]  /*14470*/  @!P0 BRA `(.L_x_1631) ;  /* 0x0000000000c48947 */ /* 0x000fea0003800000 */
[----:B---3--:R-:W2:Y:S01]  /*14480*/  S2R R34, SR_CgaCtaId ;  /* 0x0000000000227919 */ /* 0x008ea20000008800 */
[----:B------:R-:W-:Y:S02]  /*14490*/  MOV R21, 0x400 ;  /* 0x0000040000157802 */ /* 0x000fe40000000f00 */
[----:B------:R-:W-:-:S03]  /*144a0*/  LOP3.LUT R40, R15, 0x3, RZ, 0xc0, !PT ;  /* 0x000000030f287812 */ /* 0x000fc600078ec0ff */
[C---:B------:R-:W-:Y:S01]  /*144b0*/  VIADD R33, R21.reuse, 0x5534 ;  /* 0x0000553415217836 */ /* 0x040fe20000000000 */
[----:B------:R-:W-:Y:S01]  /*144c0*/  ISETP.NE.AND P1, PT, R40, 0x1, PT ;  /* 0x000000012800780c */ /* 0x000fe20003f25270 */
[----:B------:R-:W-:-:S03]  /*144d0*/  VIADD R21, R21, 0x14 ;  /* 0x0000001415157836 */ /* 0x000fc60000000000 */
[C---:B--2---:R-:W-:Y:S02]  /*144e0*/  LEA R33, R34.reuse, R33, 0x18 ;  /* 0x0000002122217211 */ /* 0x044fe400078ec0ff */
[----:B------:R-:W-:-:S03]  /*144f0*/  LEA R21, R34, R21, 0x18 ;  /* 0x0000001522157211 */ /* 0x000fc600078ec0ff */
[C---:B------:R-:W-:Y:S02]  /*14500*/  IMAD R37, R32.reuse, 0x4, R33 ;  /* 0x0000000420257824 */ /* 0x040fe400078e0221 */
[----:B------:R-:W-:-:S03]  /*14510*/  IMAD R21, R32, 0x4, R21 ;  /* 0x0000000420157824 */ /* 0x000fc600078e0215 */
[----:B------:R-:W2:Y:S02]  /*14520*/  LDS R41, [R37] ;  /* 0x0000000025297984 */ /* 0x000ea40000000800 */
        /* <DEDUP_REMOVED lines=11> */
.L_x_1666:
[----:B------:R-:W-:Y:S05]  /*145e0*/  @!P1 BRA `(.L_x_1631) ;  /* 0x0000000000689947 */ /* 0x000fea0003800000 */
[----:B---3--:R-:W2:Y:S01]  /*145f0*/  LDS R41, [R37+0x4] ;  /* 0x0000040025297984 */ /* 0x008ea20000000800 */
[----:B------:R-:W-:Y:S02]  /*14600*/  ISETP.NE.AND P1, PT, R40, 0x2, PT ;  /* 0x000000022800780c */ /* 0x000fe40003f25270 */
        /* <DEDUP_REMOVED lines=11> */
.L_x_1667:
[----:B------:R-:W-:Y:S05]  /*146c0*/  @!P1 BRA `(.L_x_1631) ;  /* 0x0000000000309947 */ /* 0x000fea0003800000 */
[----:B---3--:R-:W2:Y:S02]  /*146d0*/  LDS R39, [R37+0x8] ;  /* 0x0000080025277984 */ /* 0x008ea40000000800 */
        /* <DEDUP_REMOVED lines=11> */
.L_x_1631:
[----:B------:R-:W2:Y:S01]  /*14790*/  LDS R38, [R19] ;  /* 0x0000000013267984 */ /* 0x000ea20000000800 */
[----:B------:R-:W-:Y:S01]  /*147a0*/  IMAD.MOV.U32 R37, RZ, RZ, RZ ;  /* 0x000000ffff257224 */ /* 0x000fe200078e00ff */
[----:B--2---:R-:W-:-:S13]  /*147b0*/  ISETP.NE.AND P0, PT, R38, RZ, PT ;  /* 0x000000ff2600720c */ /* 0x004fda0003f05270 */
[----:B------:R-:W-:Y:S05]  /*147c0*/  @!P0 BRA `(.L_x_1668) ;  /* 0x0000001000088947 */ /* 0x000fea0003800000 */
[----:B------:R-:W-:Y:S01]  /*147d0*/  ISETP.GE.U32.AND P1, PT, R38, 0x8, PT ;  /* 0x000000082600780c */ /* 0x000fe20003f26070 */
[----:B------:R-:W-:Y:S01]  /*147e0*/  VIADD R40, R36, 0x1 ;  /* 0x0000000124287836 */ /* 0x000fe20000000000 */
[----:B---3--:R-:W-:Y:S01]  /*147f0*/  LOP3.LUT P0, R48, R38, 0x7, RZ, 0xc0, !PT ;  /* 0x0000000726307812 */ /* 0x008fe2000780c0ff */
[----:B------:R-:W-:Y:S02]  /*14800*/  IMAD R21, R0, 0x1d4c00, R22 ;  /* 0x001d4c0000157824 */ /* 0x000fe400078e0216 */
[----:B0-----:R-:W-:Y:S01]  /*14810*/  IMAD.MOV.U32 R19, RZ, RZ, RZ ;  /* 0x000000ffff137224 */ /* 0x001fe200078e00ff */
[----:B------:R-:W-:Y:S01]  /*14820*/  SHF.R.S32.HI R39, RZ, 0x1f, R40 ;  /* 0x0000001fff277819 */ /* 0x000fe20000011428 */
[----:B------:R-:W-:Y:S02]  /*14830*/  IMAD.MOV.U32 R37, RZ, RZ, RZ ;  /* 0x000000ffff257224 */ /* 0x000fe400078e00ff */
[----:B------:R-:W-:-:S04]  /*14840*/  IMAD R21, R12, 0x3a980, R21 ;  /* 0x0003a9800c157824 */ /* 0x000fc800078e0215 */
[----:B------:R-:W-:Y:S05]  /*14850*/  @!P1 BRA `(.L_x_1669) ;  /* 0x0000000400e89947 */ /* 0x000fea0003800000 */
[----:B------:R-:W-:Y:S01]  /*14860*/  LOP3.LUT R19, R38, 0xfffffff8, RZ, 0xc0, !PT ;  /* 0xfffffff826137812 */ /* 0x000fe200078ec0ff */
[----:B------:R-:W-:Y:S02]  /*14870*/  IMAD.MOV.U32 R41, RZ, RZ, RZ ;  /* 0x000000ffff297224 */ /* 0x000fe400078e00ff */
[----:B------:R-:W-:-:S07]  /*14880*/  IMAD.MOV.U32 R37, RZ, RZ, RZ ;  /* 0x000000ffff257224 */ /* 0x000fce00078e00ff */
.L_x_1670:
[----:B----4-:R-:W-:-:S04]  /*14890*/  IADD3 R33, P1, PT, R36, R41, RZ ;  /* 0x0000002924217210 */ /* 0x010fc80007f3e0ff */
[----:B------:R-:W-:Y:S02]  /*148a0*/  LEA.HI.X.SX32 R34, R36, RZ, 0x1, P1 ;  /* 0x000000ff24227211 */ /* 0x000fe400008f0eff */
[----:B------:R-:W-:-:S04]  /*148b0*/  LEA R32, P1, R33, R21, 0x2 ;  /* 0x0000001521207211 */ /* 0x000fc800078210ff */
[----:B------:R-:W-:-:S06]  /*148c0*/  LEA.HI.X R33, R33, R27, R34, 0x2, P1 ;  /* 0x0000001b21217211 */ /* 0x000fcc00008f1422 */
[----:B------:R-:W2:Y:S01]  /*148d0*/  LDG.E R33, desc[UR10][R32.64+0x4] ;  /* 0x0000040a20217981 */ /* 0x000ea2000c1e1900 */
[----:B------:R-:W-:-:S05]  /*148e0*/  IADD3 R35, P1, PT, R40, R41, RZ ;  /* 0x0000002928237210 */ /* 0x000fca0007f3e0ff */
[----:B------:R-:W-:Y:S01]  /*148f0*/  IMAD.X R42, RZ, RZ, R39, P1 ;  /* 0x000000ffff2a7224 */ /* 0x000fe200008e0627 */
[----:B------:R-:W-:-:S04]  /*14900*/  LEA R34, P1, R35, R21, 0x2 ;  /* 0x0000001523227211 */ /* 0x000fc800078210ff */
[----:B------:R-:W-:-:S05]  /*14910*/  LEA.HI.X R35, R35, R27, R42, 0x2, P1 ;  /* 0x0000001b23237211 */ /* 0x000fca00008f142a */
[----:B-1----:R-:W3:Y:S04]  /*14920*/  LDG.E R47, desc[UR10][R34.64+0x4] ;  /* 0x0000040a222f7981 */ /* 0x002ee8000c1e1900 */
        /* <DEDUP_REMOVED lines=9> */
[----:B------:R-:W-:-:S05]  /*149c0*/  LOP3.LUT R50, R49, 0x55555555, RZ, 0xc0, !PT ;  /* 0x5555555531327812 */ /* 0x000fca00078ec0ff */
[----:B------:R-:W-:-:S05]  /*149d0*/  IMAD.IADD R50, R33, 0x1, -R50 ;  /* 0x0000000121327824 */ /* 0x000fca00078e0a32 */
[----:B------:R-:W-:Y:S02]  /*149e0*/  SHF.R.U32.HI R49, RZ, 0x2, R50 ;  /* 0x00000002ff317819 */ /* 0x000fe40000011632 */
[----:B------:R-:W-:Y:S02]  /*149f0*/  LOP3.LUT R33, R50, 0x33333333, RZ, 0xc0, !PT ;  /* 0x3333333332217812 */ /* 0x000fe400078ec0ff */
[----:B------:R-:W-:Y:S02]  /*14a00*/  LOP3.LUT R50, R49, 0x33333333, RZ, 0xc0, !PT ;  /* 0x3333333331327812 */ /* 0x000fe400078ec0ff */
[----:B---3--:R-:W-:Y:S02]  /*14a10*/  SHF.R.U32.HI R49, RZ, 0x1, R47 ;  /* 0x00000001ff317819 */ /* 0x008fe4000001162f */
[----:B----4-:R-:W-:Y:S01]  /*14a20*/  SHF.R.U32.HI R51, RZ, 0x1, R46 ;  /* 0x00000001ff337819 */ /* 0x010fe2000001162e */
[----:B------:R-:W-:Y:S01]  /*14a30*/  IMAD.IADD R33, R33, 0x1, R50 ;  /* 0x0000000121217824 */ /* 0x000fe200078e0232 */
[----:B------:R-:W-:-:S02]  /*14a40*/  LOP3.LUT R50, R49, 0x55555555, RZ, 0xc0, !PT ;  /* 0x5555555531327812 */ /* 0x000fc400078ec0ff */
[----:B-----5:R-:W-:Y:S02]  /*14a50*/  SHF.R.U32.HI R34, RZ, 0x1, R45 ;  /* 0x00000001ff227819 */ /* 0x020fe4000001162d */
[----:B------:R-:W-:Y:S01]  /*14a60*/  LOP3.LUT R51, R51, 0x55555555, RZ, 0xc0, !PT ;  /* 0x5555555533337812 */ /* 0x000fe200078ec0ff */
[----:B------:R-:W-:Y:S01]  /*14a70*/  IMAD.IADD R50, R47, 0x1, -R50 ;  /* 0x000000012f327824 */ /* 0x000fe200078e0a32 */
[----:B------:R-:W-:Y:S02]  /*14a80*/  LOP3.LUT R52, R34, 0x55555555, RZ, 0xc0, !PT ;  /* 0x5555555522347812 */ /* 0x000fe400078ec0ff */
[----:B------:R-:W-:Y:S01]  /*14a90*/  LEA.HI R33, R33, R33, RZ, 0x1c ;  /* 0x0000002121217211 */ /* 0x000fe200078fe0ff */
[----:B------:R-:W-:Y:S01]  /*14aa0*/  IMAD.IADD R46, R46, 0x1, -R51 ;  /* 0x000000012e2e7824 */ /* 0x000fe200078e0a33 */
[----:B------:R-:W-:Y:S01]  /*14ab0*/  SHF.R.U32.HI R35, RZ, 0x2, R50 ;  /* 0x00000002ff237819 */ /* 0x000fe20000011632 */
[----:B------:R-:W-:Y:S01]  /*14ac0*/  IMAD.IADD R52, R45, 0x1, -R52 ;  /* 0x000000012d347824 */ /* 0x000fe200078e0a34 */
[----:B------:R-:W-:-:S02]  /*14ad0*/  LOP3.LUT R34, R50, 0x33333333, RZ, 0xc0, !PT ;  /* 0x3333333332227812 */ /* 0x000fc400078ec0ff */
[----:B------:R-:W-:Y:S02]  /*14ae0*/  LOP3.LUT R35, R35, 0x33333333, RZ, 0xc0, !PT ;  /* 0x3333333323237812 */ /* 0x000fe400078ec0ff */
[----:B------:R-:W-:Y:S02]  /*14af0*/  SHF.R.U32.HI R45, RZ, 0x2, R52 ;  /* 0x00000002ff2d7819 */ /* 0x000fe40000011634 */
[----:B------:R-:W-:Y:S01]  /*14b00*/  LOP3.LUT R52, R52, 0x33333333, RZ, 0xc0, !PT ;  /* 0x3333333334347812 */ /* 0x000fe200078ec0ff */
[----:B------:R-:W-:Y:S01]  /*14b10*/  IMAD.IADD R34, R34, 0x1, R35 ;  /* 0x0000000122227824 */ /* 0x000fe200078e0223 */
[----:B------:R-:W-:Y:S02]  /*14b20*/  LOP3.LUT R35, R46, 0x33333333, RZ, 0xc0, !PT ;  /* 0x333333332e237812 */ /* 0x000fe400078ec0ff */
[----:B------:R-:W-:Y:S02]  /*14b30*/  SHF.R.U32.HI R46, RZ, 0x2, R46 ;  /* 0x00000002ff2e7819 */ /* 0x000fe4000001162e */
[----:B------:R-:W-:-:S02]  /*14b40*/  LOP3.LUT R45, R45, 0x33333333, RZ, 0xc0, !PT ;  /* 0x333333332d2d7812 */ /* 0x000fc400078ec0ff */
[----:B------:R-:W-:Y:S02]  /*14b50*/  LOP3.LUT R46, R46, 0x33333333, RZ, 0xc0, !PT ;  /* 0x333333332e2e7812 */ /* 0x000fe400078ec0ff */
[----:B------:R-:W-:Y:S01]  /*14b60*/  LEA.HI R34, R34, R34, RZ, 0x1c ;  /* 0x0000002222227211 */ /* 0x000fe200078fe0ff */
[----:B------:R-:W-:Y:S01]  /*14b70*/  IMAD.IADD R45, R52, 0x1, R45 ;  /* 0x00000001342d7824 */ /* 0x000fe200078e022d */
[----:B------:R-:W-:Y:S01]  /*14b80*/  LOP3.LUT R33, R33, 0xf0f0f0f, RZ, 0xc0, !PT ;  /* 0x0f0f0f0f21217812 */ /* 0x000fe200078ec0ff */
[----:B------:R-:W-:Y:S01]  /*14b90*/  IMAD.IADD R35, R35, 0x1, R46 ;  /* 0x0000000123237824 */ /* 0x000fe200078e022e */
        /* <DEDUP_REMOVED lines=19> */
[----:B------:R-:W-:Y:S02]  /*14cd0*/  IADD3 R33, PT, PT, R46, R34, R33 ;  /* 0x000000222e217210 */ /* 0x000fe40007ffe021 */
[----:B------:R-:W-:-:S02]  /*14ce0*/  LOP3.LUT R34, R35, 0x55555555, RZ, 0xc0, !PT ;  /* 0x5555555523227812 */ /* 0x000fc400078ec0ff */
[----:B------:R-:W-:Y:S02]  /*14cf0*/  SHF.R.U32.HI R35, RZ, 0x1, R42 ;  /* 0x00000001ff237819 */ /* 0x000fe4000001162a */
[----:B------:R-:W-:Y:S01]  /*14d00*/  SHF.R.U32.HI R37, RZ, 0x1, R44 ;  /* 0x00000001ff257819 */ /* 0x000fe2000001162c */
[----:B------:R-:W-:Y:S01]  /*14d10*/  IMAD.IADD R34, R43, 0x1, -R34 ;  /* 0x000000012b227824 */ /* 0x000fe200078e0a22 */
[----:B------:R-:W-:Y:S02]  /*14d20*/  LOP3.LUT R35, R35, 0x55555555, RZ, 0xc0, !PT ;  /* 0x5555555523237812 */ /* 0x000fe400078ec0ff */
[----:B------:R-:W-:Y:S02]  /*14d30*/  LOP3.LUT R37, R37, 0x55555555, RZ, 0xc0, !PT ;  /* 0x5555555525257812 */ /* 0x000fe400078ec0ff */
[----:B------:R-:W-:Y:S01]  /*14d40*/  SHF.R.U32.HI R43, RZ, 0x1, R32 ;  /* 0x00000001ff2b7819 */ /* 0x000fe20000011620 */
[----:B------:R-:W-:Y:S01]  /*14d50*/  IMAD.IADD R42, R42, 0x1, -R35 ;  /* 0x000000012a2a7824 */ /* 0x000fe200078e0a23 */
[----:B------:R-:W-:Y:S01]  /*14d60*/  SHF.R.U32.HI R35, RZ, 0x2, R34 ;  /* 0x00000002ff237819 */ /* 0x000fe20000011622 */
[----:B------:R-:W-:Y:S01]  /*14d70*/  IMAD.IADD R44, R44, 0x1, -R37 ;  /* 0x000000012c2c7824 */ /* 0x000fe200078e0a25 */
[----:B------:R-:W-:-:S02]  /*14d80*/  LOP3.LUT R43, R43, 0x55555555, RZ, 0xc0, !PT ;  /* 0x555555552b2b7812 */ /* 0x000fc400078ec0ff */
[----:B------:R-:W-:Y:S02]  /*14d90*/  SHF.R.U32.HI R37, RZ, 0x2, R42 ;  /* 0x00000002ff257819 */ /* 0x000fe4000001162a */
[----:B------:R-:W-:Y:S01]  /*14da0*/  LOP3.LUT R42, R42, 0x33333333, RZ, 0xc0, !PT ;  /* 0x333333332a2a7812 */ /* 0x000fe200078ec0ff */
[----:B------:R-:W-:Y:S01]  /*14db0*/  IMAD.IADD R43, R32, 0x1, -R43 ;  /* 0x00000001202b7824 */ /* 0x000fe200078e0a2b */
        /* <DEDUP_REMOVED lines=36> */
.L_x_1669:
[----:B------:R-:W-:Y:S05]  /*15000*/  @!P0 BRA `(.L_x_1668) ;  /* 0x0000000400f88947 */ /* 0x000fea0003800000 */
[----:B------:R-:W-:Y:S02]  /*15010*/  ISETP.GE.U32.AND P1, PT, R48, 0x4, PT ;  /* 0x000000043000780c */ /* 0x000fe40003f26070 */
[----:B------:R-:W-:-:S11]  /*15020*/  LOP3.LUT P0, R42, R38, 0x3, RZ, 0xc0, !PT ;  /* 0x00000003262a7812 */ /* 0x000fd6000780c0ff */
[----:B------:R-:W-:Y:S05]  /*15030*/  @!P1 BRA `(.L_x_1671) ;  /* 0x0000000000fc9947 */ /* 0x000fea0003800000 */
[-C--:B----4-:R-:W-:Y:S02]  /*15040*/  IADD3 R35, P2, PT, R40, R19.reuse, RZ ;  /* 0x0000001328237210 */ /* 0x090fe40007f5e0ff */
        /* <DEDUP_REMOVED lines=10> */
[----:B-1----:R-:W5:Y:S01]  /*150f0*/  LDG.E R47, desc[UR10][R34.64+0xc] ;  /* 0x00000c0a222f7981 */ /* 0x002f62000c1e1900 */
        /* <DEDUP_REMOVED lines=51> */
.L_x_1671:
[----:B------:R-:W-:Y:S05]  /*15430*/  @!P0 BRA `(.L_x_1668) ;  /* 0x0000000000ec8947 */ /* 0x000fea0003800000 */
[----:B------:R-:W-:Y:S02]  /*15440*/  ISETP.NE.AND P1, PT, R42, 0x1, PT ;  /* 0x000000012a00780c */ /* 0x000fe40003f25270 */
[----:B------:R-:W-:-:S04]  /*15450*/  LOP3.LUT R38, R38, 0x1, RZ, 0xc0, !PT ;  /* 0x0000000126267812 */ /* 0x000fc800078ec0ff */
[----:B------:R-:W-:-:S07]  /*15460*/  ISETP.NE.U32.AND P0, PT, R38, 0x1, PT ;  /* 0x000000012600780c */ /* 0x000fce0003f05070 */
[----:B------:R-:W-:Y:S06]  /*15470*/  @!P1 BRA `(.L_x_1672) ;  /* 0x0000000000909947 */ /* 0x000fec0003800000 */
[-C--:B------:R-:W-:Y:S02]  /*15480*/  IADD3 R40, P2, PT, R40, R19.reuse, RZ ;  /* 0x0000001328287210 */ /* 0x080fe40007f5e0ff */
[----:B----4-:R-:W-:-:S03]  /*15490*/  IADD3 R35, P1, PT, R36, R19, RZ ;  /* 0x0000001324237210 */ /* 0x010fc60007f3e0ff */
[----:B------:R-:W-:Y:S01]  /*154a0*/  IMAD.X R39, RZ, RZ, R39, P2 ;  /* 0x000000ffff277224 */ /* 0x000fe200010e0627 */
[-C--:B------:R-:W-:Y:S02]  /*154b0*/  LEA R32, P2, R40, R21.reuse, 0x2 ;  /* 0x0000001528207211 */ /* 0x080fe400078410ff */
[----:B------:R-:W-:Y:S02]  /*154c0*/  LEA.HI.X.SX32 R38, R36, RZ, 0x1, P1 ;  /* 0x000000ff24267211 */ /* 0x000fe400008f0eff */
[C---:B------:R-:W-:Y:S02]  /*154d0*/  LEA R34, P1, R35.reuse, R21, 0x2 ;  /* 0x0000001523227211 */ /* 0x040fe400078210ff */
        /* <DEDUP_REMOVED lines=30> */
.L_x_1672:
[----:B------:R-:W-:Y:S05]  /*156c0*/  @P0 BRA `(.L_x_1668) ;  /* 0x0000000000480947 */ /* 0x000fea0003800000 */
[----:B------:R-:W-:-:S04]  /*156d0*/  IADD3 R19, P0, PT, R36, R19, RZ ;  /* 0x0000001324137210 */ /* 0x000fc80007f1e0ff */
[----:B------:R-:W-:Y:S02]  /*156e0*/  LEA.HI.X.SX32 R36, R36, RZ, 0x1, P0 ;  /* 0x000000ff24247211 */ /* 0x000fe400000f0eff */
[----:B----4-:R-:W-:-:S04]  /*156f0*/  LEA R32, P0, R19, R21, 0x2 ;  /* 0x0000001513207211 */ /* 0x010fc800078010ff */
        /* <DEDUP_REMOVED lines=15> */
.L_x_1668:
[----:B---34-:R-:W-:-:S05]  /*157f0*/  IMAD R32, R18, 0x4, R17 ;  /* 0x0000000412207824 */ /* 0x018fca00078e0211 */
[----:B------:R2:W-:Y:S01]  /*15800*/  STS [R32], R37 ;  /* 0x0000002520007388 */ /* 0x0005e20000000800 */
[----:B------:R-:W-:Y:S05]  /*15810*/  BRA `(.L_x_1630) ;  /* 0x0000003800787947 */ /* 0x000fea0003800000 */
.L_x_1593:
        /* <DEDUP_REMOVED lines=8> */
[----:B------:R-:W-:Y:S02]  /*158a0*/  IMAD R44, R15, R18, RZ ;  /* 0x000000120f2c7224 */ /* 0x000fe400078e02ff */
[----:B------:R-:W-:-:S07]  /*158b0*/  IMAD.MOV.U32 R45, RZ, RZ, RZ ;  /* 0x000000ffff2d7224 */ /* 0x000fce00078e00ff */
.L_x_1693:
[----:B------:R-:W-:Y:S01]  /*158c0*/  ISETP.NE.AND P0, PT, R11, RZ, PT ;  /* 0x000000ff0b00720c */ /* 0x000fe20003f05270 */
[----:B------:R-:W-:Y:S01]  /*158d0*/  BSSY.RECONVERGENT B3, `(.L_x_1674) ;  /* 0x0000021000037945 */ /* 0x000fe20003800200 */
[----:B-123--:R-:W-:Y:S02]  /*158e0*/  IMAD R47, R45, 0x830, R40 ;  /* 0x000008302d2f7824 */ /* 0x00efe400078e0228 */
[----:B------:R-:W-:-:S09]  /*158f0*/  IMAD.MOV.U32 R49, RZ, RZ, R2 ;  /* 0x000000ffff317224 */ /* 0x000fd200078e0002 */
[----:B------:R-:W-:Y:S05]  /*15900*/  @!P0 BRA `(.L_x_1675) ;  /* 0x0000000000748947 */ /* 0x000fea0003800000 */
        /* <DEDUP_REMOVED lines=13> */
[----:B-1----:R-:W-:-:S04]  /*159e0*/  VIADD R39, R51, 0x20 ;  /* 0x0000002033277836 */ /* 0x002fc80000000000 */
        /* <DEDUP_REMOVED lines=15> */
.L_x_1675:
[----:B------:R-:W-:Y:S05]  /*15ae0*/  BSYNC.RECONVERGENT B3 ;  /* 0x0000000000037941 */ /* 0x000fea0003800200 */
.L_x_1674:
[----:B------:R-:W3:Y:S01]  /*15af0*/  S2R R33, SR_CgaCtaId ;  /* 0x0000000000217919 */ /* 0x000ee20000008800 */
[----:B--2---:R-:W-:Y:S01]  /*15b00*/  MOV R32, 0x400 ;  /* 0x0000040000207802 */ /* 0x004fe20000000f00 */
[----:B------:R-:W-:Y:S01]  /*15b10*/  VIADD R45, R45, 0x1 ;  /* 0x000000012d2d7836 */ /* 0x000fe20000000000 */
[----:B------:R-:W-:Y:S01]  /*15b20*/  VIMNMX.U32 R34, PT, PT, R41, 0x1, !PT ;  /* 0x0000000129227848 */ /* 0x000fe20007fe0000 */
[----:B------:R-:W-:Y:S02]  /*15b30*/  BSSY.RECONVERGENT B3, `(.L_x_1676) ;  /* 0x0000029000037945 */ /* 0x000fe40003800200 */
[C---:B------:R-:W-:Y:S01]  /*15b40*/  VIADD R48, R32.reuse, 0x5534 ;  /* 0x0000553420307836 */ /* 0x040fe20000000000 */
[----:B------:R-:W-:Y:S01]  /*15b50*/  ISETP.NE.AND P0, PT, R45, R34, PT ;  /* 0x000000222d00720c */ /* 0x000fe20003f05270 */
[----:B------:R-:W-:-:S03]  /*15b60*/  VIADD R46, R32, 0x14 ;  /* 0x00000014202e7836 */ /* 0x000fc60000000000 */
[C---:B---3--:R-:W-:Y:S02]  /*15b70*/  LEA R48, R33.reuse, R48, 0x18 ;  /* 0x0000003021307211 */ /* 0x048fe400078ec0ff */
[----:B------:R-:W-:-:S07]  /*15b80*/  LEA R46, R33, R46, 0x18 ;  /* 0x0000002e212e7211 */ /* 0x000fce00078ec0ff */
.L_x_1677:
[----:B--2---:R-:W2:Y:S01]  /*15b90*/  LDC.64 R34, c[0x0][0x388] ;  /* 0x0000e200ff227b82 */ /* 0x004ea20000000a00 */
[----:B------:R-:W-:-:S04]  /*15ba0*/  IMAD.IADD R53, R47, 0x1, R49 ;  /* 0x000000012f357824 */ /* 0x000fc800078e0231 */
[----:B--2---:R-:W-:-:S05]  /*15bb0*/  IMAD.WIDE.U32 R32, R53, 0x4, R34 ;  /* 0x0000000435207825 */ /* 0x004fca00078e0022 */
[----:B------:R2:W3:Y:S01]  /*15bc0*/  LDG.E R52, desc[UR10][R32.64] ;  /* 0x0000000a20347981 */ /* 0x0004e2000c1e1900 */
[----:B------:R-:W-:Y:S01]  /*15bd0*/  IMAD R51, R49, 0x4, R48 ;  /* 0x0000000431337824 */ /* 0x000fe200078e0230 */
[----:B--2---:R-:W1:Y:S02]  /*15be0*/  LDC.64 R32, c[0x0][0x390] ;  /* 0x0000e400ff207b82 */ /* 0x004e640000000a00 */
[----:B-1----:R-:W-:-:S06]  /*15bf0*/  IMAD.WIDE.U32 R38, R53, 0x4, R32 ;  /* 0x0000000435267825 */ /* 0x002fcc00078e0020 */
[----:B------:R1:W2:Y:S02]  /*15c00*/  LDG.E R39, desc[UR10][R38.64] ;  /* 0x0000000a26277981 */ /* 0x0002a4000c1e1900 */
[----:B-1----:R-:W-:-:S04]  /*15c10*/  VIADD R38, R53, 0x20 ;  /* 0x0000002035267836 */ /* 0x002fc80000000000 */
[----:B------:R-:W-:-:S06]  /*15c20*/  IMAD.WIDE.U32 R36, R38, 0x4, R34 ;  /* 0x0000000426247825 */ /* 0x000fcc00078e0022 */
[----:B------:R-:W4:Y:S01]  /*15c30*/  LDG.E R36, desc[UR10][R36.64] ;  /* 0x0000000a24247981 */ /* 0x000f22000c1e1900 */
[----:B------:R-:W-:-:S03]  /*15c40*/  IMAD R50, R49, 0x4, R46 ;  /* 0x0000000431327824 */ /* 0x000fc600078e022e */
[----:B---3--:R-:W-:Y:S04]  /*15c50*/  STS [R51], R52 ;  /* 0x0000003433007388 */ /* 0x008fe80000000800 */
[----:B--2---:R-:W-:Y:S04]  /*15c60*/  STS [R50], R39 ;  /* 0x0000002732007388 */ /* 0x004fe80000000800 */
[----:B----4-:R1:W-:Y:S02]  /*15c70*/  STS [R51+0x80], R36 ;  /* 0x0000802433007388 */ /* 0x0103e40000000800 */
[----:B-1----:R-:W-:-:S06]  /*15c80*/  IMAD.WIDE.U32 R36, R38, 0x4, R32 ;  /* 0x0000000426247825 */ /* 0x002fcc00078e0020 */
[----:B------:R-:W2:Y:S04]  /*15c90*/  LDG.E R37, desc[UR10][R36.64] ;  /* 0x0000000a24257981 */ /* 0x000ea8000c1e1900 */
[----:B--2---:R1:W-:Y:S02]  /*15ca0*/  STS [R50+0x80], R37 ;  /* 0x0000802532007388 */ /* 0x0043e40000000800 */
[----:B-1----:R-:W-:-:S04]  /*15cb0*/  VIADD R37, R53, 0x40 ;  /* 0x0000004035257836 */ /* 0x002fc80000000000 */
[----:B------:R-:W-:-:S06]  /*15cc0*/  IMAD.WIDE.U32 R38, R37, 0x4, R34 ;  /* 0x0000000425267825 */ /* 0x000fcc00078e0022 */
[----:B------:R1:W2:Y:S02]  /*15cd0*/  LDG.E R38, desc[UR10][R38.64] ;  /* 0x0000000a26267981 */ /* 0x0002a4000c1e1900 */
[----:B-1----:R-:W-:-:S04]  /*15ce0*/  VIADD R39, R53, 0x60 ;  /* 0x0000006035277836 */ /* 0x002fc80000000000 */
[----:B------:R-:W-:-:S04]  /*15cf0*/  IMAD.WIDE.U32 R52, R39, 0x4, R34 ;  /* 0x0000000427347825 */ /* 0x000fc800078e0022 */
[--C-:B------:R-:W-:Y:S02]  /*15d00*/  IMAD.WIDE.U32 R34, R37, 0x4, R32.reuse ;  /* 0x0000000425227825 */ /* 0x100fe400078e0020 */
[----:B------:R-:W3:Y:S02]  /*15d10*/  LDG.E R52, desc[UR10][R52.64] ;  /* 0x0000000a34347981 */ /* 0x000ee4000c1e1900 */
[----:B------:R-:W-:Y:S02]  /*15d20*/  IMAD.WIDE.U32 R32, R39, 0x4, R32 ;  /* 0x0000000427207825 */ /* 0x000fe400078e0020 */
[----:B------:R-:W4:Y:S04]  /*15d30*/  LDG.E R35, desc[UR10][R34.64] ;  /* 0x0000000a22237981 */ /* 0x000f28000c1e1900 */
[----:B------:R-:W5:Y:S01]  /*15d40*/  LDG.E R33, desc[UR10][R32.64] ;  /* 0x0000000a20217981 */ /* 0x000f62000c1e1900 */
[C---:B------:R-:W-:Y:S01]  /*15d50*/  ISETP.GE.U32.AND P1, PT, R49.reuse, 0x7b0, PT ;  /* 0x000007b03100780c */ /* 0x040fe20003f26070 */
[----:B------:R-:W-:-:S02]  /*15d60*/  VIADD R49, R49, 0x80 ;  /* 0x0000008031317836 */ /* 0x000fc40000000000 */
[----:B--2---:R2:W-:Y:S04]  /*15d70*/  STS [R51+0x100], R38 ;  /* 0x0001002633007388 */ /* 0x0045e80000000800 */
[----:B----4-:R2:W-:Y:S04]  /*15d80*/  STS [R50+0x100], R35 ;  /* 0x0001002332007388 */ /* 0x0105e80000000800 */
[----:B---3--:R2:W-:Y:S04]  /*15d90*/  STS [R51+0x180], R52 ;  /* 0x0001803433007388 */ /* 0x0085e80000000800 */
[----:B-----5:R2:W-:Y:S01]  /*15da0*/  STS [R50+0x180], R33 ;  /* 0x0001802132007388 */ /* 0x0205e20000000800 */
[----:B------:R-:W-:Y:S05]  /*15db0*/  @!P1 BRA `(.L_x_1677) ;  /* 0xfffffffc00749947 */ /* 0x000fea000383ffff */
[----:B------:R-:W-:Y:S05]  /*15dc0*/  BSYNC.RECONVERGENT B3 ;  /* 0x0000000000037941 */ /* 0x000fea0003800200 */
.L_x_1676:
[----:B------:R-:W-:Y:S01]  /*15dd0*/  BSSY.RECONVERGENT B3, `(.L_x_1678) ;  /* 0x0000030000037945 */ /* 0x000fe20003800200 */
[----:B------:R-:W-:-:S07]  /*15de0*/  IMAD.MOV.U32 R48, RZ, RZ, R2 ;  /* 0x000000ffff307224 */ /* 0x000fce00078e0002 */
.L_x_1681:
[----:B-1----:R-:W1:Y:S01]  /*15df0*/  S2R R37, SR_CgaCtaId ;  /* 0x0000000000257919 */ /* 0x002e620000008800 */
[----:B---3--:R-:W-:Y:S01]  /*15e00*/  MOV R49, 0x400 ;  /* 0x0000040000317802 */ /* 0x008fe20000000f00 */
[----:B--2---:R-:W-:Y:S01]  /*15e10*/  IMAD.MOV.U32 R35, RZ, RZ, RZ ;  /* 0x000000ffff237224 */ /* 0x004fe200078e00ff */
        /* <DEDUP_REMOVED lines=8> */
.L_x_1680:
        /* <DEDUP_REMOVED lines=10> */
.L_x_1679:
[----:B------:R-:W-:-:S06]  /*15f40*/  IMAD.WIDE.U32 R38, R35, 0x4, R28 ;  /* 0x0000000423267825 */ /* 0x000fcc00078e001c */
[----:B------:R-:W2:Y:S01]  /*15f50*/  LDG.E R39, desc[UR10][R38.64+-0x3a980] ;  /* 0xfc56800a26277981 */ /* 0x000ea2000c1e1900 */
[----:B------:R-:W-:Y:S02]  /*15f60*/  VIADD R33, R35, 0x1 ;  /* 0x0000000123217836 */ /* 0x000fe40000000000 */
[----:B------:R-:W-:-:S05]  /*15f70*/  VIADD R50, R49, 0x14 ;  /* 0x0000001431327836 */ /* 0x000fca0000000000 */
[----:B------:R-:W-:-:S05]  /*15f80*/  LEA R37, R37, R50, 0x18 ;  /* 0x0000003225257211 */ /* 0x000fca00078ec0ff */
[----:B------:R-:W-:Y:S01]  /*15f90*/  IMAD R49, R48, 0x4, R37 ;  /* 0x0000000430317824 */ /* 0x000fe200078e0225 */
        /* <DEDUP_REMOVED lines=8> */
[----:B------:R-:W-:Y:S02]  /*16020*/  IMAD.MOV.U32 R38, RZ, RZ, -0x1 ;  /* 0xffffffffff267424 */ /* 0x000fe400078e00ff */
[----:B------:R-:W-:Y:S01]  /*16030*/  VIADD R48, R48, UR12 ;  /* 0x0000000c30307c36 */ /* 0x000fe20008000000 */
        /* <DEDUP_REMOVED lines=10> */
.L_x_1678:
[----:B------:R-:W-:Y:S04]  /*160e0*/  BSSY.RECONVERGENT B3, `(.L_x_1682) ;  /* 0x0000068000037945 */ /* 0x000fe80003800200 */
[----:B------:R-:W-:Y:S05]  /*160f0*/  @P2 BRA `(.L_x_1683) ;  /* 0x0000000400982947 */ /* 0x000fea0003800000 */
[----:B---3--:R-:W-:-:S07]  /*16100*/  IMAD.MOV.U32 R38, RZ, RZ, RZ ;  /* 0x000000ffff267224 */ /* 0x008fce00078e00ff */
.L_x_1692:
[C---:B------:R-:W-:Y:S02]  /*16110*/  IMAD R39, R38.reuse, 0x4, R36 ;  /* 0x0000000426277824 */ /* 0x040fe400078e0224 */
[----:B------:R-:W-:-:S03]  /*16120*/  IMAD R46, R38, 0x4, R37 ;  /* 0x00000004262e7824 */ /* 0x000fc600078e0225 */
[----:B--2---:R-:W2:Y:S02]  /*16130*/  LDS R51, [R39] ;  /* 0x0000000027337984 */ /* 0x004ea40000000800 */
        /* <DEDUP_REMOVED lines=11> */
.L_x_1684:
        /* <DEDUP_REMOVED lines=12> */
.L_x_1685:
        /* <DEDUP_REMOVED lines=12> */
.L_x_1686:
        /* <DEDUP_REMOVED lines=12> */
.L_x_1687:
        /* <DEDUP_REMOVED lines=12> */
.L_x_1688:
        /* <DEDUP_REMOVED lines=12> */
.L_x_1689:
        /* <DEDUP_REMOVED lines=12> */
.L_x_1690:
[----:B--2---:R-:W2:Y:S01]  /*16670*/  LDS R49, [R39+0x1c] ;  /* 0x00001c0027317984 */ /* 0x004ea20000000800 */
[----:B------:R-:W-:-:S05]  /*16680*/  VIADD R38, R38, 0x8 ;  /* 0x0000000826267836 */ /* 0x000fca0000000000 */
        /* <DEDUP_REMOVED lines=8> */
[----:B-1----:R-:W1:Y:S03]  /*16710*/  LDS R47, [R46+0x1c] ;  /* 0x00001c002e2f7984 */ /* 0x002e660000000800 */
[----:B------:R-:W-:Y:S01]  /*16720*/  IMAD.WIDE.U32 R32, R33, 0x4, R26 ;  /* 0x0000000421207825 */ /* 0x000fe200078e001a */
[----:B------:R2:W-:Y:S04]  /*16730*/  STG.E desc[UR10][R34.64], R49 ;  /* 0x0000003122007986 */ /* 0x0005e8000c10190a */
[----:B-1----:R2:W-:Y:S02]  /*16740*/  STG.E desc[UR10][R32.64], R47 ;  /* 0x0000002f20007986 */ /* 0x0025e4000c10190a */
.L_x_1691:
[----:B------:R-:W-:Y:S05]  /*16750*/  @P3 BRA `(.L_x_1692) ;  /* 0xfffffff8006c3947 */ /* 0x000fea000383ffff */
.L_x_1683:
[----:B------:R-:W-:Y:S05]  /*16760*/  BSYNC.RECONVERGENT B3 ;  /* 0x0000000000037941 */ /* 0x000fea0003800200 */
.L_x_1682:
[----:B------:R-:W-:Y:S05]  /*16770*/  @P0 BRA `(.L_x_1693) ;  /* 0xfffffff000500947 */ /* 0x000fea000383ffff */
.L_x_1673:
        /* <DEDUP_REMOVED lines=26> */
[----:B------:R-:W-:Y:S01]  /*16920*/  PLOP3.LUT P0, PT, P3, PT, PT, 0x8, 0x80 ;  /* 0x000000000080781c */ /* 0x000fe20001f0e170 */
[----:B--2---:R2:W-:Y:S04]  /*16930*/  @P3 STS [R37], R34 ;  /* 0x0000002225003388 */ /* 0x0045e80000000800 */
[----:B-----5:R2:W-:Y:S06]  /*16940*/  @P3 STS [R39], R32 ;  /* 0x0000002027003388 */ /* 0x0205ec0000000800 */
[----:B------:R-:W-:Y:S05]  /*16950*/  @P1 BRA `(.L_x_1697) ;  /* 0x0000000000ac1947 */ /* 0x000fea0003800000 */
[----:B------:R-:W3:Y:S01]  /*16960*/  S2R R49, SR_CgaCtaId ;  /* 0x0000000000317919 */ /* 0x000ee20000008800 */
[----:B--2---:R-:W-:Y:S01]  /*16970*/  MOV R32, 0x400 ;  /* 0x0000040000207802 */ /* 0x004fe20000000f00 */
[----:B-1----:R-:W-:Y:S01]  /*16980*/  VIADD R47, R43, 0xffffffa0 ;  /* 0xffffffa02b2f7836 */ /* 0x002fe20000000000 */
[----:B------:R-:W-:-:S03]  /*16990*/  PLOP3.LUT P0, PT, PT, PT, PT, 0x8, 0x80 ;  /* 0x000000000080781c */ /* 0x000fc60003f0e170 */
[C---:B------:R-:W-:Y:S02]  /*169a0*/  VIADD R48, R32.reuse, 0x5534 ;  /* 0x0000553420307836 */ /* 0x040fe40000000000 */
[----:B------:R-:W-:-:S03]  /*169b0*/  VIADD R32, R32, 0x14 ;  /* 0x0000001420207836 */ /* 0x000fc60000000000 */
[C---:B---3--:R-:W-:Y:S02]  /*169c0*/  LEA R48, R49.reuse, R48, 0x18 ;  /* 0x0000003031307211 */ /* 0x048fe400078ec0ff */
[----:B------:R-:W-:-:S07]  /*169d0*/  LEA R49, R49, R32, 0x18 ;  /* 0x0000002031317211 */ /* 0x000fce00078ec0ff */
.L_x_1698:
[----:B-1----:R-:W1:Y:S01]  /*169e0*/  LDC.64 R34, c[0x0][0x388] ;  /* 0x0000e200ff227b82 */ /* 0x002e620000000a00 */
[----:B------:R-:W-:-:S07]  /*169f0*/  IMAD.IADD R39, R46, 0x1, R51 ;  /* 0x000000012e277824 */ /* 0x000fce00078e0233 */
[----:B------:R-:W2:Y:S01]  /*16a00*/  LDC.64 R32, c[0x0][0x390] ;  /* 0x0000e400ff207b82 */ /* 0x000ea20000000a00 */
[----:B-1----:R-:W-:-:S05]  /*16a10*/  IMAD.WIDE.U32 R36, R39, 0x4, R34 ;  /* 0x0000000427247825 */ /* 0x002fca00078e0022 */
[----:B------:R2:W3:Y:S02]  /*16a20*/  LDG.E R53, desc[UR10][R36.64] ;  /* 0x0000000a24357981 */ /* 0x0004e4000c1e1900 */
[----:B--2---:R-:W-:-:S05]  /*16a30*/  IMAD.WIDE.U32 R36, R39, 0x4, R32 ;  /* 0x0000000427247825 */ /* 0x004fca00078e0020 */
[----:B------:R-:W2:Y:S01]  /*16a40*/  LDG.E R45, desc[UR10][R36.64] ;  /* 0x0000000a242d7981 */ /* 0x000ea2000c1e1900 */
[C---:B------:R-:W-:Y:S01]  /*16a50*/  IMAD R52, R51.reuse, 0x4, R48 ;  /* 0x0000000433347824 */ /* 0x040fe200078e0230 */
[----:B------:R-:W-:Y:S01]  /*16a60*/  IADD3 R39, PT, PT, R46, 0x20, R51 ;  /* 0x000000202e277810 */ /* 0x000fe20007ffe033 */
[----:B------:R-:W-:-:S03]  /*16a70*/  IMAD R50, R51, 0x4, R49 ;  /* 0x0000000433327824 */ /* 0x000fc600078e0231 */
[----:B---3--:R1:W-:Y:S04]  /*16a80*/  STS [R52], R53 ;  /* 0x0000003534007388 */ /* 0x0083e80000000800 */
[----:B--2---:R2:W-:Y:S01]  /*16a90*/  STS [R50], R45 ;  /* 0x0000002d32007388 */ /* 0x0045e20000000800 */
[----:B-1----:R-:W-:Y:S01]  /*16aa0*/  IADD3 R53, PT, PT, R46, 0x60, R51 ;  /* 0x000000602e357810 */ /* 0x002fe20007ffe033 */
[----:B--2---:R-:W-:-:S04]  /*16ab0*/  IMAD.WIDE.U32 R44, R39, 0x4, R34 ;  /* 0x00000004272c7825 */ /* 0x004fc800078e0022 */
[----:B------:R-:W-:Y:S02]  /*16ac0*/  IMAD.WIDE.U32 R38, R39, 0x4, R32 ;  /* 0x0000000427267825 */ /* 0x000fe400078e0020 */
[----:B------:R-:W2:Y:S04]  /*16ad0*/  LDG.E R44, desc[UR10][R44.64] ;  /* 0x0000000a2c2c7981 */ /* 0x000ea8000c1e1900 */
[----:B------:R1:W3:Y:S02]  /*16ae0*/  LDG.E R38, desc[UR10][R38.64] ;  /* 0x0000000a26267981 */ /* 0x0002e4000c1e1900 */
[----:B-1----:R-:W-:-:S05]  /*16af0*/  IADD3 R39, PT, PT, R46, 0x40, R51 ;  /* 0x000000402e277810 */ /* 0x002fca0007ffe033 */
[----:B------:R-:W-:-:S04]  /*16b00*/  IMAD.WIDE.U32 R36, R39, 0x4, R34 ;  /* 0x0000000427247825 */ /* 0x000fc800078e0022 */
[----:B------:R-:W-:Y:S02]  /*16b10*/  IMAD.WIDE.U32 R34, R53, 0x4, R34 ;  /* 0x0000000435227825 */ /* 0x000fe400078e0022 */
[----:B------:R-:W4:Y:S04]  /*16b20*/  LDG.E R37, desc[UR10][R36.64] ;  /* 0x0000000a24257981 */ /* 0x000f28000c1e1900 */
[----:B------:R1:W5:Y:S02]  /*16b30*/  LDG.E R45, desc[UR10][R34.64] ;  /* 0x0000000a222d7981 */ /* 0x000364000c1e1900 */
[----:B-1----:R-:W-:-:S04]  /*16b40*/  IMAD.WIDE.U32 R34, R39, 0x4, R32 ;  /* 0x0000000427227825 */ /* 0x002fc800078e0020 */
[----:B------:R-:W-:Y:S01]  /*16b50*/  IMAD.WIDE.U32 R32, R53, 0x4, R32 ;  /* 0x0000000435207825 */ /* 0x000fe200078e0020 */
[----:B------:R-:W5:Y:S05]  /*16b60*/  LDG.E R39, desc[UR10][R34.64] ;  /* 0x0000000a22277981 */ /* 0x000f6a000c1e1900 */
[----:B------:R-:W5:Y:S01]  /*16b70*/  LDG.E R33, desc[UR10][R32.64] ;  /* 0x0000000a20217981 */ /* 0x000f62000c1e1900 */
[----:B------:R-:W-:-:S05]  /*16b80*/  VIADD R51, R51, 0x80 ;  /* 0x0000008033337836 */ /* 0x000fca0000000000 */
[----:B------:R-:W-:Y:S01]  /*16b90*/  ISETP.GE.U32.AND P1, PT, R51, R47, PT ;  /* 0x0000002f3300720c */ /* 0x000fe20003f26070 */
[----:B--2---:R1:W-:Y:S04]  /*16ba0*/  STS [R52+0x80], R44 ;  /* 0x0000802c34007388 */ /* 0x0043e80000000800 */
[----:B---3--:R1:W-:Y:S04]  /*16bb0*/  STS [R50+0x80], R38 ;  /* 0x0000802632007388 */ /* 0x0083e80000000800 */
[----:B----4-:R1:W-:Y:S04]  /*16bc0*/  STS [R52+0x100], R37 ;  /* 0x0001002534007388 */ /* 0x0103e80000000800 */
[----:B-----5:R1:W-:Y:S04]  /*16bd0*/  STS [R50+0x100], R39 ;  /* 0x0001002732007388 */ /* 0x0203e80000000800 */
[----:B------:R1:W-:Y:S04]  /*16be0*/  STS [R52+0x180], R45 ;  /* 0x0001802d34007388 */ /* 0x0003e80000000800 */
[----:B------:R1:W-:Y:S01]  /*16bf0*/  STS [R50+0x180], R33 ;  /* 0x0001802132007388 */ /* 0x0003e20000000800 */
[----:B------:R-:W-:Y:S05]  /*16c00*/  @!P1 BRA `(.L_x_1698) ;  /* 0xfffffffc00749947 */ /* 0x000fea000383ffff */
.L_x_1697:
[----:B------:R-:W-:Y:S05]  /*16c10*/  BSYNC.RECONVERGENT B4 ;  /* 0x0000000000047941 */ /* 0x000fea0003800200 */
.L_x_1696:
        /* <DEDUP_REMOVED lines=31> */
.L_x_1700:
[----:B------:R-:W-:Y:S05]  /*16e10*/  BSYNC.RECONVERGENT B4 ;  /* 0x0000000000047941 */ /* 0x000fea0003800200 */
.L_x_1699:
[----:B------:R-:W-:Y:S01]  /*16e20*/  ISETP.LT.U32.OR P0, PT, R51, R43, P0 ;  /* 0x0000002b3300720c */ /* 0x000fe20000701470 */
[----:B------:R-:W-:-:S12]  /*16e30*/  BSSY.RECONVERGENT B4, `(.L_x_1701) ;  /* 0x0000013000047945 */ /* 0x000fd80003800200 */
[----:B------:R-:W-:Y:S05]  /*16e40*/  @!P0 BRA `(.L_x_1702) ;  /* 0x0000000000448947 */ /* 0x000fea0003800000 */
[----:B---3--:R-:W2:Y:S01]  /*16e50*/  LDC.64 R34, c[0x0][0x388] ;  /* 0x0000e200ff227b82 */ /* 0x008ea20000000a00 */
[----:B-1----:R-:W-:-:S07]  /*16e60*/  IMAD.IADD R37, R46, 0x1, R51 ;  /* 0x000000012e257824 */ /* 0x002fce00078e0233 */
[----:B------:R-:W1:Y:S01]  /*16e70*/  LDC.64 R32, c[0x0][0x390] ;  /* 0x0000e400ff207b82 */ /* 0x000e620000000a00 */
[----:B--2---:R-:W-:-:S06]  /*16e80*/  IMAD.WIDE.U32 R34, R37, 0x4, R34 ;  /* 0x0000000425227825 */ /* 0x004fcc00078e0022 */
[----:B------:R-:W2:Y:S01]  /*16e90*/  LDG.E R34, desc[UR10][R34.64] ;  /* 0x0000000a22227981 */ /* 0x000ea2000c1e1900 */
[----:B-1----:R-:W-:-:S06]  /*16ea0*/  IMAD.WIDE.U32 R32, R37, 0x4, R32 ;  /* 0x0000000425207825 */ /* 0x002fcc00078e0020 */
[----:B------:R-:W3:Y:S01]  /*16eb0*/  LDG.E R32, desc[UR10][R32.64] ;  /* 0x0000000a20207981 */ /* 0x000ee2000c1e1900 */
        /* <DEDUP_REMOVED lines=8> */
[----:B--2---:R2:W-:Y:S04]  /*16f40*/  STS [R37], R34 ;  /* 0x0000002225007388 */ /* 0x0045e80000000800 */
[----:B---3--:R2:W-:Y:S02]  /*16f50*/  STS [R39], R32 ;  /* 0x0000002027007388 */ /* 0x0085e40000000800 */
.L_x_1702:
[----:B------:R-:W-:Y:S05]  /*16f60*/  BSYNC.RECONVERGENT B4 ;  /* 0x0000000000047941 */ /* 0x000fea0003800200 */
.L_x_1701:
[----:B-1-3--:R-:W-:-:S07]  /*16f70*/  IMAD.MOV.U32 R38, RZ, RZ, R2 ;  /* 0x000000ffff267224 */ /* 0x00afce00078e0002 */
.L_x_1705:
[----:B-12-4-:R-:W1:Y:S01]  /*16f80*/  S2R R39, SR_CgaCtaId ;  /* 0x0000000000277919 */ /* 0x016e620000008800 */
        /* <DEDUP_REMOVED lines=10> */
.L_x_1704:
        /* <DEDUP_REMOVED lines=10> */
.L_x_1703:
        /* <DEDUP_REMOVED lines=25> */
.L_x_1695:
[----:B------:R-:W-:Y:S05]  /*17260*/  BSYNC.RECONVERGENT B3 ;  /* 0x0000000000037941 */ /* 0x000fea0003800200 */
.L_x_1694:
[----:B------:R-:W-:Y:S05]  /*17270*/  @P2 BRA `(.L_x_1630) ;  /* 0x0000001c00e02947 */ /* 0x000fea0003800000 */
[----:B------:R-:W-:Y:S01]  /*17280*/  ISETP.NE.AND P0, PT, R43, RZ, PT ;  /* 0x000000ff2b00720c */ /* 0x000fe20003f05270 */
[----:B----4-:R-:W-:-:S12]  /*17290*/  IMAD R36, R15, R18, RZ ;  /* 0x000000120f247224 */ /* 0x010fd800078e02ff */
[----:B------:R-:W-:Y:S05]  /*172a0*/  @!P0 BRA `(.L_x_1706) ;  /* 0x0000000c00b48947 */ /* 0x000fea0003800000 */
[----:B------:R-:W-:Y:S01]  /*172b0*/  IMAD.IADD R40, R40, 0x1, -R19 ;  /* 0x0000000128287824 */ /* 0x000fe200078e0a13 */
[----:B--2---:R-:W-:Y:S01]  /*172c0*/  LOP3.LUT R32, R42, 0x7, RZ, 0xc0, !PT ;  /* 0x000000072a207812 */ /* 0x004fe200078ec0ff */
[----:B------:R-:W-:Y:S02]  /*172d0*/  IMAD.MOV.U32 R19, RZ, RZ, RZ ;  /* 0x000000ffff137224 */ /* 0x000fe400078e00ff */
[----:B------:R-:W-:-:S05]  /*172e0*/  IMAD R40, R41, 0x830, R40 ;  /* 0x0000083029287824 */ /* 0x000fca00078e0228 */
[----:B------:R-:W-:-:S13]  /*172f0*/  ISETP.GT.U32.AND P0, PT, R40, -0x8, PT ;  /* 0xfffffff82800780c */ /* 0x000fda0003f04070 */
        /* <DEDUP_REMOVED lines=9> */
.L_x_1716:
[----:B------:R-:W-:Y:S02]  /*17390*/  ULEA UR7, UR4, UR5, 0x2 ;  /* 0x0000000504077291 */ /* 0x000fe4000f8e10ff */
[----:B------:R-:W-:-:S07]  /*173a0*/  ULEA UR8, UR4, UR6, 0x2 ;  /* 0x0000000604087291 */ /* 0x000fce000f8e10ff */
[----:B----4-:R-:W2:Y:S02]  /*173b0*/  LDS R41, [UR7] ;  /* 0x00000007ff297984 */ /* 0x010ea40008000800 */
        /* <DEDUP_REMOVED lines=11> */
.L_x_1708:
[----:B----4-:R-:W2:Y:S02]  /*17470*/  LDS R41, [UR7+0x4] ;  /* 0x00000407ff297984 */ /* 0x010ea40008000800 */
        /* <DEDUP_REMOVED lines=11> */
.L_x_1709:
        /* <DEDUP_REMOVED lines=12> */
.L_x_1710:
        /* <DEDUP_REMOVED lines=12> */
.L_x_1711:
        /* <DEDUP_REMOVED lines=12> */
.L_x_1712:
        /* <DEDUP_REMOVED lines=12> */
.L_x_1713:
        /* <DEDUP_REMOVED lines=12> */
.L_x_1714:
[----:B----4-:R-:W2:Y:S01]  /*178f0*/  LDS R41, [UR7+0x1c] ;  /* 0x00001c07ff297984 */ /* 0x010ea20008000800 */
        /* <DEDUP_REMOVED lines=13> */
.L_x_1715:
[----:B------:R-:W-:Y:S05]  /*179d0*/  @P1 BRA `(.L_x_1716) ;  /* 0xfffffff8006c1947 */ /* 0x000fea000383ffff */
.L_x_1707:
[----:B----4-:R-:W-:-:S04]  /*179e0*/  LOP3.LUT R32, R42, 0x7, RZ, 0xc0, !PT ;  /* 0x000000072a207812 */ /* 0x010fc800078ec0ff */
[----:B------:R-:W-:-:S13]  /*179f0*/  ISETP.NE.AND P0, PT, R32, RZ, PT ;  /* 0x000000ff2000720c */ /* 0x000fda0003f05270 */
[----:B------:R-:W-:Y:S05]  /*17a00*/  @!P0 BRA `(.L_x_1706) ;  /* 0x0000000400dc8947 */ /* 0x000fea0003800000 */
[----:B------:R-:W-:-:S13]  /*17a10*/  ISETP.GE.U32.AND P0, PT, R32, 0x4, PT ;  /* 0x000000042000780c */ /* 0x000fda0003f06070 */
[----:B------:R-:W-:Y:S05]  /*17a20*/  @!P0 BRA `(.L_x_1717) ;  /* 0x0000000000e48947 */ /* 0x000fea0003800000 */
[----:B------:R-:W3:Y:S01]  /*17a30*/  S2R R34, SR_CgaCtaId ;  /* 0x0000000000227919 */ /* 0x000ee20000008800 */
[----:B------:R-:W-:-:S05]  /*17a40*/  MOV R32, 0x400 ;  /* 0x0000040000207802 */ /* 0x000fca0000000f00 */
[----:B------:R-:W-:-:S05]  /*17a50*/  VIADD R33, R32, 0x5534 ;  /* 0x0000553420217836 */ /* 0x000fca0000000000 */
[----:B---3--:R-:W-:Y:S01]  /*17a60*/  LEA R38, R34, R33, 0x18 ;  /* 0x0000002122267211 */ /* 0x008fe200078ec0ff */
        /* <DEDUP_REMOVED lines=16> */
.L_x_1718:
        /* <DEDUP_REMOVED lines=12> */
.L_x_1719:
        /* <DEDUP_REMOVED lines=12> */
.L_x_1720:
        /* <DEDUP_REMOVED lines=12> */
.L_x_1721:
[----:B------:R-:W-:-:S07]  /*17db0*/  VIADD R19, R19, 0x4 ;  /* 0x0000000413137836 */ /* 0x000fce0000000000 */
.L_x_1717:
[----:B---3--:R-:W-:-:S13]  /*17dc0*/  LOP3.LUT P0, R32, R42, 0x3, RZ, 0xc0, !PT ;  /* 0x000000032a207812 */ /* 0x008fda000780c0ff */
[----:B------:R-:W-:Y:S05]  /*17dd0*/  @!P0 BRA `(.L_x_1706) ;  /* 0x0000000000e88947 */ /* 0x000fea0003800000 */
[----:B------:R-:W-:-:S13]  /*17de0*/  ISETP.NE.AND P0, PT, R32, 0x1, PT ;  /* 0x000000012000780c */ /* 0x000fda0003f05270 */
        /* <DEDUP_REMOVED lines=21> */
.L_x_1723:
        /* <DEDUP_REMOVED lines=12> */
.L_x_1724:
[----:B------:R-:W-:-:S07]  /*18000*/  VIADD R19, R19, 0x2 ;  /* 0x0000000213137836 */ /* 0x000fce0000000000 */
.L_x_1722:
[----:B------:R-:W-:-:S04]  /*18010*/  LOP3.LUT R42, R42, 0x1, RZ, 0xc0, !PT ;  /* 0x000000012a2a7812 */ /* 0x000fc800078ec0ff */
[----:B------:R-:W-:-:S13]  /*18020*/  ISETP.NE.U32.AND P0, PT, R42, 0x1, PT ;  /* 0x000000012a00780c */ /* 0x000fda0003f05070 */
[----:B------:R-:W-:Y:S05]  /*18030*/  @P0 BRA `(.L_x_1706) ;  /* 0x0000000000500947 */ /* 0x000fea0003800000 */
[----:B---3--:R-:W2:Y:S01]  /*18040*/  S2R R35, SR_CgaCtaId ;  /* 0x0000000000237919 */ /* 0x008ea20000008800 */
        /* <DEDUP_REMOVED lines=19> */
.L_x_1706:
[----:B---3--:R-:W3:Y:S01]  /*18180*/  LDS R38, [R21] ;  /* 0x0000000015267984 */ /* 0x008ee20000000800 */
[----:B------:R-:W-:Y:S01]  /*18190*/  IMAD.MOV.U32 R37, RZ, RZ, RZ ;  /* 0x000000ffff257224 */ /* 0x000fe200078e00ff */
[----:B---3--:R-:W-:-:S13]  /*181a0*/  ISETP.NE.AND P0, PT, R38, RZ, PT ;  /* 0x000000ff2600720c */ /* 0x008fda0003f05270 */
[----:B------:R-:W-:Y:S05]  /*181b0*/  @!P0 BRA `(.L_x_1725) ;  /* 0x0000001000088947 */ /* 0x000fea0003800000 */
[----:B------:R-:W-:Y:S01]  /*181c0*/  ISETP.GE.U32.AND P1, PT, R38, 0x8, PT ;  /* 0x000000082600780c */ /* 0x000fe20003f26070 */
[----:B------:R-:W-:Y:S01]  /*181d0*/  VIADD R40, R36, 0x1 ;  /* 0x0000000124287836 */ /* 0x000fe20000000000 */
[----:B------:R-:W-:Y:S01]  /*181e0*/  LOP3.LUT P0, R48, R38, 0x7, RZ, 0xc0, !PT ;  /* 0x0000000726307812 */ /* 0x000fe2000780c0ff */
[----:B0-----:R-:W-:Y:S02]  /*181f0*/  IMAD R21, R0, 0x1d4c00, R22 ;  /* 0x001d4c0000157824 */ /* 0x001fe400078e0216 */
[----:B----4-:R-:W-:Y:S01]  /*18200*/  IMAD.MOV.U32 R19, RZ, RZ, RZ ;  /* 0x000000ffff137224 */ /* 0x010fe200078e00ff */
[----:B------:R-:W-:Y:S01]  /*18210*/  SHF.R.S32.HI R39, RZ, 0x1f, R40 ;  /* 0x0000001fff277819 */ /* 0x000fe20000011428 */
[----:B------:R-:W-:Y:S02]  /*18220*/  IMAD.MOV.U32 R37, RZ, RZ, RZ ;  /* 0x000000ffff257224 */ /* 0x000fe400078e00ff */
[----:B------:R-:W-:-:S04]  /*18230*/  IMAD R21, R12, 0x3a980, R21 ;  /* 0x0003a9800c157824 */ /* 0x000fc800078e0215 */
[----:B------:R-:W-:Y:S05]  /*18240*/  @!P1 BRA `(.L_x_1726) ;  /* 0x0000000400e89947 */ /* 0x000fea0003800000 */
[----:B------:R-:W-:Y:S01]  /*18250*/  LOP3.LUT R19, R38, 0xfffffff8, RZ, 0xc0, !PT ;  /* 0xfffffff826137812 */ /* 0x000fe200078ec0ff */
[----:B------:R-:W-:Y:S02]  /*18260*/  IMAD.MOV.U32 R41, RZ, RZ, RZ ;  /* 0x000000ffff297224 */ /* 0x000fe400078e00ff */
[----:B------:R-:W-:-:S07]  /*18270*/  IMAD.MOV.U32 R37, RZ, RZ, RZ ;  /* 0x000000ffff257224 */ /* 0x000fce00078e00ff */
.L_x_1727:
[----:B--2---:R-:W-:-:S04]  /*18280*/  IADD3 R33, P1, PT, R36, R41, RZ ;  /* 0x0000002924217210 */ /* 0x004fc80007f3e0ff */
        /* <DEDUP_REMOVED lines=118> */
.L_x_1726:
[----:B------:R-:W-:Y:S05]  /*189f0*/  @!P0 BRA `(.L_x_1725) ;  /* 0x0000000400f88947 */ /* 0x000fea0003800000 */
[----:B------:R-:W-:Y:S02]  /*18a00*/  ISETP.GE.U32.AND P1, PT, R48, 0x4, PT ;  /* 0x000000043000780c */ /* 0x000fe40003f26070 */
[----:B------:R-:W-:-:S11]  /*18a10*/  LOP3.LUT P0, R42, R38, 0x3, RZ, 0xc0, !PT ;  /* 0x00000003262a7812 */ /* 0x000fd6000780c0ff */
[----:B------:R-:W-:Y:S05]  /*18a20*/  @!P1 BRA `(.L_x_1728) ;  /* 0x0000000000fc9947 */ /* 0x000fea0003800000 */
[-C--:B--2---:R-:W-:Y:S02]  /*18a30*/  IADD3 R35, P2, PT, R40, R19.reuse, RZ ;  /* 0x0000001328237210 */ /* 0x084fe40007f5e0ff */
        /* <DEDUP_REMOVED lines=62> */
.L_x_1728:
[----:B------:R-:W-:Y:S05]  /*18e20*/  @!P0 BRA `(.L_x_1725) ;  /* 0x0000000000ec8947 */ /* 0x000fea0003800000 */
[----:B------:R-:W-:Y:S02]  /*18e30*/  ISETP.NE.AND P1, PT, R42, 0x1, PT ;  /* 0x000000012a00780c */ /* 0x000fe40003f25270 */
[----:B------:R-:W-:-:S04]  /*18e40*/  LOP3.LUT R38, R38, 0x1, RZ, 0xc0, !PT ;  /* 0x0000000126267812 */ /* 0x000fc800078ec0ff */
[----:B------:R-:W-:-:S07]  /*18e50*/  ISETP.NE.U32.AND P0, PT, R38, 0x1, PT ;  /* 0x000000012600780c */ /* 0x000fce0003f05070 */
[----:B------:R-:W-:Y:S06]  /*18e60*/  @!P1 BRA `(.L_x_1729) ;  /* 0x0000000000909947 */ /* 0x000fec0003800000 */
[-C--:B------:R-:W-:Y:S02]  /*18e70*/  IADD3 R40, P2, PT, R40, R19.reuse, RZ ;  /* 0x0000001328287210 */ /* 0x080fe40007f5e0ff */
[----:B--2---:R-:W-:-:S03]  /*18e80*/  IADD3 R35, P1, PT, R36, R19, RZ ;  /* 0x0000001324237210 */ /* 0x004fc60007f3e0ff */
        /* <DEDUP_REMOVED lines=34> */
.L_x_1729:
[----:B------:R-:W-:Y:S05]  /*190b0*/  @P0 BRA `(.L_x_1725) ;  /* 0x0000000000480947 */ /* 0x000fea0003800000 */
[----:B------:R-:W-:-:S04]  /*190c0*/  IADD3 R19, P0, PT, R36, R19, RZ ;  /* 0x0000001324137210 */ /* 0x000fc80007f1e0ff */
[----:B------:R-:W-:Y:S02]  /*190d0*/  LEA.HI.X.SX32 R36, R36, RZ, 0x1, P0 ;  /* 0x000000ff24247211 */ /* 0x000fe400000f0eff */
[----:B--2---:R-:W-:-:S04]  /*190e0*/  LEA R32, P0, R19, R21, 0x2 ;  /* 0x0000001513207211 */ /* 0x004fc800078010ff */
        /* <DEDUP_REMOVED lines=15> */
.L_x_1725:
[----:B--2-4-:R-:W-:-:S05]  /*191e0*/  IMAD R32, R18, 0x4, R17 ;  /* 0x0000000412207824 */ /* 0x014fca00078e0211 */
[----:B------:R2:W-:Y:S02]  /*191f0*/  STS [R32], R37 ;  /* 0x0000002520007388 */ /* 0x0005e40000000800 */
.L_x_1630:
[----:B------:R-:W-:Y:S05]  /*19200*/  BSYNC.RECONVERGENT B1 ;  /* 0x0000000000017941 */ /* 0x000fea0003800200 */
.L_x_1592:
[----:B------:R-:W-:-:S05]  /*19210*/  VIADD R18, R18, 0x1 ;  /* 0x0000000112127836 */ /* 0x000fca0000000000 */
[----:B------:R-:W-:-:S13]  /*19220*/  ISETP.NE.AND P0, PT, R18, R13, PT ;  /* 0x0000000d1200720c */ /* 0x000fda0003f05270 */
[----:B------:R-:W-:Y:S05]  /*19230*/  @!P0 BRA `(.L_x_1591) ;  /* 0x0000002400cc8947 */ /* 0x000fea0003800000 */
[----:B------:R-:W-:Y:S05]  /*19240*/  BRA `(.L_x_1730) ;  /* 0xffffff7800dc7947 */ /* 0x000fea000383ffff */
.L_x_1590:
[----:B------:R-:W-:-:S13]  /*19250*/  ISETP.NE.AND P0, PT, R13, RZ, PT ;  /* 0x000000ff0d00720c */ /* 0x000fda0003f05270 */
[----:B------:R-:W-:Y:S05]  /*19260*/  @!P0 BRA `(.L_x_1731) ;  /* 0x0000000800188947 */ /* 0x000fea0003800000 */
[----:B------:R-:W-:-:S07]  /*19270*/  IMAD.MOV.U32 R44, RZ, RZ, RZ ;  /* 0x000000ffff2c7224 */ /* 0x000fce00078e00ff */
.L_x_1739:
        /* <DEDUP_REMOVED lines=36> */
.L_x_1736:
[C---:B-1----:R-:W-:Y:S02]  /*194c0*/  VIADD R49, R45.reuse, 0x20 ;  /* 0x000000202d317836 */ /* 0x042fe40000000000 */
[----:B------:R-:W-:-:S04]  /*194d0*/  IMAD.WIDE.U32 R18, R45, 0x4, R28 ;  /* 0x000000042d127825 */ /* 0x000fc800078e001c */
[C---:B------:R-:W-:Y:S02]  /*194e0*/  VIADD R51, R45.reuse, 0x40 ;  /* 0x000000402d337836 */ /* 0x040fe40000000000 */
[----:B------:R-:W-:Y:S01]  /*194f0*/  IMAD.WIDE.U32 R20, R45, 0x4, R30 ;  /* 0x000000042d147825 */ /* 0x000fe200078e001e */
[----:B------:R0:W2:Y:S03]  /*19500*/  LDG.E R18, desc[UR10][R18.64+-0x3a980] ;  /* 0xfc56800a12127981 */ /* 0x0000a6000c1e1900 */
[----:B------:R-:W-:Y:S02]  /*19510*/  IMAD.WIDE.U32 R16, R49, 0x4, R28 ;  /* 0x0000000431107825 */ /* 0x000fe400078e001c */
[----:B------:R-:W3:Y:S02]  /*19520*/  LDG.E R20, desc[UR10][R20.64+-0x3a980] ;  /* 0xfc56800a14147981 */ /* 0x000ee4000c1e1900 */
[----:B------:R-:W-:-:S02]  /*19530*/  VIADD R53, R45, 0x60 ;  /* 0x000000602d357836 */ /* 0x000fc40000000000 */
[----:B------:R-:W-:Y:S01]  /*19540*/  IMAD.WIDE.U32 R32, R49, 0x4, R30 ;  /* 0x0000000431207825 */ /* 0x000fe200078e001e */
[----:B------:R1:W4:Y:S03]  /*19550*/  LDG.E R16, desc[UR10][R16.64+-0x3a980] ;  /* 0xfc56800a10107981 */ /* 0x000326000c1e1900 */
[C---:B------:R-:W-:Y:S02]  /*19560*/  IMAD.WIDE.U32 R34, R51.reuse, 0x4, R28 ;  /* 0x0000000433227825 */ /* 0x040fe400078e001c */
[----:B------:R5:W4:Y:S02]  /*19570*/  LDG.E R32, desc[UR10][R32.64+-0x3a980] ;  /* 0xfc56800a20207981 */ /* 0x000b24000c1e1900 */
[----:B------:R-:W-:Y:S02]  /*19580*/  IMAD.WIDE.U32 R36, R51, 0x4, R30 ;  /* 0x0000000433247825 */ /* 0x000fe400078e001e */
[----:B------:R5:W4:Y:S02]  /*19590*/  LDG.E R34, desc[UR10][R34.64+-0x3a980] ;  /* 0xfc56800a22227981 */ /* 0x000b24000c1e1900 */
[----:B------:R-:W-:-:S02]  /*195a0*/  IMAD.WIDE.U32 R38, R53, 0x4, R28 ;  /* 0x0000000435267825 */ /* 0x000fc400078e001c */
[----:B------:R-:W4:Y:S02]  /*195b0*/  LDG.E R36, desc[UR10][R36.64+-0x3a980] ;  /* 0xfc56800a24247981 */ /* 0x000f24000c1e1900 */
[----:B------:R-:W-:Y:S02]  /*195c0*/  IMAD.WIDE.U32 R40, R53, 0x4, R30 ;  /* 0x0000000435287825 */ /* 0x000fe400078e001e */
[----:B------:R-:W4:Y:S04]  /*195d0*/  LDG.E R38, desc[UR10][R38.64+-0x3a980] ;  /* 0xfc56800a26267981 */ /* 0x000f28000c1e1900 */
[----:B------:R-:W4:Y:S01]  /*195e0*/  LDG.E R40, desc[UR10][R40.64+-0x3a980] ;  /* 0xfc56800a28287981 */ /* 0x000f22000c1e1900 */
[C---:B0-----:R-:W-:Y:S02]  /*195f0*/  IMAD.IADD R19, R42.reuse, 0x1, R45 ;  /* 0x000000012a137824 */ /* 0x041fe400078e022d */
[----:B------:R-:W-:-:S02]  /*19600*/  IMAD.IADD R49, R42, 0x1, R49 ;  /* 0x000000012a317824 */ /* 0x000fc400078e0231 */
[C---:B-1----:R-:W-:Y:S02]  /*19610*/  IMAD R17, R19.reuse, 0x4, R47 ;  /* 0x0000000413117824 */ /* 0x042fe400078e022f */
[C---:B------:R-:W-:Y:S02]  /*19620*/  IMAD.IADD R51, R42.reuse, 0x1, R51 ;  /* 0x000000012a337824 */ /* 0x040fe400078e0233 */
[--C-:B------:R-:W-:Y:S02]  /*19630*/  IMAD R19, R19, 0x4, R48.reuse ;  /* 0x0000000413137824 */ /* 0x100fe400078e0230 */
[C---:B------:R-:W-:Y:S02]  /*19640*/  IMAD R21, R49.reuse, 0x4, R47 ;  /* 0x0000000431157824 */ /* 0x040fe400078e022f */
[----:B------:R-:W-:Y:S02]  /*19650*/  IMAD.IADD R53, R42, 0x1, R53 ;  /* 0x000000012a357824 */ /* 0x000fe400078e0235 */
[----:B------:R-:W-:-:S02]  /*19660*/  IMAD R49, R49, 0x4, R48 ;  /* 0x0000000431317824 */ /* 0x000fc400078e0230 */
[C-C-:B-----5:R-:W-:Y:S02]  /*19670*/  IMAD R33, R51.reuse, 0x4, R47.reuse ;  /* 0x0000000433217824 */ /* 0x160fe400078e022f */
[--C-:B------:R-:W-:Y:S02]  /*19680*/  IMAD R51, R51, 0x4, R48.reuse ;  /* 0x0000000433337824 */ /* 0x100fe400078e0230 */
[C---:B------:R-:W-:Y:S02]  /*19690*/  IMAD R35, R53.reuse, 0x4, R47 ;  /* 0x0000000435237824 */ /* 0x040fe400078e022f */
[----:B------:R-:W-:Y:S02]  /*196a0*/  IMAD R53, R53, 0x4, R48 ;  /* 0x0000000435357824 */ /* 0x000fe400078e0230 */
[----:B------:R-:W-:-:S05]  /*196b0*/  VIADD R45, R45, 0x80 ;  /* 0x000000802d2d7836 */ /* 0x000fca0000000000 */
[----:B------:R-:W-:Y:S01]  /*196c0*/  ISETP.GE.U32.AND P1, PT, R45, R46, PT ;  /* 0x0000002e2d00720c */ /* 0x000fe20003f26070 */
[----:B--2---:R1:W-:Y:S04]  /*196d0*/  STS [R17], R18 ;  /* 0x0000001211007388 */ /* 0x0043e80000000800 */
[----:B---3--:R1:W-:Y:S04]  /*196e0*/  STS [R19], R20 ;  /* 0x0000001413007388 */ /* 0x0083e80000000800 */
[----:B----4-:R1:W-:Y:S04]  /*196f0*/  STS [R21], R16 ;  /* 0x0000001015007388 */ /* 0x0103e80000000800 */
[----:B------:R1:W-:Y:S04]  /*19700*/  STS [R49], R32 ;  /* 0x0000002031007388 */ /* 0x0003e80000000800 */
[----:B------:R1:W-:Y:S04]  /*19710*/  STS [R33], R34 ;  /* 0x0000002221007388 */ /* 0x0003e80000000800 */
[----:B------:R1:W-:Y:S04]  /*19720*/  STS [R51], R36 ;  /* 0x0000002433007388 */ /* 0x0003e80000000800 */
[----:B------:R1:W-:Y:S04]  /*19730*/  STS [R35], R38 ;  /* 0x0000002623007388 */ /* 0x0003e80000000800 */
[----:B------:R1:W-:Y:S01]  /*19740*/  STS [R53], R40 ;  /* 0x0000002835007388 */ /* 0x0003e20000000800 */
[----:B------:R-:W-:Y:S05]  /*19750*/  @!P1 BRA `(.L_x_1736) ;  /* 0xfffffffc00589947 */ /* 0x000fea000383ffff */
.L_x_1735:
[----:B------:R-:W-:Y:S05]  /*19760*/  BSYNC.RECONVERGENT B3 ;  /* 0x0000000000037941 */ /* 0x000fea0003800200 */
.L_x_1734:
        /* <DEDUP_REMOVED lines=10> */
[----:B------:R-:W3:Y:S02]  /*19810*/  LDG.E R18, desc[UR10][R18.64+-0x3a980] ;  /* 0xfc56800a12127981 */ /* 0x000ee4000c1e1900 */
[----:B------:R-:W-:Y:S02]  /*19820*/  IMAD.WIDE.U32 R32, R35, 0x4, R30 ;  /* 0x0000000423207825 */ /* 0x000fe400078e001e */
[----:B------:R1:W4:Y:S04]  /*19830*/  LDG.E R20, desc[UR10][R20.64+-0x3a980] ;  /* 0xfc56800a14147981 */ /* 0x000328000c1e1900 */
        /* <DEDUP_REMOVED lines=11> */
[C---:B------:R-:W-:Y:S02]  /*198f0*/  LEA R19, R17.reuse, UR5, 0x2 ;  /* 0x0000000511137c11 */ /* 0x040fe4000f8e10ff */
[----:B------:R-:W-:Y:S01]  /*19900*/  LEA R17, R17, UR4, 0x2 ;  /* 0x0000000411117c11 */ /* 0x000fe2000f8e10ff */
[----:B------:R-:W-:Y:S01]  /*19910*/  VIADD R45, R45, 0x40 ;  /* 0x000000402d2d7836 */ /* 0x000fe20000000000 */
[----:B------:R-:W-:Y:S01]  /*19920*/  PLOP3.LUT P0, PT, PT, PT, PT, 0x8, 0x80 ;  /* 0x000000000080781c */ /* 0x000fe20003f0e170 */
[----:B--2---:R0:W-:Y:S04]  /*19930*/  STS [R35], R16 ;  /* 0x0000001023007388 */ /* 0x0041e80000000800 */
[----:B---3--:R0:W-:Y:S04]  /*19940*/  STS [R21], R18 ;  /* 0x0000001215007388 */ /* 0x0081e80000000800 */
[----:B----4-:R0:W-:Y:S04]  /*19950*/  STS [R19], R20 ;  /* 0x0000001413007388 */ /* 0x0101e80000000800 */
[----:B-----5:R0:W-:Y:S02]  /*19960*/  STS [R17], R32 ;  /* 0x0000002011007388 */ /* 0x0201e40000000800 */
.L_x_1738:
[----:B------:R-:W-:Y:S05]  /*19970*/  BSYNC.RECONVERGENT B3 ;  /* 0x0000000000037941 */ /* 0x000fea0003800200 */
.L_x_1737:
        /* <DEDUP_REMOVED lines=17> */
.L_x_1733:
[----:B------:R-:W-:Y:S05]  /*19a90*/  BSYNC.RECONVERGENT B1 ;  /* 0x0000000000017941 */ /* 0x000fea0003800200 */
.L_x_1732:
[----:B------:R-:W-:-:S05]  /*19aa0*/  VIADD R44, R44, 0x1 ;  /* 0x000000012c2c7836 */ /* 0x000fca0000000000 */
[----:B------:R-:W-:-:S13]  /*19ab0*/  ISETP.NE.AND P0, PT, R44, R13, PT ;  /* 0x0000000d2c00720c */ /* 0x000fda0003f05270 */
[----:B------:R-:W-:Y:S05]  /*19ac0*/  @P0 BRA `(.L_x_1739) ;  /* 0xfffffff400ec0947 */ /* 0x000fea000383ffff */
.L_x_1731:
[----:B------:R-:W-:Y:S01]  /*19ad0*/  ISETP.GE.U32.AND P0, PT, R2, R43, PT ;  /* 0x0000002b0200720c */ /* 0x000fe20003f06070 */
[----:B------:R-:W-:-:S12]  /*19ae0*/  BSSY.RECONVERGENT B1, `(.L_x_1740) ;  /* 0x000005a000017945 */ /* 0x000fd80003800200 */
[----:B------:R-:W-:Y:S05]  /*19af0*/  @P0 BRA `(.L_x_1741) ;  /* 0x0000000400600947 */ /* 0x000fea0003800000 */
[----:B01----:R-:W-:-:S07]  /*19b00*/  IMAD.MOV.U32 R18, RZ, RZ, R2 ;  /* 0x000000ffff127224 */ /* 0x003fce00078e0002 */
.L_x_1745:
[-C--:B--2---:R-:W-:Y:S01]  /*19b10*/  IABS R21, R15.reuse ;  /* 0x0000000f00157213 */ /* 0x084fe20000000000 */
[----:B------:R-:W-:Y:S01]  /*19b20*/  BSSY.RECONVERGENT B3, `(.L_x_1742) ;  /* 0x0000039000037945 */ /* 0x000fe20003800200 */
[----:B------:R-:W-:Y:S01]  /*19b30*/  IABS R28, R18 ;  /* 0x00000012001c7213 */ /* 0x000fe20000000000 */
[----:B------:R-:W-:Y:S01]  /*19b40*/  IMAD.MOV.U32 R33, RZ, RZ, RZ ;  /* 0x000000ffff217224 */ /* 0x000fe200078e00ff */
[----:B------:R-:W0:Y:S01]  /*19b50*/  I2F.RP R19, R21 ;  /* 0x0000001500137306 */ /* 0x000e220000209400 */
[----:B------:R-:W-:-:S07]  /*19b60*/  IABS R30, R15 ;  /* 0x0000000f001e7213 */ /* 0x000fce0000000000 */
[----:B0-----:R-:W0:Y:S02]  /*19b70*/  MUFU.RCP R19, R19 ;  /* 0x0000001300137308 */ /* 0x001e240000001000 */
[----:B0-----:R-:W-:Y:S02]  /*19b80*/  VIADD R16, R19, 0xffffffe ;  /* 0x0ffffffe13107836 */ /* 0x001fe40000000000 */
[----:B------:R-:W-:Y:S01]  /*19b90*/  IMAD.MOV R19, RZ, RZ, -R30 ;  /* 0x000000ffff137224 */ /* 0x000fe200078e0a1e */
[----:B------:R-:W-:-:S03]  /*19ba0*/  MOV R30, 0x400 ;  /* 0x00000400001e7802 */ /* 0x000fc60000000f00 */
[----:B------:R0:W1:Y:S02]  /*19bb0*/  F2I.FTZ.U32.TRUNC.NTZ R17, R16 ;  /* 0x0000001000117305 */ /* 0x000064000021f000 */
[----:B0-----:R-:W-:Y:S02]  /*19bc0*/  IMAD.MOV.U32 R16, RZ, RZ, RZ ;  /* 0x000000ffff107224 */ /* 0x001fe400078e00ff */
[----:B-1----:R-:W-:-:S04]  /*19bd0*/  IMAD.MOV R20, RZ, RZ, -R17 ;  /* 0x000000ffff147224 */ /* 0x002fc800078e0a11 */
[----:B------:R-:W-:Y:S02]  /*19be0*/  IMAD R29, R20, R21, RZ ;  /* 0x00000015141d7224 */ /* 0x000fe400078e02ff */
[----:B------:R-:W-:Y:S02]  /*19bf0*/  IMAD.MOV.U32 R20, RZ, RZ, R28 ;  /* 0x000000ffff147224 */ /* 0x000fe400078e001c */
[----:B------:R-:W-:-:S06]  /*19c00*/  IMAD.HI.U32 R17, R17, R29, R16 ;  /* 0x0000001d11117227 */ /* 0x000fcc00078e0010 */
        /* <DEDUP_REMOVED lines=8> */
[----:B------:R-:W-:Y:S02]  /*19c90*/  ISETP.GE.U32.AND P0, PT, R16, R21, PT ;  /* 0x000000151000720c */ /* 0x000fe40003f06070 */
[----:B------:R-:W-:-:S04]  /*19ca0*/  LOP3.LUT R16, R18, R15, RZ, 0x3c, !PT ;  /* 0x0000000f12107212 */ /* 0x000fc800078e3cff */
[----:B------:R-:W-:Y:S01]  /*19cb0*/  ISETP.GE.AND P2, PT, R16, RZ, PT ;  /* 0x000000ff1000720c */ /* 0x000fe20003f46270 */
[----:B------:R-:W-:Y:S01]  /*19cc0*/  VIADD R16, R30, 0x3234 ;  /* 0x000032341e107836 */ /* 0x000fe20000000000 */
[----:B0-----:R-:W-:-:S05]  /*19cd0*/  LEA R28, R19, R20, 0x18 ;  /* 0x00000014131c7211 */ /* 0x001fca00078ec0ff */
[----:B------:R-:W-:Y:S01]  /*19ce0*/  @P0 VIADD R17, R17, 0x1 ;  /* 0x0000000111110836 */ /* 0x000fe20000000000 */
[----:B------:R-:W-:-:S05]  /*19cf0*/  LEA R16, R19, R16, 0x18 ;  /* 0x0000001013107211 */ /* 0x000fca00078ec0ff */
[----:B------:R-:W-:Y:S01]  /*19d00*/  @!P2 IMAD.MOV R17, RZ, RZ, -R17 ;  /* 0x000000ffff11a224 */ /* 0x000fe200078e0a11 */
[----:B------:R-:W-:-:S05]  /*19d10*/  @!P1 LOP3.LUT R17, RZ, R15, RZ, 0x33, !PT ;  /* 0x0000000fff119212 */ /* 0x000fca00078e33ff */
[C---:B------:R-:W-:Y:S02]  /*19d20*/  IMAD R20, R17.reuse, 0x4, R16 ;  /* 0x0000000411147824 */ /* 0x040fe400078e0210 */
[----:B------:R-:W-:Y:S02]  /*19d30*/  IMAD R21, R17, 0x4, R28 ;  /* 0x0000000411157824 */ /* 0x000fe400078e021c */
[----:B------:R-:W-:Y:S01]  /*19d40*/  VIADD R28, R30, 0x5534 ;  /* 0x000055341e1c7836 */ /* 0x000fe20000000000 */
[----:B------:R-:W0:Y:S01]  /*19d50*/  LDC.64 R16, c[0x0][0x388] ;  /* 0x0000e200ff107b82 */ /* 0x000e220000000a00 */
[----:B------:R-:W-:Y:S03]  /*19d60*/  LDS R20, [R20] ;  /* 0x0000000014147984 */ /* 0x000fe60000000800 */
[----:B------:R-:W-:Y:S01]  /*19d70*/  LEA R31, R19, R28, 0x18 ;  /* 0x0000001c131f7211 */ /* 0x000fe200078ec0ff */
[----:B------:R-:W1:Y:S04]  /*19d80*/  LDS R36, [R21] ;  /* 0x0000000015247984 */ /* 0x000e680000000800 */
[----:B------:R-:W-:-:S05]  /*19d90*/  IMAD R31, R18, 0x4, R31 ;  /* 0x00000004121f7824 */ /* 0x000fca00078e021f */
[----:B------:R2:W3:Y:S01]  /*19da0*/  LDS R32, [R31] ;  /* 0x000000001f207984 */ /* 0x0004e20000000800 */
[----:B-1----:R-:W-:-:S05]  /*19db0*/  IMAD.IADD R38, R20, 0x1, -R36 ;  /* 0x0000000114267824 */ /* 0x002fca00078e0a24 */
[----:B------:R-:W-:-:S13]  /*19dc0*/  ISETP.GE.AND P0, PT, R38, 0x2, PT ;  /* 0x000000022600780c */ /* 0x000fda0003f06270 */
[----:B0-23--:R-:W-:Y:S05]  /*19dd0*/  @!P0 BRA `(.L_x_1743) ;  /* 0x0000000000348947 */ /* 0x00dfea0003800000 */
[----:B------:R-:W-:Y:S02]  /*19de0*/  IMAD.MOV.U32 R33, RZ, RZ, RZ ;  /* 0x000000ffff217224 */ /* 0x000fe400078e00ff */
[----:B------:R-:W-:-:S07]  /*19df0*/  IMAD.MOV.U32 R28, RZ, RZ, R38 ;  /* 0x000000ffff1c7224 */ /* 0x000fce00078e0026 */
.L_x_1744:
        /* <DEDUP_REMOVED lines=11> */
.L_x_1743:
[----:B------:R-:W-:Y:S05]  /*19eb0*/  BSYNC.RECONVERGENT B3 ;  /* 0x0000000000037941 */ /* 0x000fea0003800200 */
.L_x_1742:
[----:B------:R-:W-:Y:S01]  /*19ec0*/  IMAD.IADD R35, R36, 0x1, R33 ;  /* 0x0000000124237824 */ /* 0x000fe200078e0221 */
[----:B------:R-:W0:Y:S03]  /*19ed0*/  LDC.64 R28, c[0x0][0x390] ;  /* 0x0000e400ff1c7b82 */ /* 0x000e260000000a00 */
[----:B------:R-:W-:-:S06]  /*19ee0*/  IMAD.WIDE.U32 R20, R35, 0x4, R16 ;  /* 0x0000000423147825 */ /* 0x000fcc00078e0010 */
[----:B------:R-:W2:Y:S01]  /*19ef0*/  LDG.E R21, desc[UR10][R20.64] ;  /* 0x0000000a14157981 */ /* 0x000ea2000c1e1900 */
[----:B------:R-:W-:Y:S01]  /*19f00*/  VIADD R30, R30, 0x14 ;  /* 0x000000141e1e7836 */ /* 0x000fe20000000000 */
        /* <DEDUP_REMOVED lines=9> */
[----:B------:R-:W-:Y:S01]  /*19fa0*/  LEA R21, R19, R30, 0x18 ;  /* 0x0000001e13157211 */ /* 0x000fe200078ec0ff */
[----:B------:R-:W-:-:S04]  /*19fb0*/  IMAD.MOV.U32 R20, RZ, RZ, -0x1 ;  /* 0xffffffffff147424 */ /* 0x000fc800078e00ff */
[C---:B------:R-:W-:Y:S02]  /*19fc0*/  IMAD R21, R18.reuse, 0x4, R21 ;  /* 0x0000000412157824 */ /* 0x040fe400078e0215 */
[----:B------:R-:W-:-:S03]  /*19fd0*/  VIADD R18, R18, UR12 ;  /* 0x0000000c12127c36 */ /* 0x000fc60008000000 */
        /* <DEDUP_REMOVED lines=10> */
.L_x_1741:
[----:B------:R-:W-:Y:S05]  /*1a080*/  BSYNC.RECONVERGENT B1 ;  /* 0x0000000000017941 */ /* 0x000fea0003800200 */
.L_x_1740:
[----:B------:R-:W-:-:S13]  /*1a090*/  ISETP.GE.U32.AND P0, PT, R2, R13, PT ;  /* 0x0000000d0200720c */ /* 0x000fda0003f06070 */
[----:B------:R-:W-:Y:S05]  /*1a0a0*/  @P0 BRA `(.L_x_1591) ;  /* 0x0000001800300947 */ /* 0x000fea0003800000 */
[----:B------:R-:W3:Y:S01]  /*1a0b0*/  S2UR UR5, SR_CgaCtaId ;  /* 0x00000000000579c3 */ /* 0x000ee20000008800 */
[----:B------:R-:W-:Y:S01]  /*1a0c0*/  UMOV UR4, 0x400 ;  /* 0x0000040000047882 */ /* 0x000fe20000000000 */
[C---:B01----:R-:W-:Y:S01]  /*1a0d0*/  VIADD R16, R15.reuse, 0xffffffff ;  /* 0xffffffff0f107836 */ /* 0x043fe20000000000 */
[----:B------:R-:W-:Y:S01]  /*1a0e0*/  UIADD3 UR4, UPT, UPT, UR4, 0x4534, URZ ;  /* 0x0000453404047890 */ /* 0x000fe2000fffe0ff */
[C---:B------:R-:W-:Y:S01]  /*1a0f0*/  LOP3.LUT R43, R15.reuse, 0x3, RZ, 0xc0, !PT ;  /* 0x000000030f2b7812 */ /* 0x040fe200078ec0ff */
[----:B------:R-:W-:Y:S01]  /*1a100*/  IMAD.MOV.U32 R38, RZ, RZ, R2 ;  /* 0x000000ffff267224 */ /* 0x000fe200078e0002 */
[----:B------:R-:W-:Y:S02]  /*1a110*/  LOP3.LUT R36, R15, 0xfffffffc, RZ, 0xc0, !PT ;  /* 0xfffffffc0f247812 */ /* 0x000fe400078ec0ff */
[----:B------:R-:W-:Y:S01]  /*1a120*/  ISETP.GE.U32.AND P0, PT, R16, 0x3, PT ;  /* 0x000000031000780c */ /* 0x000fe20003f06070 */
[----:B---3--:R-:W-:-:S06]  /*1a130*/  ULEA UR4, UR5, UR4, 0x18 ;  /* 0x0000000405047291 */ /* 0x008fcc000f8ec0ff */
[----:B------:R-:W-:-:S07]  /*1a140*/  LEA R37, R12, UR4, 0x8 ;  /* 0x000000040c257c11 */ /* 0x000fce000f8e40ff */
.L_x_1758:
[----:B------:R-:W-:Y:S01]  /*1a150*/  IMAD R42, R38, 0x4, R14 ;  /* 0x00000004262a7824 */ /* 0x000fe200078e020e */
[C---:B------:R-:W-:Y:S01]  /*1a160*/  ISETP.NE.AND P1, PT, R15.reuse, RZ, PT ;  /* 0x000000ff0f00720c */ /* 0x040fe20003f25270 */
[----:B------:R-:W-:Y:S02]  /*1a170*/  IMAD R39, R15, R38, RZ ;  /* 0x000000260f277224 */ /* 0x000fe400078e02ff */
[----:B--2---:R-:W-:Y:S01]  /*1a180*/  IMAD.MOV.U32 R20, RZ, RZ, RZ ;  /* 0x000000ffff147224 */ /* 0x004fe200078e00ff */
[----:B------:R0:W-:Y:S09]  /*1a190*/  STS [R42], RZ ;  /* 0x000000ff2a007388 */ /* 0x0001f20000000800 */
[----:B0-----:R-:W-:Y:S05]  /*1a1a0*/  @!P1 BRA `(.L_x_1746) ;  /* 0x0000000400a09947 */ /* 0x001fea0003800000 */
        /* <DEDUP_REMOVED lines=11> */
.L_x_1748:
        /* <DEDUP_REMOVED lines=20> */
[C---:B------:R-:W-:Y:S01]  /*1a3a0*/  @P2 IMAD.WIDE.U32 R32, R35.reuse, 0x4, R24 ;  /* 0x0000000423202825 */ /* 0x040fe200078e0018 */
[----:B------:R-:W0:Y:S03]  /*1a3b0*/  LDS R49, [R18+0x8] ;  /* 0x0000080012317984 */ /* 0x000e260000000800 */
[----:B------:R-:W-:Y:S01]  /*1a3c0*/  @P2 IMAD.WIDE.U32 R34, R35, 0x4, R26 ;  /* 0x0000000423222825 */ /* 0x000fe200078e001a */
[----:B------:R-:W1:Y:S04]  /*1a3d0*/  @P2 LDS R19, [R20+0x4] ;  /* 0x0000040014132984 */ /* 0x000e680000000800 */
[----:B------:R-:W-:Y:S01]  /*1a3e0*/  @P2 STG.E desc[UR10][R32.64], R50 ;  /* 0x0000003220002986 */ /* 0x000fe2000c10190a */
[----:B0-----:R-:W-:-:S03]  /*1a3f0*/  ISETP.NE.AND P3, PT, R49, -0x1, PT ;  /* 0xffffffff3100780c */ /* 0x001fc60003f65270 */
[----:B-1----:R-:W-:Y:S10]  /*1a400*/  @P2 STG.E desc[UR10][R34.64], R19 ;  /* 0x0000001322002986 */ /* 0x002ff4000c10190a */
[----:B------:R-:W-:-:S04]  /*1a410*/  @P3 VIADD R44, R44, 0x1 ;  /* 0x000000012c2c3836 */ /* 0x000fc80000000000 */
[----:B------:R-:W-:Y:S01]  /*1a420*/  @P3 IMAD.IADD R21, R39, 0x1, R44 ;  /* 0x0000000127153824 */ /* 0x000fe200078e022c */
[----:B------:R-:W-:Y:S04]  /*1a430*/  @P3 STS [R42], R44 ;  /* 0x0000002c2a003388 */ /* 0x000fe80000000800 */
[----:B------:R0:W1:Y:S04]  /*1a440*/  LDS R51, [R18+0xc] ;  /* 0x00000c0012337984 */ /* 0x0000680000000800 */
[----:B------:R-:W2:Y:S01]  /*1a450*/  @P3 LDS R53, [R20+0x8] ;  /* 0x0000080014353984 */ /* 0x000ea20000000800 */
[----:B0-----:R-:W-:-:S05]  /*1a460*/  @P3 IMAD.WIDE.U32 R18, R21, 0x4, R24 ;  /* 0x0000000415123825 */ /* 0x001fca00078e0018 */
[----:B------:R-:W-:Y:S01]  /*1a470*/  @P3 STG.E desc[UR10][R18.64], R49 ;  /* 0x0000003112003986 */ /* 0x000fe2000c10190a */
[----:B-1----:R-:W-:-:S13]  /*1a480*/  ISETP.NE.AND P4, PT, R51, -0x1, PT ;  /* 0xffffffff3300780c */ /* 0x002fda0003f85270 */
[----:B------:R-:W-:-:S04]  /*1a490*/  @P4 VIADD R44, R44, 0x1 ;  /* 0x000000012c2c4836 */ /* 0x000fc80000000000 */
[----:B------:R-:W-:Y:S01]  /*1a4a0*/  @P4 IMAD.IADD R31, R39, 0x1, R44 ;  /* 0x00000001271f4824 */ /* 0x000fe200078e022c */
[----:B------:R-:W-:Y:S03]  /*1a4b0*/  @P4 STS [R42], R44 ;  /* 0x0000002c2a004388 */ /* 0x000fe60000000800 */
[C---:B------:R-:W-:Y:S01]  /*1a4c0*/  @P4 IMAD.WIDE.U32 R28, R31.reuse, 0x4, R24 ;  /* 0x000000041f1c4825 */ /* 0x040fe200078e0018 */
[----:B------:R0:W1:Y:S03]  /*1a4d0*/  @P4 LDS R48, [R20+0xc] ;  /* 0x00000c0014304984 */ /* 0x0000660000000800 */
[----:B------:R-:W-:-:S04]  /*1a4e0*/  @P4 IMAD.WIDE.U32 R30, R31, 0x4, R26 ;  /* 0x000000041f1e4825 */ /* 0x000fc800078e001a */
[----:B0-----:R-:W-:-:S05]  /*1a4f0*/  @P3 IMAD.WIDE.U32 R20, R21, 0x4, R26 ;  /* 0x0000000415143825 */ /* 0x001fca00078e001a */
[----:B--2---:R0:W-:Y:S04]  /*1a500*/  @P3 STG.E desc[UR10][R20.64], R53 ;  /* 0x0000003514003986 */ /* 0x0041e8000c10190a */
[----:B------:R0:W-:Y:S04]  /*1a510*/  @P4 STG.E desc[UR10][R28.64], R51 ;  /* 0x000000331c004986 */ /* 0x0001e8000c10190a */
[----:B-1----:R0:W-:Y:S01]  /*1a520*/  @P4 STG.E desc[UR10][R30.64], R48 ;  /* 0x000000301e004986 */ /* 0x0021e2000c10190a */
[----:B------:R-:W-:Y:S05]  /*1a530*/  @P1 BRA `(.L_x_1748) ;  /* 0xfffffffc00481947 */ /* 0x000fea000383ffff */
[----:B------:R-:W-:-:S07]  /*1a540*/  IMAD.MOV.U32 R16, RZ, RZ, R36 ;  /* 0x000000ffff107224 */ /* 0x000fce00078e0024 */
.L_x_1747:
[----:B------:R-:W-:Y:S01]  /*1a550*/  ISETP.NE.AND P1, PT, R43, RZ, PT ;  /* 0x000000ff2b00720c */ /* 0x000fe20003f25270 */
[----:B0-----:R-:W-:-:S12]  /*1a560*/  IMAD.MOV.U32 R20, RZ, RZ, R44 ;  /* 0x000000ffff147224 */ /* 0x001fd800078e002c */
[----:B------:R-:W-:Y:S05]  /*1a570*/  @!P1 BRA `(.L_x_1746) ;  /* 0x0000000000ac9947 */ /* 0x000fea0003800000 */
[----:B------:R-:W0:Y:S01]  /*1a580*/  S2UR UR6, SR_CgaCtaId ;  /* 0x00000000000679c3 */ /* 0x000e220000008800 */
[----:B------:R-:W-:Y:S01]  /*1a590*/  UMOV UR4, 0x400 ;  /* 0x0000040000047882 */ /* 0x000fe20000000000 */
[----:B------:R-:W-:Y:S01]  /*1a5a0*/  IMAD.IADD R16, R39, 0x1, R16 ;  /* 0x0000000127107824 */ /* 0x000fe200078e0210 */
[----:B------:R-:W-:Y:S02]  /*1a5b0*/  UIADD3 UR5, UPT, UPT, UR4, 0x5534, URZ ;  /* 0x0000553404057890 */ /* 0x000fe4000fffe0ff */
[----:B------:R-:W-:Y:S02]  /*1a5c0*/  UIADD3 UR4, UPT, UPT, UR4, 0x14, URZ ;  /* 0x0000001404047890 */ /* 0x000fe4000fffe0ff */
[----:B0-----:R-:W-:Y:S02]  /*1a5d0*/  ULEA UR5, UR6, UR5, 0x18 ;  /* 0x0000000506057291 */ /* 0x001fe4000f8ec0ff */
[----:B------:R-:W-:-:S04]  /*1a5e0*/  ULEA UR4, UR6, UR4, 0x18 ;  /* 0x0000000406047291 */ /* 0x000fc8000f8ec0ff */
[C---:B------:R-:W-:Y:S02]  /*1a5f0*/  LEA R28, R16.reuse, UR5, 0x2 ;  /* 0x00000005101c7c11 */ /* 0x040fe4000f8e10ff */
        /* <DEDUP_REMOVED lines=35> */
.L_x_1746:
[----:B------:R-:W-:Y:S01]  /*1a830*/  ISETP.NE.AND P1, PT, R20, RZ, PT ;  /* 0x000000ff1400720c */ /* 0x000fe20003f25270 */
[----:B------:R-:W-:Y:S01]  /*1a840*/  BSSY.RECONVERGENT B1, `(.L_x_1749) ;  /* 0x000010d000017945 */ /* 0x000fe20003800200 */
[----:B-1----:R-:W-:-:S11]  /*1a850*/  IMAD.MOV.U32 R21, RZ, RZ, RZ ;  /* 0x000000ffff157224 */ /* 0x002fd600078e00ff */
[----:B------:R-:W-:Y:S05]  /*1a860*/  @!P1 BRA `(.L_x_1750) ;  /* 0x0000001000289947 */ /* 0x000fea0003800000 */
[C---:B------:R-:W-:Y:S01]  /*1a870*/  ISETP.GE.U32.AND P2, PT, R20.reuse, 0x8, PT ;  /* 0x000000081400780c */ /* 0x040fe20003f46070 */
[----:B------:R-:W-:Y:S01]  /*1a880*/  VIADD R31, R39, 0x1 ;  /* 0x00000001271f7836 */ /* 0x000fe20000000000 */
[----:B------:R-:W-:Y:S01]  /*1a890*/  LOP3.LUT R44, R20, 0x7, RZ, 0xc0, !PT ;  /* 0x00000007142c7812 */ /* 0x000fe200078ec0ff */
[----:B------:R-:W-:Y:S01]  /*1a8a0*/  IMAD R29, R0, 0x1d4c00, R22 ;  /* 0x001d4c00001d7824 */ /* 0x000fe200078e0216 */
[----:B------:R-:W-:Y:S01]  /*1a8b0*/  BSSY.RECONVERGENT B3, `(.L_x_1751) ;  /* 0x0000081000037945 */ /* 0x000fe20003800200 */
[----:B------:R-:W-:Y:S01]  /*1a8c0*/  IMAD.MOV.U32 R28, RZ, RZ, RZ ;  /* 0x000000ffff1c7224 */ /* 0x000fe200078e00ff */
[----:B------:R-:W-:Y:S01]  /*1a8d0*/  ISETP.NE.AND P1, PT, R44, RZ, PT ;  /* 0x000000ff2c00720c */ /* 0x000fe20003f25270 */
[----:B------:R-:W-:Y:S01]  /*1a8e0*/  IMAD.MOV.U32 R21, RZ, RZ, RZ ;  /* 0x000000ffff157224 */ /* 0x000fe200078e00ff */
[----:B------:R-:W-:Y:S01]  /*1a8f0*/  SHF.R.S32.HI R30, RZ, 0x1f, R31 ;  /* 0x0000001fff1e7819 */ /* 0x000fe2000001141f */
[----:B------:R-:W-:-:S04]  /*1a900*/  IMAD R29, R12, 0x3a980, R29 ;  /* 0x0003a9800c1d7824 */ /* 0x000fc800078e021d */
[----:B------:R-:W-:Y:S06]  /*1a910*/  @!P2 BRA `(.L_x_1752) ;  /* 0x0000000400e8a947 */ /* 0x000fec0003800000 */
[----:B------:R-:W-:Y:S01]  /*1a920*/  LOP3.LUT R28, R20, 0xfffffff8, RZ, 0xc0, !PT ;  /* 0xfffffff8141c7812 */ /* 0x000fe200078ec0ff */
[----:B------:R-:W-:Y:S02]  /*1a930*/  IMAD.MOV.U32 R32, RZ, RZ, RZ ;  /* 0x000000ffff207224 */ /* 0x000fe400078e00ff */
[----:B------:R-:W-:-:S07]  /*1a940*/  IMAD.MOV.U32 R21, RZ, RZ, RZ ;  /* 0x000000ffff157224 */ /* 0x000fce00078e00ff */
.L_x_1753:
[-C--:B------:R-:W-:Y:S02]  /*1a950*/  IADD3 R17, P2, PT, R39, R32.reuse, RZ ;  /* 0x0000002027117210 */ /* 0x080fe40007f5e0ff */
[----:B------:R-:W-:Y:S02]  /*1a960*/  IADD3 R19, P3, PT, R31, R32, RZ ;  /* 0x000000201f137210 */ /* 0x000fe40007f7e0ff */
[----:B------:R-:W-:Y:S02]  /*1a970*/  LEA.HI.X.SX32 R34, R39, RZ, 0x1, P2 ;  /* 0x000000ff27227211 */ /* 0x000fe400010f0eff */
[-C--:B------:R-:W-:Y:S01]  /*1a980*/  LEA R16, P2, R17, R29.reuse, 0x2 ;  /* 0x0000001d11107211 */ /* 0x080fe200078410ff */
[----:B------:R-:W-:Y:S01]  /*1a990*/  IMAD.X R33, RZ, RZ, R30, P3 ;  /* 0x000000ffff217224 */ /* 0x000fe200018e061e */
[----:B------:R-:W-:Y:S02]  /*1a9a0*/  LEA R18, P3, R19, R29, 0x2 ;  /* 0x0000001d13127211 */ /* 0x000fe400078610ff */
[----:B------:R-:W-:-:S02]  /*1a9b0*/  LEA.HI.X R17, R17, R27, R34, 0x2, P2 ;  /* 0x0000001b11117211 */ /* 0x000fc400010f1422 */
        /* <DEDUP_REMOVED lines=23> */
[----:B0-----:R-:W-:Y:S01]  /*1ab30*/  SHF.R.U32.HI R19, RZ, 0x2, R46 ;  /* 0x00000002ff137819 */ /* 0x001fe2000001162e */
        /* <DEDUP_REMOVED lines=12> */
[----:B------:R-:W-:Y:S01]  /*1ac00*/  LOP3.LUT R41, R41, 0x33333333, RZ, 0xc0, !PT ;  /* 0x3333333329297812 */ /* 0x000fe200078ec0ff */
[----:B------:R-:W-:Y:S01]  /*1ac10*/  IMAD.IADD R16, R16, 0x1, R17 ;  /* 0x0000000110107824 */ /* 0x000fe200078e0211 */
[----:B------:R-:W-:-:S02]  /*1ac20*/  LEA.HI R18, R18, R18, RZ, 0x1c ;  /* 0x0000001212127211 */ /* 0x000fc400078fe0ff */
[----:B------:R-:W-:Y:S01]  /*1ac30*/  LEA.HI R19, R19, R19, RZ, 0x1c ;  /* 0x0000001313137211 */ /* 0x000fe200078fe0ff */
[----:B------:R-:W-:Y:S01]  /*1ac40*/  IMAD.IADD R41, R42, 0x1, R41 ;  /* 0x000000012a297824 */ /* 0x000fe200078e0229 */
[----:B------:R-:W-:Y:S02]  /*1ac50*/  LOP3.LUT R18, R18, 0xf0f0f0f, RZ, 0xc0, !PT ;  /* 0x0f0f0f0f12127812 */ /* 0x000fe400078ec0ff */
[----:B------:R-:W-:Y:S02]  /*1ac60*/  LOP3.LUT R19, R19, 0xf0f0f0f, RZ, 0xc0, !PT ;  /* 0x0f0f0f0f13137812 */ /* 0x000fe400078ec0ff */
[----:B------:R-:W-:Y:S02]  /*1ac70*/  LEA.HI R16, R16, R16, RZ, 0x1c ;  /* 0x0000001010107211 */ /* 0x000fe400078fe0ff */
[----:B------:R-:W-:Y:S02]  /*1ac80*/  LEA.HI R18, R18, R18, RZ, 0x18 ;  /* 0x0000001212127211 */ /* 0x000fe400078fc0ff */
[----:B------:R-:W-:-:S02]  /*1ac90*/  LEA.HI R19, R19, R19, RZ, 0x18 ;  /* 0x0000001313137211 */ /* 0x000fc400078fc0ff */
[----:B------:R-:W-:Y:S02]  /*1aca0*/  LEA.HI R41, R41, R41, RZ, 0x1c ;  /* 0x0000002929297211 */ /* 0x000fe400078fe0ff */
[----:B------:R-:W-:Y:S02]  /*1acb0*/  LOP3.LUT R16, R16, 0xf0f0f0f, RZ, 0xc0, !PT ;  /* 0x0f0f0f0f10107812 */ /* 0x000fe400078ec0ff */
[----:B------:R-:W-:Y:S02]  /*1acc0*/  LEA.HI R18, R18, R18, RZ, 0x10 ;  /* 0x0000001212127211 */ /* 0x000fe400078f80ff */
[----:B------:R-:W-:Y:S02]  /*1acd0*/  LEA.HI R19, R19, R19, RZ, 0x10 ;  /* 0x0000001313137211 */ /* 0x000fe400078f80ff */
[----:B------:R-:W-:Y:S02]  /*1ace0*/  LOP3.LUT R41, R41, 0xf0f0f0f, RZ, 0xc0, !PT ;  /* 0x0f0f0f0f29297812 */ /* 0x000fe400078ec0ff */
[----:B------:R-:W-:-:S02]  /*1acf0*/  LEA.HI R16, R16, R16, RZ, 0x18 ;  /* 0x0000001010107211 */ /* 0x000fc400078fc0ff */
[----:B------:R-:W-:Y:S02]  /*1ad00*/  LOP3.LUT R18, R18, 0x3f, RZ, 0xc0, !PT ;  /* 0x0000003f12127812 */ /* 0x000fe400078ec0ff */
[----:B------:R-:W-:Y:S02]  /*1ad10*/  LOP3.LUT R19, R19, 0x3f, RZ, 0xc0, !PT ;  /* 0x0000003f13137812 */ /* 0x000fe400078ec0ff */
[----:B------:R-:W-:Y:S02]  /*1ad20*/  LEA.HI R41, R41, R41, RZ, 0x18 ;  /* 0x0000002929297211 */ /* 0x000fe400078fc0ff */
[----:B------:R-:W-:Y:S02]  /*1ad30*/  LEA.HI R17, R16, R16, RZ, 0x10 ;  /* 0x0000001010117211 */ /* 0x000fe400078f80ff */
[----:B------:R-:W-:Y:S02]  /*1ad40*/  IADD3 R16, PT, PT, R19, R18, R21 ;  /* 0x0000001213107210 */ /* 0x000fe40007ffe015 */
[----:B------:R-:W-:-:S02]  /*1ad50*/  LEA.HI R41, R41, R41, RZ, 0x10 ;  /* 0x0000002929297211 */ /* 0x000fc400078f80ff */
[----:B------:R-:W-:Y:S02]  /*1ad60*/  SHF.R.U32.HI R18, RZ, 0x1, R35 ;  /* 0x00000001ff127819 */ /* 0x000fe40000011623 */
[----:B------:R-:W-:Y:S02]  /*1ad70*/  LOP3.LUT R17, R17, 0x3f, RZ, 0xc0, !PT ;  /* 0x0000003f11117812 */ /* 0x000fe400078ec0ff */
[----:B------:R-:W-:Y:S02]  /*1ad80*/  LOP3.LUT R41, R41, 0x3f, RZ, 0xc0, !PT ;  /* 0x0000003f29297812 */ /* 0x000fe400078ec0ff */
[----:B------:R-:W-:Y:S02]  /*1ad90*/  SHF.R.U32.HI R19, RZ, 0x1, R33 ;  /* 0x00000001ff137819 */ /* 0x000fe40000011621 */
[----:B------:R-:W-:Y:S02]  /*1ada0*/  LOP3.LUT R18, R18, 0x55555555, RZ, 0xc0, !PT ;  /* 0x5555555512127812 */ /* 0x000fe400078ec0ff */
[----:B------:R-:W-:-:S02]  /*1adb0*/  IADD3 R16, PT, PT, R41, R17, R16 ;  /* 0x0000001129107210 */ /* 0x000fc40007ffe010 */
[----:B------:R-:W-:Y:S01]  /*1adc0*/  LOP3.LUT R42, R19, 0x55555555, RZ, 0xc0, !PT ;  /* 0x55555555132a7812 */ /* 0x000fe200078ec0ff */
[----:B------:R-:W-:Y:S01]  /*1add0*/  IMAD.IADD R18, R35, 0x1, -R18 ;  /* 0x0000000123127824 */ /* 0x000fe200078e0a12 */
[----:B------:R-:W-:Y:S02]  /*1ade0*/  SHF.R.U32.HI R17, RZ, 0x1, R34 ;  /* 0x00000001ff117819 */ /* 0x000fe40000011622 */
[----:B------:R-:W-:Y:S01]  /*1adf0*/  SHF.R.U32.HI R19, RZ, 0x1, R40 ;  /* 0x00000001ff137819 */ /* 0x000fe20000011628 */
[----:B------:R-:W-:Y:S01]  /*1ae00*/  IMAD.IADD R42, R33, 0x1, -R42 ;  /* 0x00000001212a7824 */ /* 0x000fe200078e0a2a */
[----:B------:R-:W-:Y:S02]  /*1ae10*/  LOP3.LUT R21, R17, 0x55555555, RZ, 0xc0, !PT ;  /* 0x5555555511157812 */ /* 0x000fe400078ec0ff */
[----:B------:R-:W-:Y:S02]  /*1ae20*/  LOP3.LUT R33, R19, 0x55555555, RZ, 0xc0, !PT ;  /* 0x5555555513217812 */ /* 0x000fe400078ec0ff */
[----:B------:R-:W-:Y:S01]  /*1ae30*/  SHF.R.U32.HI R17, RZ, 0x2, R18 ;  /* 0x00000002ff117819 */ /* 0x000fe20000011612 */
        /* <DEDUP_REMOVED lines=40> */
.L_x_1752:
[----:B------:R-:W-:Y:S05]  /*1b0c0*/  BSYNC.RECONVERGENT B3 ;  /* 0x0000000000037941 */ /* 0x000fea0003800200 */
.L_x_1751:
        /* <DEDUP_REMOVED lines=69> */
.L_x_1755:
[----:B------:R-:W-:Y:S05]  /*1b520*/  BSYNC.RECONVERGENT B3 ;  /* 0x0000000000037941 */ /* 0x000fea0003800200 */
.L_x_1754:
        /* <DEDUP_REMOVED lines=42> */
.L_x_1757:
[----:B------:R-:W-:Y:S05]  /*1b7d0*/  BSYNC.RECONVERGENT B3 ;  /* 0x0000000000037941 */ /* 0x000fea0003800200 */
.L_x_1756:
        /* <DEDUP_REMOVED lines=19> */
.L_x_1750:
[----:B------:R-:W-:Y:S05]  /*1b910*/  BSYNC.RECONVERGENT B1 ;  /* 0x0000000000017941 */ /* 0x000fea0003800200 */
.L_x_1749:
[C---:B------:R-:W-:Y:S02]  /*1b920*/  IMAD R16, R38.reuse, 0x4, R37 ;  /* 0x0000000426107824 */ /* 0x040fe400078e0225 */
[----:B------:R-:W-:-:S03]  /*1b930*/  VIADD R38, R38, 0x20 ;  /* 0x0000002026267836 */ /* 0x000fc60000000000 */
[----:B------:R0:W-:Y:S02]  /*1b940*/  STS [R16], R21 ;  /* 0x0000001510007388 */ /* 0x0001e40000000800 */
[----:B------:R-:W-:-:S13]  /*1b950*/  ISETP.GE.U32.AND P1, PT, R38, R13, PT ;  /* 0x0000000d2600720c */ /* 0x000fda0003f26070 */
[----:B0-----:R-:W-:Y:S05]  /*1b960*/  @!P1 BRA `(.L_x_1758) ;  /* 0xffffffe400f89947 */ /* 0x001fea000383ffff */
.L_x_1591:
[----:B------:R-:W-:Y:S05]  /*1b970*/  BSYNC.RECONVERGENT B2 ;  /* 0x0000000000027941 */ /* 0x000fea0003800200 */
.L_x_1589:
[----:B------:R-:W-:Y:S05]  /*1b980*/  BRA `(.L_x_1759) ;  /* 0x000000b4001c7947 */ /* 0x000fea0003800000 */
.L_x_1581:
[----:B------:R-:W2:Y:S01]  /*1b990*/  S2R R15, SR_CgaCtaId ;  /* 0x00000000000f7919 */ /* 0x000ea20000008800 */
[----:B0-----:R-:W-:Y:S01]  /*1b9a0*/  MOV R30, 0x400 ;  /* 0x00000400001e7802 */ /* 0x001fe20000000f00 */
[----:B------:R-:W0:Y:S02]  /*1b9b0*/  LDC.64 R16, c[0x4][0x48] ;  /* 0x01001200ff107b82 */ /* 0x000e240000000a00 */
[----:B0-----:R-:W-:Y:S01]  /*1b9c0*/  IMAD.WIDE.U32 R16, R0, 0x60, R16 ;  /* 0x0000006000107825 */ /* 0x001fe200078e0010 */
[----:B--2---:R-:W-:-:S05]  /*1b9d0*/  LEA R23, R15, R30, 0x18 ;  /* 0x0000001e0f177211 */ /* 0x004fca00078ec0ff */
[----:B------:R-:W0:Y:S04]  /*1b9e0*/  LDS R12, [R23+0x4] ;  /* 0x00000400170c7984 */ /* 0x000e280000000800 */
[----:B------:R-:W2:Y:S01]  /*1b9f0*/  LDS R14, [R23+0x10] ;  /* 0x00001000170e7984 */ /* 0x000ea20000000800 */
[----:B0-----:R-:W-:-:S06]  /*1ba00*/  IMAD.WIDE R20, R12, 0xc, R16 ;  /* 0x0000000c0c147825 */ /* 0x001fcc00078e0210 */
[----:B------:R-:W3:Y:S01]  /*1ba10*/  LDG.E R20, desc[UR10][R20.64+-0x4] ;  /* 0xfffffc0a14147981 */ /* 0x000ee2000c1e1900 */
[----:B------:R-:W-:-:S04]  /*1ba20*/  IMAD.WIDE R18, R12, 0x3a980, R18 ;  /* 0x0003a9800c127825 */ /* 0x000fc800078e0212 */
[----:B------:R-:W-:-:S05]  /*1ba30*/  VIADD R16, R30, 0x3d34 ;  /* 0x00003d341e107836 */ /* 0x000fca0000000000 */
[----:B-1----:R-:W-:-:S05]  /*1ba40*/  LEA R13, R15, R16, 0x18 ;  /* 0x000000100f0d7211 */ /* 0x002fca00078ec0ff */
[----:B------:R-:W-:Y:S02]  /*1ba50*/  IMAD R13, R12, 0x100, R13 ;  /* 0x000001000c0d7824 */ /* 0x000fe400078e020d */
[----:B---3--:R-:W-:-:S05]  /*1ba60*/  IMAD.WIDE.U32 R24, R20, 0x4, R18 ;  /* 0x0000000414187825 */ /* 0x008fca00078e0012 */
[----:B------:R-:W3:Y:S01]  /*1ba70*/  LDG.E R17, desc[UR10][R24.64+-0x3a980] ;  /* 0xfc56800a18117981 */ /* 0x000ee2000c1e1900 */
[----:B------:R-:W-:Y:S01]  /*1ba80*/  IMAD R16, R20, 0x4, R13 ;  /* 0x0000000414107824 */ /* 0x000fe200078e020d */
[----:B--2---:R-:W-:Y:S01]  /*1ba90*/  ISETP.GE.U32.AND P0, PT, R3, R14, PT ;  /* 0x0000000e0300720c */ /* 0x004fe20003f06070 */
[----:B------:R-:W-:Y:S01]  /*1baa0*/  BSSY.RECONVERGENT B1, `(.L_x_1760) ;  /* 0x0000045000017945 */ /* 0x000fe20003800200 */
[----:B------:R-:W-:Y:S01]  /*1bab0*/  IMAD.WIDE R28, R12, 0x3a980, R28 ;  /* 0x0003a9800c1c7825 */ /* 0x000fe200078e021c */
[----:B------:R-:W-:Y:S02]  /*1bac0*/  SHF.R.S32.HI R22, RZ, 0x1f, R12 ;  /* 0x0000001fff167819 */ /* 0x000fe4000001140c */
[----:B------:R-:W0:Y:S01]  /*1bad0*/  LDS R16, [R16+-0x100] ;  /* 0xffff000010107984 */ /* 0x000e220000000800 */
[----:B---3--:R-:W-:-:S07]  /*1bae0*/  VIADD R17, R17, 0x1 ;  /* 0x0000000111117836 */ /* 0x008fce0000000000 */
[----:B0-----:R-:W-:Y:S05]  /*1baf0*/  @P0 BRA `(.L_x_1761) ;  /* 0x0000000000fc0947 */ /* 0x001fea0003800000 */
        /* <DEDUP_REMOVED lines=13> */
.L_x_1764:
        /* <DEDUP_REMOVED lines=21> */
.L_x_1763:
[----:B------:R-:W-:Y:S05]  /*1bd20*/  BSYNC.RECONVERGENT B2 ;  /* 0x0000000000027941 */ /* 0x000fea0003800200 */
.L_x_1762:
        /* <DEDUP_REMOVED lines=15> */
.L_x_1766:
[----:B------:R-:W-:Y:S05]  /*1be20*/  BSYNC.RECONVERGENT B2 ;  /* 0x0000000000027941 */ /* 0x000fea0003800200 */
.L_x_1765:
        /* <DEDUP_REMOVED lines=12> */
.L_x_1761:
[----:B------:R-:W-:Y:S05]  /*1bef0*/  BSYNC.RECONVERGENT B1 ;  /* 0x0000000000017941 */ /* 0x000fea0003800200 */
.L_x_1760:
[----:B-12---:R-:W1:Y:S01]  /*1bf00*/  LDC.64 R26, c[0x4][0x28] ;  /* 0x01000a00ff1a7b82 */ /* 0x006e620000000a00 */
[----:B------:R-:W-:Y:S02]  /*1bf10*/  IMAD R44, R16, R14, RZ ;  /* 0x0000000e102c7224 */ /* 0x000fe400078e02ff */
[----:B------:R-:W-:Y:S02]  /*1bf20*/  IMAD R25, R22, 0x3a980, RZ ;  /* 0x0003a98016197824 */ /* 0x000fe400078e02ff */
[----:B0-----:R-:W-:Y:S01]  /*1bf30*/  IMAD.SHL.U32 R21, R17, 0x4, RZ ;  /* 0x0000000411157824 */ /* 0x001fe200078e00ff */
[----:B------:R-:W-:Y:S02]  /*1bf40*/  ISETP.GE.U32.AND P0, PT, R44, 0x418, PT ;  /* 0x000004182c00780c */ /* 0x000fe40003f06070 */
[----:B------:R-:W-:Y:S02]  /*1bf50*/  SHF.R.U32.HI R17, RZ, 0x1e, R17 ;  /* 0x0000001eff117819 */ /* 0x000fe40000011611 */
[----:B------:R-:W-:Y:S01]  /*1bf60*/  IADD3 R24, P1, PT, R28, R21, RZ ;  /* 0x000000151c187210 */ /* 0x000fe20007f3e0ff */
[----:B-1----:R-:W-:-:S04]  /*1bf70*/  IMAD.WIDE.U32 R18, R0, 0x1d4c00, R26 ;  /* 0x001d4c0000127825 */ /* 0x002fc800078e001a */
[----:B------:R-:W-:-:S04]  /*1bf80*/  IMAD.WIDE.U32 R22, R12, 0x3a980, R18 ;  /* 0x0003a9800c167825 */ /* 0x000fc800078e0012 */
[----:B------:R-:W-:Y:S01]  /*1bf90*/  IMAD.IADD R23, R23, 0x1, R25 ;  /* 0x0000000117177824 */ /* 0x000fe200078e0219 */
[----:B------:R-:W-:Y:S01]  /*1bfa0*/  IADD3 R20, P2, PT, R21, R22, RZ ;  /* 0x0000001615147210 */ /* 0x000fe20007f5e0ff */
[----:B------:R-:W-:-:S04]  /*1bfb0*/  IMAD.X R25, R29, 0x1, R17, P1 ;  /* 0x000000011d197824 */ /* 0x000fc800008e0611 */
[----:B------:R-:W-:Y:S01]  /*1bfc0*/  IMAD.X R21, R17, 0x1, R23, P2 ;  /* 0x0000000111157824 */ /* 0x000fe200010e0617 */
[----:B------:R-:W-:Y:S07]  /*1bfd0*/  @!P0 BRA `(.L_x_1767) ;  /* 0x0000008400c08947 */ /* 0x000fee0003800000 */
[----:B------:R-:W-:-:S13]  /*1bfe0*/  ISETP.NE.AND P0, PT, R14, RZ, PT ;  /* 0x000000ff0e00720c */ /* 0x000fda0003f05270 */
[----:B------:R-:W-:Y:S05]  /*1bff0*/  @!P0 BRA `(.L_x_1759) ;  /* 0x000000ac00808947 */ /* 0x000fea0003800000 */
[----:B------:R-:W-:Y:S02]  /*1c000*/  VIADD R30, R30, 0x4d34 ;  /* 0x00004d341e1e7836 */ /* 0x000fe40000000000 */
[----:B------:R-:W-:-:S03]  /*1c010*/  IMAD.MOV.U32 R17, RZ, RZ, RZ ;  /* 0x000000ffff117224 */ /* 0x000fc600078e00ff */
[----:B------:R-:W-:Y:S01]  /*1c020*/  LEA R19, R15, R30, 0x18 ;  /* 0x0000001e0f137211 */ /* 0x000fe200078ec0ff */
[----:B------:R-:W-:-:S04]  /*1c030*/  VIADD R15, R16, 0xffffffff ;  /* 0xffffffff100f7836 */ /* 0x000fc80000000000 */
[----:B------:R-:W-:-:S07]  /*1c040*/  IMAD R18, R12, 0x100, R19 ;  /* 0x000001000c127824 */ /* 0x000fce00078e0213 */
.L_x_1908:
        /* <DEDUP_REMOVED lines=25> */
.L_x_1793:
[----:B------:R-:W-:Y:S01]  /*1c1e0*/  ISETP.NE.AND P4, PT, R10, RZ, PT ;  /* 0x000000ff0a00720c */ /* 0x000fe20003f85270 */
[----:B--2---:R-:W-:Y:S01]  /*1c1f0*/  IMAD.HI.U32 R30, R16, -0x5dcd30d, RZ ;  /* 0xfa232cf3101e7827 */ /* 0x004fe200078e00ff */
[----:B------:R-:W-:Y:S01]  /*1c200*/  BSSY.RECONVERGENT B2, `(.L_x_1771) ;  /* 0x000001e000027945 */ /* 0x000fe20003800200 */
[----:B------:R-:W-:Y:S02]  /*1c210*/  ISETP.GT.U32.AND P3, PT, R2, 0x3d7, PT ;  /* 0x000003d70200780c */ /* 0x000fe40003f64070 */
[----:B------:R-:W-:Y:S01]  /*1c220*/  IMAD.MOV.U32 R41, RZ, RZ, R40 ;  /* 0x000000ffff297224 */ /* 0x000fe200078e0028 */
[----:B------:R-:W-:Y:S01]  /*1c230*/  SHF.R.U32.HI R31, RZ, 0xa, R30 ;  /* 0x0000000aff1f7819 */ /* 0x000fe2000001161e */
[----:B------:R-:W-:Y:S01]  /*1c240*/  VIADD R40, R40, 0x1 ;  /* 0x0000000128287836 */ /* 0x000fe20000000000 */
[----:B------:R-:W-:Y:S01]  /*1c250*/  ISETP.GT.U32.AND P1, PT, R3, 0x417, PT ;  /* 0x000004170300780c */ /* 0x000fe20003f24070 */
[----:B----4-:R-:W-:-:S03]  /*1c260*/  IMAD.MOV.U32 R42, RZ, RZ, R3 ;  /* 0x000000ffff2a7224 */ /* 0x010fc600078e0003 */
[----:B------:R-:W-:Y:S01]  /*1c270*/  ISETP.NE.AND P0, PT, R40, R31, PT ;  /* 0x0000001f2800720c */ /* 0x000fe20003f05270 */
[----:B-1-3--:R-:W-:-:S12]  /*1c280*/  @!P4 BRA `(.L_x_1772) ;  /* 0x000000000054c947 */ /* 0x00afd80003800000 */
        /* <DEDUP_REMOVED lines=21> */
.L_x_1772:
[----:B------:R-:W-:Y:S05]  /*1c3e0*/  BSYNC.RECONVERGENT B2 ;  /* 0x0000000000027941 */ /* 0x000fea0003800200 */
.L_x_1771:
[----:B------:R-:W-:Y:S04]  /*1c3f0*/  BSSY.RECONVERGENT B2, `(.L_x_1773) ;  /* 0x0000021000027945 */ /* 0x000fe80003800200 */
[----:B------:R-:W-:Y:S05]  /*1c400*/  @P3 BRA `(.L_x_1774) ;  /* 0x00000000007c3947 */ /* 0x000fea0003800000 */
[----:B------:R-:W3:Y:S01]  /*1c410*/  S2R R32, SR_CgaCtaId ;  /* 0x0000000000207919 */ /* 0x000ee20000008800 */
[----:B------:R-:W-:-:S05]  /*1c420*/  MOV R30, 0x400 ;  /* 0x00000400001e7802 */ /* 0x000fca0000000f00 */
[C---:B--2---:R-:W-:Y:S02]  /*1c430*/  VIADD R45, R30.reuse, 0x75f4 ;  /* 0x000075f41e2d7836 */ /* 0x044fe40000000000 */
[----:B-1----:R-:W-:-:S03]  /*1c440*/  VIADD R43, R30, 0x20d4 ;  /* 0x000020d41e2b7836 */ /* 0x002fc60000000000 */
[C---:B---3--:R-:W-:Y:S02]  /*1c450*/  LEA R45, R32.reuse, R45, 0x18 ;  /* 0x0000002d202d7211 */ /* 0x048fe400078ec0ff */
[----:B------:R-:W-:-:S07]  /*1c460*/  LEA R43, R32, R43, 0x18 ;  /* 0x0000002b202b7211 */ /* 0x000fce00078ec0ff */
.L_x_1775:
[----:B------:R-:W-:-:S04]  /*1c470*/  IMAD R31, R41, 0x418, R42 ;  /* 0x00000418291f7824 */ /* 0x000fc800078e022a */
[----:B------:R-:W-:-:S04]  /*1c480*/  IMAD.WIDE R32, R31, 0x4, R24 ;  /* 0x000000041f207825 */ /* 0x000fc800078e0218 */
[----:B------:R-:W-:Y:S01]  /*1c490*/  IMAD.WIDE R30, R31, 0x4, R20 ;  /* 0x000000041f1e7825 */ /* 0x000fe200078e0214 */
[----:B------:R-:W2:Y:S04]  /*1c4a0*/  LDG.E R47, desc[UR10][R32.64+-0x3a980] ;  /* 0xfc56800a202f7981 */ /* 0x000ea8000c1e1900 */
[----:B---3--:R-:W3:Y:S04]  /*1c4b0*/  LDG.E R46, desc[UR10][R30.64+-0x3a980] ;  /* 0xfc56800a1e2e7981 */ /* 0x008ee8000c1e1900 */
[----:B------:R-:W4:Y:S04]  /*1c4c0*/  LDG.E R51, desc[UR10][R32.64+-0x3a900] ;  /* 0xfc57000a20337981 */ /* 0x000f28000c1e1900 */
[----:B------:R-:W5:Y:S01]  /*1c4d0*/  LDG.E R48, desc[UR10][R30.64+-0x3a900] ;  /* 0xfc57000a1e307981 */ /* 0x000f62000c1e1900 */
[----:B------:R-:W-:-:S02]  /*1c4e0*/  IMAD R44, R42, 0x4, R45 ;  /* 0x000000042a2c7824 */ /* 0x000fc400078e022d */
[C---:B------:R-:W-:Y:S01]  /*1c4f0*/  IMAD R49, R42.reuse, 0x4, R43 ;  /* 0x000000042a317824 */ /* 0x040fe200078e022b */
[----:B------:R-:W5:Y:S04]  /*1c500*/  LDG.E R53, desc[UR10][R32.64+-0x3a880] ;  /* 0xfc57800a20357981 */ /* 0x000f68000c1e1900 */
[----:B------:R-:W5:Y:S04]  /*1c510*/  LDG.E R50, desc[UR10][R30.64+-0x3a880] ;  /* 0xfc57800a1e327981 */ /* 0x000f68000c1e1900 */
[----:B------:R-:W5:Y:S04]  /*1c520*/  LDG.E R52, desc[UR10][R32.64+-0x3a800] ;  /* 0xfc58000a20347981 */ /* 0x000f68000c1e1900 */
[----:B--2---:R-:W-:Y:S04]  /*1c530*/  STS [R44], R47 ;  /* 0x0000002f2c007388 */ /* 0x004fe80000000800 */
[----:B---3--:R-:W-:Y:S04]  /*1c540*/  STS [R49], R46 ;  /* 0x0000002e31007388 */ /* 0x008fe80000000800 */
[----:B----4-:R-:W-:Y:S04]  /*1c550*/  STS [R44+0x80], R51 ;  /* 0x000080332c007388 */ /* 0x010fe80000000800 */
[----:B-----5:R1:W-:Y:S04]  /*1c560*/  STS [R49+0x80], R48 ;  /* 0x0000803031007388 */ /* 0x0203e80000000800 */
[----:B-1----:R-:W2:Y:S01]  /*1c570*/  LDG.E R48, desc[UR10][R30.64+-0x3a800] ;  /* 0xfc58000a1e307981 */ /* 0x002ea2000c1e1900 */
[----:B------:R-:W-:-:S03]  /*1c580*/  VIADD R46, R42, 0x60 ;  /* 0x000000602a2e7836 */ /* 0x000fc60000000000 */
[----:B------:R3:W-:Y:S04]  /*1c590*/  STS [R44+0x100], R53 ;  /* 0x000100352c007388 */ /* 0x0007e80000000800 */
[----:B------:R3:W-:Y:S04]  /*1c5a0*/  STS [R49+0x100], R50 ;  /* 0x0001003231007388 */ /* 0x0007e80000000800 */
[----:B------:R3:W-:Y:S01]  /*1c5b0*/  STS [R44+0x180], R52 ;  /* 0x000180342c007388 */ /* 0x0007e20000000800 */
[----:B------:R-:W-:Y:S01]  /*1c5c0*/  ISETP.GE.U32.AND P3, PT, R46, 0x3f8, PT ;  /* 0x000003f82e00780c */ /* 0x000fe20003f66070 */
[----:B------:R-:W-:-:S02]  /*1c5d0*/  VIADD R42, R42, 0x80 ;  /* 0x000000802a2a7836 */ /* 0x000fc40000000000 */
[----:B--2---:R3:W-:Y:S10]  /*1c5e0*/  STS [R49+0x180], R48 ;  /* 0x0001803031007388 */ /* 0x0047f40000000800 */
[----:B------:R-:W-:Y:S05]  /*1c5f0*/  @!P3 BRA `(.L_x_1775) ;  /* 0xfffffffc009cb947 */ /* 0x000fea000383ffff */
.L_x_1774:
[----:B------:R-:W-:Y:S05]  /*1c600*/  BSYNC.RECONVERGENT B2 ;  /* 0x0000000000027941 */ /* 0x000fea0003800200 */
.L_x_1773:
[----:B------:R-:W-:Y:S04]  /*1c610*/  BSSY.RECONVERGENT B2, `(.L_x_1776) ;  /* 0x0000059000027945 */ /* 0x000fe80003800200 */
[----:B------:R-:W-:Y:S05]  /*1c620*/  @P1 BRA `(.L_x_1777) ;  /* 0x00000004005c1947 */ /* 0x000fea0003800000 */
[----:B------:R-:W-:-:S13]  /*1c630*/  ISETP.GE.AND P1, PT, R37, 0x2, PT ;  /* 0x000000022500780c */ /* 0x000fda0003f26270 */
[----:B------:R-:W-:Y:S05]  /*1c640*/  @!P1 BRA `(.L_x_1778) ;  /* 0x0000000000c49947 */ /* 0x000fea0003800000 */
[----:B------:R-:W-:-:S07]  /*1c650*/  IMAD.MOV.U32 R41, RZ, RZ, R3 ;  /* 0x000000ffff297224 */ /* 0x000fce00078e0003 */
.L_x_1780:
[----:B----4-:R-:W3:Y:S01]  /*1c660*/  S2R R42, SR_CgaCtaId ;  /* 0x00000000002a7919 */ /* 0x010ee20000008800 */
[----:B-12---:R-:W-:Y:S01]  /*1c670*/  MOV R43, 0x400 ;  /* 0x00000400002b7802 */ /* 0x006fe20000000f00 */
[----:B------:R-:W-:Y:S02]  /*1c680*/  IMAD.MOV.U32 R33, RZ, RZ, RZ ;  /* 0x000000ffff217224 */ /* 0x000fe400078e00ff */
[----:B------:R-:W-:Y:S02]  /*1c690*/  IMAD.MOV.U32 R32, RZ, RZ, R37 ;  /* 0x000000ffff207224 */ /* 0x000fe400078e0025 */
[----:B------:R-:W-:-:S05]  /*1c6a0*/  VIADD R31, R43, 0x75f4 ;  /* 0x000075f42b1f7836 */ /* 0x000fca0000000000 */
[----:B---3--:R-:W-:-:S05]  /*1c6b0*/  LEA R44, R42, R31, 0x18 ;  /* 0x0000001f2a2c7211 */ /* 0x008fca00078ec0ff */
[----:B------:R-:W-:-:S05]  /*1c6c0*/  IMAD R44, R41, 0x4, R44 ;  /* 0x00000004292c7824 */ /* 0x000fca00078e022c */
[----:B------:R1:W2:Y:S02]  /*1c6d0*/  LDS R45, [R44] ;  /* 0x000000002c2d7984 */ /* 0x0002a40000000800 */
.L_x_1779:
        /* <DEDUP_REMOVED lines=40> */
.L_x_1778:
[----:B------:R4:W5:Y:S01]  /*1c960*/  LDG.E R41, desc[UR10][R34.64] ;  /* 0x0000000a22297981 */ /* 0x000962000c1e1900 */
[----:B------:R-:W-:Y:S01]  /*1c970*/  MOV R30, 0x400 ;  /* 0x00000400001e7802 */ /* 0x000fe20000000f00 */
[----:B-123--:R-:W-:Y:S01]  /*1c980*/  IMAD.MOV.U32 R44, RZ, RZ, R3 ;  /* 0x000000ffff2c7224 */ /* 0x00efe200078e0003 */
[----:B------:R-:W1:Y:S03]  /*1c990*/  S2R R43, SR_CgaCtaId ;  /* 0x00000000002b7919 */ /* 0x000e660000008800 */
[C---:B------:R-:W-:Y:S02]  /*1c9a0*/  VIADD R42, R30.reuse, 0x75f4 ;  /* 0x000075f41e2a7836 */ /* 0x040fe40000000000 */
[----:B------:R-:W-:-:S03]  /*1c9b0*/  VIADD R30, R30, 0x20d4 ;  /* 0x000020d41e1e7836 */ /* 0x000fc60000000000 */
[C---:B-1----:R-:W-:Y:S02]  /*1c9c0*/  LEA R42, R43.reuse, R42, 0x18 ;  /* 0x0000002a2b2a7211 */ /* 0x042fe400078ec0ff */
[----:B----4-:R-:W-:-:S07]  /*1c9d0*/  LEA R43, R43, R30, 0x18 ;  /* 0x0000001e2b2b7211 */ /* 0x010fce00078ec0ff */
.L_x_1781:
[----:B------:R-:W-:Y:S01]  /*1c9e0*/  IMAD R45, R44, 0x4, R42 ;  /* 0x000000042c2d7824 */ /* 0x000fe200078e022a */
[----:B------:R-:W1:Y:S04]  /*1c9f0*/  LDCU.64 UR4, c[0x0][0x3a8] ;  /* 0x00007500ff0477ac */ /* 0x000e680008000a00 */
[----:B------:R-:W2:Y:S02]  /*1ca00*/  LDS R46, [R45] ;  /* 0x000000002d2e7984 */ /* 0x000ea40000000800 */
[----:B--2--5:R-:W-:-:S04]  /*1ca10*/  ISETP.GE.U32.AND P3, PT, R41, R46, PT ;  /* 0x0000002e2900720c */ /* 0x024fc80003f66070 */
[----:B------:R-:W-:Y:S02]  /*1ca20*/  SEL R31, RZ, 0x1, P3 ;  /* 0x00000001ff1f7807 */ /* 0x000fe40001800000 */
[----:B------:R-:W-:Y:S02]  /*1ca30*/  ISETP.EQ.AND P1, PT, R38, RZ, !P3 ;  /* 0x000000ff2600720c */ /* 0x000fe40005f22270 */
[----:B------:R-:W-:-:S05]  /*1ca40*/  IADD3 R30, P4, PT, R36, R31, RZ ;  /* 0x0000001f241e7210 */ /* 0x000fca0007f9e0ff */
[----:B------:R-:W-:Y:S01]  /*1ca50*/  IMAD.X R31, RZ, RZ, RZ, P4 ;  /* 0x000000ffff1f7224 */ /* 0x000fe200020e06ff */
[----:B-1----:R-:W-:-:S04]  /*1ca60*/  LEA R32, P4, R30, UR4, 0x2 ;  /* 0x000000041e207c11 */ /* 0x002fc8000f8810ff */
[----:B------:R-:W-:Y:S02]  /*1ca70*/  LEA.HI.X R33, R30, UR5, R31, 0x2, P4 ;  /* 0x000000051e217c11 */ /* 0x000fe4000a0f141f */
[----:B------:R-:W-:-:S03]  /*1ca80*/  @!P1 SEL R31, RZ, 0x4, P3 ;  /* 0x00000004ff1f9807 */ /* 0x000fc60001800000 */
[----:B------:R-:W2:Y:S01]  /*1ca90*/  LDG.E R32, desc[UR10][R32.64] ;  /* 0x0000000a20207981 */ /* 0x000ea2000c1e1900 */
[----:B------:R-:W-:-:S05]  /*1caa0*/  @!P1 IADD3 R30, P3, PT, R31, R34, RZ ;  /* 0x000000221f1e9210 */ /* 0x000fca0007f7e0ff */
[----:B------:R-:W-:-:S06]  /*1cab0*/  @!P1 IMAD.X R31, RZ, RZ, R35, P3 ;  /* 0x000000ffff1f9224 */ /* 0x000fcc00018e0623 */
[----:B------:R-:W3:Y:S01]  /*1cac0*/  @!P1 LDG.E R31, desc[UR10][R30.64] ;  /* 0x0000000a1e1f9981 */ /* 0x000ee2000c1e1900 */
[----:B------:R-:W-:-:S05]  /*1cad0*/  IMAD R48, R44, 0x4, R43 ;  /* 0x000000042c307824 */ /* 0x000fca00078e022b */
[----:B------:R-:W2:Y:S01]  /*1cae0*/  LDS R47, [R48] ;  /* 0x00000000302f7984 */ /* 0x000ea20000000800 */
[----:B------:R-:W-:Y:S01]  /*1caf0*/  VIADD R44, R44, UR12 ;  /* 0x0000000c2c2c7c36 */ /* 0x000fe20008000000 */
[----:B--2---:R-:W-:-:S04]  /*1cb00*/  LOP3.LUT R49, R47, R32, RZ, 0xc0, !PT ;  /* 0x000000202f317212 */ /* 0x004fc800078ec0ff */
[----:B------:R-:W-:-:S04]  /*1cb10*/  @!P1 ISETP.NE.AND P4, PT, R49, RZ, PT ;  /* 0x000000ff3100920c */ /* 0x000fc80003f85270 */
[----:B------:R-:W-:Y:S02]  /*1cb20*/  @!P1 SEL R47, R46, 0xffffffff, P4 ;  /* 0xffffffff2e2f9807 */ /* 0x000fe40002000000 */
[----:B---3--:R-:W-:Y:S01]  /*1cb30*/  @!P1 ISETP.NE.AND P3, PT, R31, R46, PT ;  /* 0x0000002e1f00920c */ /* 0x008fe20003f65270 */
[----:B------:R-:W-:-:S03]  /*1cb40*/  IMAD.MOV.U32 R46, RZ, RZ, -0x1 ;  /* 0xffffffffff2e7424 */ /* 0x000fc600078e00ff */
[----:B------:R-:W-:-:S05]  /*1cb50*/  @!P1 SEL R46, R47, 0xffffffff, !P3 ;  /* 0xffffffff2f2e9807 */ /* 0x000fca0005800000 */
[----:B------:R4:W-:Y:S04]  /*1cb60*/  STS [R45], R46 ;  /* 0x0000002e2d007388 */ /* 0x0009e80000000800 */
[----:B------:R4:W-:Y:S01]  /*1cb70*/  STS [R48], R49 ;  /* 0x0000003130007388 */ /* 0x0009e20000000800 */
[----:B------:R-:W-:-:S13]  /*1cb80*/  ISETP.GE.U32.AND P1, PT, R44, 0x418, PT ;  /* 0x000004182c00780c */ /* 0x000fda0003f26070 */
[----:B----4-:R-:W-:Y:S05]  /*1cb90*/  @!P1 BRA `(.L_x_1781) ;  /* 0xfffffffc00909947 */ /* 0x010fea000383ffff */
.L_x_1777:
[----:B------:R-:W-:Y:S05]  /*1cba0*/  BSYNC.RECONVERGENT B2 ;  /* 0x0000000000027941 */ /* 0x000fea0003800200 */
.L_x_1776:
        /* <DEDUP_REMOVED lines=9> */
.L_x_1792:
[----:B------:R-:W-:Y:S02]  /*1cc40*/  ULEA UR7, UR4, UR5, 0x2 ;  /* 0x0000000504077291 */ /* 0x000fe4000f8e10ff */
[----:B------:R-:W-:-:S07]  /*1cc50*/  ULEA UR8, UR4, UR6, 0x2 ;  /* 0x0000000604087291 */ /* 0x000fce000f8e10ff */
[----:B-12-4-:R-:W1:Y:S02]  /*1cc60*/  LDS R43, [UR7] ;  /* 0x00000007ff2b7984 */ /* 0x016e640008000800 */
        /* <DEDUP_REMOVED lines=11> */
.L_x_1784:
        /* <DEDUP_REMOVED lines=12> */
.L_x_1785:
        /* <DEDUP_REMOVED lines=12> */
.L_x_1786:
        /* <DEDUP_REMOVED lines=12> */
.L_x_1787:
        /* <DEDUP_REMOVED lines=12> */
.L_x_1788:
        /* <DEDUP_REMOVED lines=12> */
.L_x_1789:
        /* <DEDUP_REMOVED lines=12> */
.L_x_1790:
        /* <DEDUP_REMOVED lines=14> */
.L_x_1791:
[----:B------:R-:W-:Y:S05]  /*1d280*/  BRA.U UP0, `(.L_x_1792) ;  /* 0xfffffff9006c7547 */ /* 0x000fea000b83ffff */
.L_x_1783:
[----:B------:R-:W-:Y:S05]  /*1d290*/  BSYNC.RECONVERGENT B2 ;  /* 0x0000000000027941 */ /* 0x000fea0003800200 */
.L_x_1782:
[----:B------:R-:W-:Y:S05]  /*1d2a0*/  @P0 BRA `(.L_x_1793) ;  /* 0xffffffec00cc0947 */ /* 0x000fea000383ffff */
.L_x_1770:
[----:B-12-4-:R-:W-:Y:S01]  /*1d2b0*/  IMAD.HI.U32 R43, R16, -0x5dcd30d, RZ ;  /* 0xfa232cf3102b7827 */ /* 0x016fe200078e00ff */
[----:B------:R-:W-:Y:S04]  /*1d2c0*/  BSSY.RECONVERGENT B2, `(.L_x_1794) ;  /* 0x00000b2000027945 */ /* 0x000fe80003800200 */
[----:B------:R-:W-:-:S05]  /*1d2d0*/  SHF.R.U32.HI R43, RZ, 0xa, R43 ;  /* 0x0000000aff2b7819 */ /* 0x000fca000001162b */
[----:B------:R-:W-:-:S05]  /*1d2e0*/  IMAD R42, R43, -0x418, R16 ;  /* 0xfffffbe82b2a7824 */ /* 0x000fca00078e0210 */
[----:B------:R-:W-:-:S13]  /*1d2f0*/  ISETP.GE.U32.AND P0, PT, R3, R42, PT ;  /* 0x0000002a0300720c */ /* 0x000fda0003f06070 */
[----:B------:R-:W-:Y:S05]  /*1d300*/  @P0 BRA `(.L_x_1795) ;  /* 0x0000000800b40947 */ /* 0x000fea0003800000 */
[----:B------:R-:W-:-:S05]  /*1d310*/  IMAD.MOV.U32 R45, RZ, RZ, R3 ;  /* 0x000000ffff2d7224 */ /* 0x000fca00078e0003 */
[----:B------:R-:W-:-:S13]  /*1d320*/  ISETP.GE.U32.AND P3, PT, R45, R42, PT ;  /* 0x0000002a2d00720c */ /* 0x000fda0003f66070 */
[----:B------:R-:W-:-:S04]  /*1d330*/  @P3 IMAD R31, R43, 0x418, R45 ;  /* 0x000004182b1f3824 */ /* 0x000fc800078e022d */
[----:B------:R-:W-:-:S04]  /*1d340*/  @P3 IMAD.WIDE.U32 R32, R31, 0x4, R24 ;  /* 0x000000041f203825 */ /* 0x000fc800078e0018 */
[----:B------:R-:W-:Y:S02]  /*1d350*/  @P3 IMAD.WIDE.U32 R30, R31, 0x4, R20 ;  /* 0x000000041f1e3825 */ /* 0x000fe400078e0014 */
[----:B------:R-:W2:Y:S04]  /*1d360*/  @P3 LDG.E R32, desc[UR10][R32.64+-0x3a980] ;  /* 0xfc56800a20203981 */ /* 0x000ea8000c1e1900 */
        /* <DEDUP_REMOVED lines=16> */
[----:B----4-:R1:W-:Y:S08]  /*1d470*/  @P3 STS [R39], R30 ;  /* 0x0000001e27003388 */ /* 0x0103f00000000800 */
[----:B------:R-:W-:Y:S05]  /*1d480*/  @P1 BRA `(.L_x_1797) ;  /* 0x0000000000a41947 */ /* 0x000fea0003800000 */
[----:B------:R-:W2:Y:S01]  /*1d490*/  S2R R31, SR_CgaCtaId ;  /* 0x00000000001f7919 */ /* 0x000ea20000008800 */
[----:B-1----:R-:W-:Y:S01]  /*1d4a0*/  MOV R30, 0x400 ;  /* 0x00000400001e7802 */ /* 0x002fe20000000f00 */
[----:B---3--:R-:W-:Y:S01]  /*1d4b0*/  VIADD R44, R42, 0xffffffa0 ;  /* 0xffffffa02a2c7836 */ /* 0x008fe20000000000 */
[----:B------:R-:W-:-:S03]  /*1d4c0*/  PLOP3.LUT P0, PT, PT, PT, PT, 0x8, 0x80 ;  /* 0x000000000080781c */ /* 0x000fc60003f0e170 */
[C---:B------:R-:W-:Y:S02]  /*1d4d0*/  VIADD R50, R30.reuse, 0x75f4 ;  /* 0x000075f41e327836 */ /* 0x040fe40000000000 */
[----:B------:R-:W-:-:S03]  /*1d4e0*/  VIADD R52, R30, 0x20d4 ;  /* 0x000020d41e347836 */ /* 0x000fc60000000000 */
[C---:B--2---:R-:W-:Y:S02]  /*1d4f0*/  LEA R50, R31.reuse, R50, 0x18 ;  /* 0x000000321f327211 */ /* 0x044fe400078ec0ff */
[----:B------:R-:W-:-:S07]  /*1d500*/  LEA R52, R31, R52, 0x18 ;  /* 0x000000341f347211 */ /* 0x000fce00078ec0ff */
.L_x_1798:
[----:B------:R-:W-:-:S04]  /*1d510*/  IMAD R53, R43, 0x418, R45 ;  /* 0x000004182b357824 */ /* 0x000fc800078e022d */
[C---:B------:R-:W-:Y:S02]  /*1d520*/  VIADD R35, R53.reuse, 0x20 ;  /* 0x0000002035237836 */ /* 0x040fe40000000000 */
[C---:B------:R-:W-:Y:S02]  /*1d530*/  VIADD R31, R53.reuse, 0x40 ;  /* 0x00000040351f7836 */ /* 0x040fe40000000000 */
[----:B--2---:R-:W-:-:S04]  /*1d540*/  IMAD.WIDE.U32 R46, R53, 0x4, R24 ;  /* 0x00000004352e7825 */ /* 0x004fc800078e0018 */
        /* <DEDUP_REMOVED lines=29> */
.L_x_1797:
[----:B------:R-:W-:Y:S05]  /*1d720*/  BSYNC.RECONVERGENT B3 ;  /* 0x0000000000037941 */ /* 0x000fea0003800200 */
.L_x_1796:
        /* <DEDUP_REMOVED lines=11> */
[----:B------:R-:W4:Y:S02]  /*1d7e0*/  LDG.E R30, desc[UR10][R30.64+-0x3a980] ;  /* 0xfc56800a1e1e7981 */ /* 0x000f24000c1e1900 */
        /* <DEDUP_REMOVED lines=14> */
[----:B----4-:R1:W-:Y:S04]  /*1d8d0*/  STS [R33], R30 ;  /* 0x0000001e21007388 */ /* 0x0103e80000000800 */
[----:B-----5:R1:W-:Y:S04]  /*1d8e0*/  STS [R41+0x80], R38 ;  /* 0x0000802629007388 */ /* 0x0203e80000000800 */
[----:B---3--:R1:W-:Y:S02]  /*1d8f0*/  STS [R33+0x80], R34 ;  /* 0x0000802221007388 */ /* 0x0083e40000000800 */
.L_x_1800:
[----:B------:R-:W-:Y:S05]  /*1d900*/  BSYNC.RECONVERGENT B3 ;  /* 0x0000000000037941 */ /* 0x000fea0003800200 */
.L_x_1799:
[----:B------:R-:W-:Y:S01]  /*1d910*/  ISETP.LT.U32.OR P0, PT, R45, R42, P0 ;  /* 0x0000002a2d00720c */ /* 0x000fe20000701470 */
[----:B------:R-:W-:-:S12]  /*1d920*/  BSSY.RECONVERGENT B3, `(.L_x_1801) ;  /* 0x0000011000037945 */ /* 0x000fd80003800200 */
[----:B------:R-:W-:Y:S05]  /*1d930*/  @!P0 BRA `(.L_x_1802) ;  /* 0x00000000003c8947 */ /* 0x000fea0003800000 */
[----:B------:R-:W-:-:S04]  /*1d940*/  IMAD R31, R43, 0x418, R45 ;  /* 0x000004182b1f7824 */ /* 0x000fc800078e022d */
[----:B-1----:R-:W-:-:S04]  /*1d950*/  IMAD.WIDE.U32 R32, R31, 0x4, R24 ;  /* 0x000000041f207825 */ /* 0x002fc800078e0018 */
[----:B------:R-:W-:Y:S02]  /*1d960*/  IMAD.WIDE.U32 R30, R31, 0x4, R20 ;  /* 0x000000041f1e7825 */ /* 0x000fe400078e0014 */
[----:B------:R-:W2:Y:S04]  /*1d970*/  LDG.E R32, desc[UR10][R32.64+-0x3a980] ;  /* 0xfc56800a20207981 */ /* 0x000ea8000c1e1900 */
[----:B------:R-:W4:Y:S01]  /*1d980*/  LDG.E R30, desc[UR10][R30.64+-0x3a980] ;  /* 0xfc56800a1e1e7981 */ /* 0x000f22000c1e1900 */
        /* <DEDUP_REMOVED lines=9> */
[----:B----4-:R2:W-:Y:S02]  /*1da20*/  STS [R39], R30 ;  /* 0x0000001e27007388 */ /* 0x0105e40000000800 */
.L_x_1802:
[----:B------:R-:W-:Y:S05]  /*1da30*/  BSYNC.RECONVERGENT B3 ;  /* 0x0000000000037941 */ /* 0x000fea0003800200 */
.L_x_1801:
[----:B------:R-:W4:Y:S01]  /*1da40*/  LDCU.64 UR4, c[0x0][0x3a0] ;  /* 0x00007400ff0477ac */ /* 0x000f220008000a00 */
[----:B------:R-:W-:Y:S02]  /*1da50*/  VIADD R40, R37, 0xffffffff ;  /* 0xffffffff25287836 */ /* 0x000fe40000000000 */
[----:B-1----:R-:W-:Y:S01]  /*1da60*/  IMAD.MOV.U32 R41, RZ, RZ, R3 ;  /* 0x000000ffff297224 */ /* 0x002fe200078e0003 */
[----:B----4-:R-:W-:-:S04]  /*1da70*/  LEA R34, P0, R36, UR4, 0x2 ;  /* 0x0000000424227c11 */ /* 0x010fc8000f8010ff */
[----:B--2---:R-:W-:-:S09]  /*1da80*/  LEA.HI.X R35, R36, UR5, RZ, 0x2, P0 ;  /* 0x0000000524237c11 */ /* 0x004fd200080f14ff */
.L_x_1805:
[----:B-1-3--:R-:W1:Y:S01]  /*1da90*/  S2R R44, SR_CgaCtaId ;  /* 0x00000000002c7919 */ /* 0x00ae620000008800 */
        /* <DEDUP_REMOVED lines=10> */
.L_x_1804:
        /* <DEDUP_REMOVED lines=10> */
.L_x_1803:
[----:B------:R-:W-:Y:S01]  /*1dbe0*/  IMAD.MOV.U32 R38, RZ, RZ, R34 ;  /* 0x000000ffff267224 */ /* 0x000fe200078e0022 */
[----:B------:R-:W3:Y:S01]  /*1dbf0*/  LDCU.64 UR4, c[0x0][0x3a8] ;  /* 0x00007500ff0477ac */ /* 0x000ee20008000a00 */
[----:B------:R-:W-:Y:S02]  /*1dc00*/  IMAD.MOV.U32 R39, RZ, RZ, R35 ;  /* 0x000000ffff277224 */ /* 0x000fe400078e0023 */
[----:B------:R-:W-:-:S06]  /*1dc10*/  IMAD.WIDE.U32 R38, R33, 0x4, R38 ;  /* 0x0000000421267825 */ /* 0x000fcc00078e0026 */
[----:B------:R-:W2:Y:S01]  /*1dc20*/  LDG.E R38, desc[UR10][R38.64] ;  /* 0x0000000a26267981 */ /* 0x000ea2000c1e1900 */
[----:B------:R-:W-:Y:S02]  /*1dc30*/  VIADD R31, R33, 0x1 ;  /* 0x00000001211f7836 */ /* 0x000fe40000000000 */
        /* <DEDUP_REMOVED lines=26> */
.L_x_1795:
[----:B------:R-:W-:Y:S05]  /*1dde0*/  BSYNC.RECONVERGENT B2 ;  /* 0x0000000000027941 */ /* 0x000fea0003800200 */
.L_x_1794:
[----:B------:R-:W-:Y:S05]  /*1ddf0*/  @P2 BRA `(.L_x_1806) ;  /* 0x0000006800242947 */ /* 0x000fea0003800000 */
[----:B------:R-:W-:Y:S01]  /*1de00*/  ISETP.NE.AND P0, PT, R42, RZ, PT ;  /* 0x000000ff2a00720c */ /* 0x000fe20003f05270 */
[----:B------:R-:W-:-:S12]  /*1de10*/  IMAD R34, R16, R17, RZ ;  /* 0x0000001110227224 */ /* 0x000fd800078e02ff */
[----:B------:R-:W-:Y:S05]  /*1de20*/  @!P0 BRA `(.L_x_1807) ;  /* 0x0000001c00308947 */ /* 0x000fea0003800000 */
[----:B------:R-:W-:Y:S02]  /*1de30*/  IMAD R43, R43, 0x418, -R16 ;  /* 0x000004182b2b7824 */ /* 0x000fe400078e0a10 */
[----:B------:R-:W-:-:S03]  /*1de40*/  IMAD.MOV.U32 R36, RZ, RZ, RZ ;  /* 0x000000ffff247224 */ /* 0x000fc600078e00ff */
[----:B------:R-:W-:-:S13]  /*1de50*/  ISETP.GT.U32.AND P0, PT, R43, -0x4, PT ;  /* 0xfffffffc2b00780c */ /* 0x000fda0003f04070 */
[----:B------:R-:W-:Y:S05]  /*1de60*/  @P0 BRA `(.L_x_1808) ;  /* 0x0000001800540947 */ /* 0x000fea0003800000 */
[----:B------:R-:W-:Y:S01]  /*1de70*/  LOP3.LUT R31, R16, 0x3, RZ, 0xc0, !PT ;  /* 0x00000003101f7812 */ /* 0x000fe200078ec0ff */
        /* <DEDUP_REMOVED lines=8> */
[----:B------:R-:W4:Y:S01]  /*1df00*/  S2UR UR7, SR_CgaCtaId ;  /* 0x00000000000779c3 */ /* 0x000f220000008800 */
[----:B------:R-:W-:Y:S01]  /*1df10*/  UMOV UR5, 0x400 ;  /* 0x0000040000057882 */ /* 0x000fe20000000000 */
[----:B------:R-:W-:Y:S01]  /*1df20*/  PLOP3.LUT P0, PT, PT, PT, PT, 0x8, 0x80 ;  /* 0x000000000080781c */ /* 0x000fe20003f0e170 */
[----:B------:R-:W-:Y:S01]  /*1df30*/  UIADD3 UR6, UPT, UPT, UR5, 0x75f4, URZ ;  /* 0x000075f405067890 */ /* 0x000fe2000fffe0ff */
[----:B------:R-:W-:Y:S01]  /*1df40*/  VIADD R35, R42, 0xfffffff4 ;  /* 0xfffffff42a237836 */ /* 0x000fe20000000000 */
[----:B------:R-:W-:Y:S02]  /*1df50*/  UIADD3 UR5, UPT, UPT, UR5, 0x20d4, URZ ;  /* 0x000020d405057890 */ /* 0x000fe4000fffe0ff */
[----:B----4-:R-:W-:Y:S02]  /*1df60*/  ULEA UR8, UR7, UR6, 0x18 ;  /* 0x0000000607087291 */ /* 0x010fe4000f8ec0ff */
[----:B------:R-:W-:-:S12]  /*1df70*/  ULEA UR7, UR7, UR5, 0x18 ;  /* 0x0000000507077291 */ /* 0x000fd8000f8ec0ff */
.L_x_1827:
[----:B------:R-:W-:Y:S02]  /*1df80*/  ULEA UR6, UR4, UR8, 0x2 ;  /* 0x0000000804067291 */ /* 0x000fe4000f8e10ff */
[----:B------:R-:W-:-:S07]  /*1df90*/  ULEA UR5, UR4, UR7, 0x2 ;  /* 0x0000000704057291 */ /* 0x000fce000f8e10ff */
[----:B--2-4-:R-:W2:Y:S02]  /*1dfa0*/  LDS R39, [UR6] ;  /* 0x00000006ff277984 */ /* 0x014ea40008000800 */
        /* <DEDUP_REMOVED lines=11> */
.L_x_1811:
        /* <DEDUP_REMOVED lines=12> */
.L_x_1812:
        /* <DEDUP_REMOVED lines=12> */
.L_x_1813:
        /* <DEDUP_REMOVED lines=12> */
.L_x_1814:
[----:B----4-:R-:W2:Y:S01]  /*1e2a0*/  LDS R39, [UR6+0x10] ;  /* 0x00001006ff277984 */ /* 0x010ea20008000800 */
[----:B------:R-:W4:Y:S01]  /*1e2b0*/  S2UR UR13, SR_CgaCtaId ;  /* 0x00000000000d79c3 */ /* 0x000f220000008800 */
[----:B------:R-:W-:Y:S01]  /*1e2c0*/  UMOV UR7, 0x400 ;  /* 0x0000040000077882 */ /* 0x000fe20000000000 */
[----:B------:R-:W-:Y:S02]  /*1e2d0*/  UIADD3 UR5, UPT, UPT, UR4, 0x4, URZ ;  /* 0x0000000404057890 */ /* 0x000fe4000fffe0ff */
[----:B------:R-:W-:Y:S02]  /*1e2e0*/  UIADD3 UR8, UPT, UPT, UR7, 0x75f4, URZ ;  /* 0x000075f407087890 */ /* 0x000fe4000fffe0ff */
[----:B------:R-:W-:Y:S02]  /*1e2f0*/  UIADD3 UR7, UPT, UPT, UR7, 0x20d4, URZ ;  /* 0x000020d407077890 */ /* 0x000fe4000fffe0ff */
[----:B----4-:R-:W-:Y:S02]  /*1e300*/  ULEA UR8, UR13, UR8, 0x18 ;  /* 0x000000080d087291 */ /* 0x010fe4000f8ec0ff */
        /* <DEDUP_REMOVED lines=14> */
.L_x_1815:
        /* <DEDUP_REMOVED lines=12> */
.L_x_1816:
        /* <DEDUP_REMOVED lines=12> */
.L_x_1817:
        /* <DEDUP_REMOVED lines=12> */
.L_x_1818:
[----:B----4-:R-:W2:Y:S01]  /*1e630*/  LDS R39, [UR6+0x20] ;  /* 0x00002006ff277984 */ /* 0x010ea20008000800 */
        /* <DEDUP_REMOVED lines=14> */
.L_x_1819:
        /* <DEDUP_REMOVED lines=12> */
.L_x_1820:
        /* <DEDUP_REMOVED lines=12> */
.L_x_1821:
        /* <DEDUP_REMOVED lines=12> */
.L_x_1822:
        /* <DEDUP_REMOVED lines=15> */
.L_x_1823:
        /* <DEDUP_REMOVED lines=12> */
.L_x_1824:
        /* <DEDUP_REMOVED lines=12> */
.L_x_1825:
        /* <DEDUP_REMOVED lines=12> */
.L_x_1826:
[----:B------:R-:W-:-:S06]  /*1ec90*/  UIADD3 UR4, UPT, UPT, UR4, 0x10, URZ ;  /* 0x0000001004047890 */ /* 0x000fcc000fffe0ff */
[----:B------:R-:W-:-:S13]  /*1eca0*/  ISETP.LE.AND P1, PT, R35, UR4, PT ;  /* 0x0000000423007c0c */ /* 0x000fda000bf23270 */
[----:B------:R-:W-:Y:S05]  /*1ecb0*/  @!P1 BRA `(.L_x_1827) ;  /* 0xfffffff000b09947 */ /* 0x000fea000383ffff */
[----:B------:R-:W-:-:S07]  /*1ecc0*/  IMAD.MOV.U32 R36, RZ, RZ, R42 ;  /* 0x000000ffff247224 */ /* 0x000fce00078e002a */
.L_x_1810:
[----:B----4-:R-:W-:-:S05]  /*1ecd0*/  VIADD R30, R42, -UR4 ;  /* 0x800000042a1e7c36 */ /* 0x010fca0008000000 */
[----:B------:R-:W-:-:S13]  /*1ece0*/  ISETP.GT.AND P1, PT, R30, 0x4, PT ;  /* 0x000000041e00780c */ /* 0x000fda0003f24270 */
[----:B------:R-:W-:Y:S05]  /*1ecf0*/  @!P1 BRA `(.L_x_1828) ;  /* 0x0000000400b89947 */ /* 0x000fea0003800000 */
[----:B------:R-:W4:Y:S01]  /*1ed00*/  S2UR UR7, SR_CgaCtaId ;  /* 0x00000000000779c3 */ /* 0x000f220000008800 */
[----:B------:R-:W-:Y:S02]  /*1ed10*/  UMOV UR5, 0x400 ;  /* 0x0000040000057882 */ /* 0x000fe40000000000 */
[----:B------:R-:W-:Y:S02]  /*1ed20*/  UIADD3 UR6, UPT, UPT, UR5, 0x75f4, URZ ;  /* 0x000075f405067890 */ /* 0x000fe4000fffe0ff */
[----:B------:R-:W-:Y:S02]  /*1ed30*/  UIADD3 UR5, UPT, UPT, UR5, 0x20d4, URZ ;  /* 0x000020d405057890 */ /* 0x000fe4000fffe0ff */
[----:B----4-:R-:W-:Y:S02]  /*1ed40*/  ULEA UR6, UR7, UR6, 0x18 ;  /* 0x0000000607067291 */ /* 0x010fe4000f8ec0ff */
[----:B------:R-:W-:Y:S02]  /*1ed50*/  ULEA UR7, UR7, UR5, 0x18 ;  /* 0x0000000507077291 */ /* 0x000fe4000f8ec0ff */
[----:B------:R-:W-:-:S02]  /*1ed60*/  ULEA UR8, UR4, UR6, 0x2 ;  /* 0x0000000604087291 */ /* 0x000fc4000f8e10ff */
        /* <DEDUP_REMOVED lines=13> */
.L_x_1829:
        /* <DEDUP_REMOVED lines=12> */
.L_x_1830:
        /* <DEDUP_REMOVED lines=12> */
.L_x_1831:
        /* <DEDUP_REMOVED lines=12> */
.L_x_1832:
        /* <DEDUP_REMOVED lines=15> */
.L_x_1833:
        /* <DEDUP_REMOVED lines=12> */
.L_x_1834:
        /* <DEDUP_REMOVED lines=12> */
.L_x_1835:
[----:B----4-:R-:W2:Y:S01]  /*1f2f0*/  LDS R39, [UR5+0xc] ;  /* 0x00000c05ff277984 */ /* 0x010ea20008000800 */
        /* <DEDUP_REMOVED lines=13> */
.L_x_1836:
[----:B------:R-:W-:-:S07]  /*1f3d0*/  IMAD.MOV.U32 R36, RZ, RZ, R42 ;  /* 0x000000ffff247224 */ /* 0x000fce00078e002a */
.L_x_1828:
[----:B------:R-:W-:-:S13]  /*1f3e0*/  ISETP.NE.OR P0, PT, R42, UR4, P0 ;  /* 0x000000042a007c0c */ /* 0x000fda0008705670 */
[----:B------:R-:W-:Y:S05]  /*1f3f0*/  @!P0 BRA `(.L_x_1808) ;  /* 0x0000000000f08947 */ /* 0x000fea0003800000 */
.L_x_1809:
[----:B------:R-:W5:Y:S01]  /*1f400*/  S2UR UR7, SR_CgaCtaId ;  /* 0x00000000000779c3 */ /* 0x000f620000008800 */
[----:B------:R-:W-:Y:S02]  /*1f410*/  UMOV UR5, 0x400 ;  /* 0x0000040000057882 */ /* 0x000fe40000000000 */
[----:B------:R-:W-:Y:S02]  /*1f420*/  UIADD3 UR6, UPT, UPT, UR5, 0x75f4, URZ ;  /* 0x000075f405067890 */ /* 0x000fe4000fffe0ff */
[----:B------:R-:W-:Y:S02]  /*1f430*/  UIADD3 UR5, UPT, UPT, UR5, 0x20d4, URZ ;  /* 0x000020d405057890 */ /* 0x000fe4000fffe0ff */
[----:B-----5:R-:W-:Y:S02]  /*1f440*/  ULEA UR6, UR7, UR6, 0x18 ;  /* 0x0000000607067291 */ /* 0x020fe4000f8ec0ff */
[----:B------:R-:W-:-:S12]  /*1f450*/  ULEA UR5, UR7, UR5, 0x18 ;  /* 0x0000000507057291 */ /* 0x000fd8000f8ec0ff */
.L_x_1841:
        /* <DEDUP_REMOVED lines=14> */
.L_x_1837:
        /* <DEDUP_REMOVED lines=12> */
.L_x_1838:
        /* <DEDUP_REMOVED lines=12> */
.L_x_1839:
        /* <DEDUP_REMOVED lines=12> */
.L_x_1840:
[----:B------:R-:W-:-:S06]  /*1f780*/  UIADD3 UR4, UPT, UPT, UR4, 0x4, URZ ;  /* 0x0000000404047890 */ /* 0x000fcc000fffe0ff */
[----:B------:R-:W-:-:S13]  /*1f790*/  ISETP.NE.AND P0, PT, R42, UR4, PT ;  /* 0x000000042a007c0c */ /* 0x000fda000bf05270 */
[----:B------:R-:W-:Y:S05]  /*1f7a0*/  @P0 BRA `(.L_x_1841) ;  /* 0xfffffffc002c0947 */ /* 0x000fea000383ffff */
[----:B------:R-:W-:-:S07]  /*1f7b0*/  IMAD.MOV.U32 R36, RZ, RZ, R42 ;  /* 0x000000ffff247224 */ /* 0x000fce00078e002a */
.L_x_1808:
[----:B------:R-:W-:-:S13]  /*1f7c0*/  LOP3.LUT P0, RZ, R16, 0x3, RZ, 0xc0, !PT ;  /* 0x0000000310ff7812 */ /* 0x000fda000780c0ff */
[----:B------:R-:W-:Y:S05]  /*1f7d0*/  @!P0 BRA `(.L_x_1807) ;  /* 0x0000000000c48947 */ /* 0x000fea0003800000 */
[----:B----4-:R-:W4:Y:S01]  /*1f7e0*/  S2R R32, SR_CgaCtaId ;  /* 0x0000000000207919 */ /* 0x010f220000008800 */
[----:B------:R-:W-:Y:S02]  /*1f7f0*/  MOV R30, 0x400 ;  /* 0x00000400001e7802 */ /* 0x000fe40000000f00 */
[----:B--2---:R-:W-:-:S03]  /*1f800*/  LOP3.LUT R38, R16, 0x3, RZ, 0xc0, !PT ;  /* 0x0000000310267812 */ /* 0x004fc600078ec0ff */
[----:B------:R-:W-:Y:S01]  /*1f810*/  VIADD R31, R30, 0x75f4 ;  /* 0x000075f41e1f7836 */ /* 0x000fe20000000000 */
[----:B------:R-:W-:-:S04]  /*1f820*/  ISETP.NE.AND P1, PT, R38, 0x1, PT ;  /* 0x000000012600780c */ /* 0x000fc80003f25270 */
[----:B----4-:R-:W-:-:S05]  /*1f830*/  LEA R31, R32, R31, 0x18 ;  /* 0x0000001f201f7211 */ /* 0x010fca00078ec0ff */
[----:B------:R-:W-:Y:S02]  /*1f840*/  IMAD R35, R36, 0x4, R31 ;  /* 0x0000000424237824 */ /* 0x000fe400078e021f */
[----:B------:R-:W-:-:S03]  /*1f850*/  VIADD R31, R30, 0x20d4 ;  /* 0x000020d41e1f7836 */ /* 0x000fc60000000000 */
[----:B------:R-:W2:Y:S02]  /*1f860*/  LDS R41, [R35] ;  /* 0x0000000023297984 */ /* 0x000ea40000000800 */
[----:B------:R-:W-:-:S05]  /*1f870*/  LEA R31, R32, R31, 0x18 ;  /* 0x0000001f201f7211 */ /* 0x000fca00078ec0ff */
        /* <DEDUP_REMOVED lines=12> */
.L_x_1842:
[----:B------:R-:W-:Y:S05]  /*1f940*/  @!P1 BRA `(.L_x_1807) ;  /* 0x0000000000689947 */ /* 0x000fea0003800000 */
[----:B----4-:R-:W2:Y:S01]  /*1f950*/  LDS R41, [R35+0x4] ;  /* 0x0000040023297984 */ /* 0x010ea20000000800 */
        /* <DEDUP_REMOVED lines=12> */
.L_x_1843:
[----:B------:R-:W-:Y:S05]  /*1fa20*/  @!P1 BRA `(.L_x_1807) ;  /* 0x0000000000309947 */ /* 0x000fea0003800000 */
[----:B----4-:R-:W2:Y:S02]  /*1fa30*/  LDS R39, [R35+0x8] ;  /* 0x0000080023277984 */ /* 0x010ea40000000800 */
        /* <DEDUP_REMOVED lines=11> */
.L_x_1807:
[----:B----4-:R-:W4:Y:S01]  /*1faf0*/  LDS R37, [R19] ;  /* 0x0000000013257984 */ /* 0x010f220000000800 */
[----:B------:R-:W-:Y:S01]  /*1fb00*/  IMAD.MOV.U32 R36, RZ, RZ, RZ ;  /* 0x000000ffff247224 */ /* 0x000fe200078e00ff */
[----:B----4-:R-:W-:-:S13]  /*1fb10*/  ISETP.NE.AND P0, PT, R37, RZ, PT ;  /* 0x000000ff2500720c */ /* 0x010fda0003f05270 */
[----:B------:R-:W-:Y:S05]  /*1fb20*/  @!P0 BRA `(.L_x_1844) ;  /* 0x0000001000108947 */ /* 0x000fea0003800000 */
[C---:B------:R-:W-:Y:S01]  /*1fb30*/  ISETP.GE.U32.AND P1, PT, R37.reuse, 0x8, PT ;  /* 0x000000082500780c */ /* 0x040fe20003f26070 */
[----:B--2---:R-:W-:Y:S01]  /*1fb40*/  VIADD R38, R34, 0x1 ;  /* 0x0000000122267836 */ /* 0x004fe20000000000 */
[----:B------:R-:W-:Y:S01]  /*1fb50*/  LOP3.LUT P0, RZ, R37, 0x7, RZ, 0xc0, !PT ;  /* 0x0000000725ff7812 */ /* 0x000fe2000780c0ff */
        /* <DEDUP_REMOVED lines=9> */
.L_x_1846:
        /* <DEDUP_REMOVED lines=9> */
[----:B---3--:R-:W3:Y:S04]  /*1fc80*/  LDG.E R48, desc[UR10][R32.64+0x4] ;  /* 0x0000040a20307981 */ /* 0x008ee8000c1e1900 */
[----:B-1----:R-:W4:Y:S04]  /*1fc90*/  LDG.E R46, desc[UR10][R32.64+0x8] ;  /* 0x0000080a202e7981 */ /* 0x002f28000c1e1900 */
[----:B------:R-:W5:Y:S04]  /*1fca0*/  LDG.E R45, desc[UR10][R32.64+0xc] ;  /* 0x00000c0a202d7981 */ /* 0x000f68000c1e1900 */
[----:B------:R-:W4:Y:S04]  /*1fcb0*/  LDG.E R43, desc[UR10][R32.64+0x10] ;  /* 0x0000100a202b7981 */ /* 0x000f28000c1e1900 */
[----:B------:R-:W4:Y:S04]  /*1fcc0*/  LDG.E R40, desc[UR10][R32.64+0x14] ;  /* 0x0000140a20287981 */ /* 0x000f28000c1e1900 */
[----:B------:R-:W4:Y:S04]  /*1fcd0*/  LDG.E R42, desc[UR10][R32.64+0x18] ;  /* 0x0000180a202a7981 */ /* 0x000f28000c1e1900 */
[----:B------:R5:W4:Y:S01]  /*1fce0*/  LDG.E R44, desc[UR10][R32.64+0x1c] ;  /* 0x00001c0a202c7981 */ /* 0x000b22000c1e1900 */
[----:B------:R-:W-:-:S05]  /*1fcf0*/  VIADD R41, R41, 0x8 ;  /* 0x0000000829297836 */ /* 0x000fca0000000000 */
[----:B------:R-:W-:Y:S02]  /*1fd00*/  ISETP.NE.AND P1, PT, R41, R19, PT ;  /* 0x000000132900720c */ /* 0x000fe40003f25270 */
[----:B--2---:R-:W-:-:S04]  /*1fd10*/  SHF.R.U32.HI R47, RZ, 0x1, R30 ;  /* 0x00000001ff2f7819 */ /* 0x004fc8000001161e */
[----:B------:R-:W-:Y:S02]  /*1fd20*/  LOP3.LUT R47, R47, 0x55555555, RZ, 0xc0, !PT ;  /* 0x555555552f2f7812 */ /* 0x000fe400078ec0ff */
[----:B---3--:R-:W-:-:S03]  /*1fd30*/  SHF.R.U32.HI R49, RZ, 0x1, R48 ;  /* 0x00000001ff317819 */ /* 0x008fc60000011630 */
[----:B------:R-:W-:Y:S01]  /*1fd40*/  IMAD.IADD R47, R30, 0x1, -R47 ;  /* 0x000000011e2f7824 */ /* 0x000fe200078e0a2f */
[----:B------:R-:W-:Y:S02]  /*1fd50*/  LOP3.LUT R49, R49, 0x55555555, RZ, 0xc0, !PT ;  /* 0x5555555531317812 */ /* 0x000fe400078ec0ff */
[----:B-----5:R-:W-:Y:S02]  /*1fd60*/  SHF.R.U32.HI R33, RZ, 0x1, R45 ;  /* 0x00000001ff217819 */ /* 0x020fe4000001162d */
[----:B------:R-:W-:Y:S01]  /*1fd70*/  SHF.R.U32.HI R31, RZ, 0x2, R47 ;  /* 0x00000002ff1f7819 */ /* 0x000fe2000001162f */
[----:B------:R-:W-:Y:S01]  /*1fd80*/  IMAD.IADD R49, R48, 0x1, -R49 ;  /* 0x0000000130317824 */ /* 0x000fe200078e0a31 */
[----:B------:R-:W-:Y:S02]  /*1fd90*/  LOP3.LUT R30, R47, 0x33333333, RZ, 0xc0, !PT ;  /* 0x333333332f1e7812 */ /* 0x000fe400078ec0ff */
[----:B----4-:R-:W-:Y:S02]  /*1fda0*/  SHF.R.U32.HI R47, RZ, 0x1, R46 ;  /* 0x00000001ff2f7819 */ /* 0x010fe4000001162e */
[----:B------:R-:W-:-:S02]  /*1fdb0*/  LOP3.LUT R31, R31, 0x33333333, RZ, 0xc0, !PT ;  /* 0x333333331f1f7812 */ /* 0x000fc400078ec0ff */
[----:B------:R-:W-:Y:S02]  /*1fdc0*/  LOP3.LUT R47, R47, 0x55555555, RZ, 0xc0, !PT ;  /* 0x555555552f2f7812 */ /* 0x000fe400078ec0ff */
[----:B------:R-:W-:Y:S01]  /*1fdd0*/  SHF.R.U32.HI R32, RZ, 0x2, R49 ;  /* 0x00000002ff207819 */ /* 0x000fe20000011631 */
[----:B------:R-:W-:Y:S01]  /*1fde0*/  IMAD.IADD R30, R30, 0x1, R31 ;  /* 0x000000011e1e7824 */ /* 0x000fe200078e021f */
[----:B------:R-:W-:Y:S01]  /*1fdf0*/  LOP3.LUT R31, R49, 0x33333333, RZ, 0xc0, !PT ;  /* 0x33333333311f7812 */ /* 0x000fe200078ec0ff */
[----:B------:R-:W-:Y:S01]  /*1fe00*/  IMAD.IADD R47, R46, 0x1, -R47 ;  /* 0x000000012e2f7824 */ /* 0x000fe200078e0a2f */
[----:B------:R-:W-:Y:S02]  /*1fe10*/  LOP3.LUT R46, R33, 0x55555555, RZ, 0xc0, !PT ;  /* 0x55555555212e7812 */ /* 0x000fe400078ec0ff */
[----:B------:R-:W-:Y:S02]  /*1fe20*/  LOP3.LUT R32, R32, 0x33333333, RZ, 0xc0, !PT ;  /* 0x3333333320207812 */ /* 0x000fe400078ec0ff */
[----:B------:R-:W-:Y:S01]  /*1fe30*/  LEA.HI R30, R30, R30, RZ, 0x1c ;  /* 0x0000001e1e1e7211 */ /* 0x000fe200078fe0ff */
[----:B------:R-:W-:-:S02]  /*1fe40*/  IMAD.IADD R46, R45, 0x1, -R46 ;  /* 0x000000012d2e7824 */ /* 0x000fc400078e0a2e */
[----:B------:R-:W-:Y:S01]  /*1fe50*/  IMAD.IADD R31, R31, 0x1, R32 ;  /* 0x000000011f1f7824 */ /* 0x000fe200078e0220 */
[----:B------:R-:W-:Y:S02]  /*1fe60*/  SHF.R.U32.HI R32, RZ, 0x2, R47 ;  /* 0x00000002ff207819 */ /* 0x000fe4000001162f */
[----:B------:R-:W-:Y:S02]  /*1fe70*/  SHF.R.U32.HI R33, RZ, 0x2, R46 ;  /* 0x00000002ff217819 */ /* 0x000fe4000001162e */
[----:B------:R-:W-:Y:S02]  /*1fe80*/  LOP3.LUT R47, R47, 0x33333333, RZ, 0xc0, !PT ;  /* 0x333333332f2f7812 */ /* 0x000fe400078ec0ff */
[----:B------:R-:W-:Y:S02]  /*1fe90*/  LOP3.LUT R32, R32, 0x33333333, RZ, 0xc0, !PT ;  /* 0x3333333320207812 */ /* 0x000fe400078ec0ff */
[----:B------:R-:W-:Y:S02]  /*1fea0*/  LOP3.LUT R46, R46, 0x33333333, RZ, 0xc0, !PT ;  /* 0x333333332e2e7812 */ /* 0x000fe400078ec0ff */
[----:B------:R-:W-:Y:S01]  /*1feb0*/  LOP3.LUT R33, R33, 0x33333333, RZ, 0xc0, !PT ;  /* 0x3333333321217812 */ /* 0x000fe200078ec0ff */
[----:B------:R-:W-:Y:S01]  /*1fec0*/  IMAD.IADD R32, R47, 0x1, R32 ;  /* 0x000000012f207824 */ /* 0x000fe200078e0220 */
[----:B------:R-:W-:-:S02]  /*1fed0*/  LEA.HI R31, R31, R31, RZ, 0x1c ;  /* 0x0000001f1f1f7211 */ /* 0x000fc400078fe0ff */
[----:B------:R-:W-:Y:S01]  /*1fee0*/  LOP3.LUT R30, R30, 0xf0f0f0f, RZ, 0xc0, !PT ;  /* 0x0f0f0f0f1e1e7812 */ /* 0x000fe200078ec0ff */
[----:B------:R-:W-:Y:S01]  /*1fef0*/  IMAD.IADD R33, R46, 0x1, R33 ;  /* 0x000000012e217824 */ /* 0x000fe200078e0221 */
[----:B------:R-:W-:Y:S02]  /*1ff00*/  LOP3.LUT R31, R31, 0xf0f0f0f, RZ, 0xc0, !PT ;  /* 0x0f0f0f0f1f1f7812 */ /* 0x000fe400078ec0ff */
[----:B------:R-:W-:Y:S02]  /*1ff10*/  LEA.HI R32, R32, R32, RZ, 0x1c ;  /* 0x0000002020207211 */ /* 0x000fe400078fe0ff */
[----:B------:R-:W-:Y:S02]  /*1ff20*/  LEA.HI R30, R30, R30, RZ, 0x18 ;  /* 0x0000001e1e1e7211 */ /* 0x000fe400078fc0ff */
[----:B------:R-:W-:Y:S02]  /*1ff30*/  LEA.HI R31, R31, R31, RZ, 0x18 ;  /* 0x0000001f1f1f7211 */ /* 0x000fe400078fc0ff */
[----:B------:R-:W-:-:S02]  /*1ff40*/  LEA.HI R45, R33, R33, RZ, 0x1c ;  /* 0x00000021212d7211 */ /* 0x000fc400078fe0ff */
[----:B------:R-:W-:Y:S02]  /*1ff50*/  LOP3.LUT R33, R32, 0xf0f0f0f, RZ, 0xc0, !PT ;  /* 0x0f0f0f0f20217812 */ /* 0x000fe400078ec0ff */
[----:B------:R-:W-:Y:S02]  /*1ff60*/  LEA.HI R30, R30, R30, RZ, 0x10 ;  /* 0x0000001e1e1e7211 */ /* 0x000fe400078f80ff */
[----:B------:R-:W-:Y:S02]  /*1ff70*/  LEA.HI R32, R31, R31, RZ, 0x10 ;  /* 0x0000001f1f207211 */ /* 0x000fe400078f80ff */
[----:B------:R-:W-:Y:S02]  /*1ff80*/  LOP3.LUT R45, R45, 0xf0f0f0f, RZ, 0xc0, !PT ;  /* 0x0f0f0f0f2d2d7812 */ /* 0x000fe400078ec0ff */
[----:B------:R-:W-:Y:S02]  /*1ff90*/  LOP3.LUT R31, R30, 0x3f, RZ, 0xc0, !PT ;  /* 0x0000003f1e1f7812 */ /* 0x000fe400078ec0ff */
[----:B------:R-:W-:-:S02]  /*1ffa0*/  LOP3.LUT R32, R32, 0x3f, RZ, 0xc0, !PT ;  /* 0x0000003f20207812 */ /* 0x000fc400078ec0ff */
[----:B------:R-:W-:Y:S02]  /*1ffb0*/  LEA.HI R33, R33, R33, RZ, 0x18 ;  /* 0x0000002121217211 */ /* 0x000fe400078fc0ff */
[----:B------:R-:W-:Y:S02]  /*1ffc0*/  LEA.HI R45, R45, R45, RZ, 0x18 ;  /* 0x0000002d2d2d7211 */ /* 0x000fe400078fc0ff */
[----:B------:R-:W-:Y:S02]  /*1ffd0*/  IADD3 R30, PT, PT, R32, R31, R36 ;  /* 0x0000001f201e7210 */ /* 0x000fe40007ffe024 */
[----:B------:R-:W-:Y:S02]  /*1ffe0*/  SHF.R.U32.HI R31, RZ, 0x1, R43 ;  /* 0x00000001ff1f7819 */ /* 0x000fe4000001162b */
[----:B------:R-:W-:Y:S02]  /*1fff0*/  LEA.HI R33, R33, R33, RZ, 0x10 ;  /* 0x0000002121217211 */ /* 0x000fe400078f80ff */
[----:B------:R-:W-:-:S02]  /*20000*/  LEA.HI R45, R45, R45, RZ, 0x10 ;  /* 0x0000002d2d2d7211 */ /* 0x000fc400078f80ff */
[----:B------:R-:W-:Y:S02]  /*20010*/  SHF.R.U32.HI R36, RZ, 0x1, R40 ;  /* 0x00000001ff247819 */ /* 0x000fe40000011628 */
[----:B------:R-:W-:Y:S02]  /*20020*/  LOP3.LUT R32, R31, 0x55555555, RZ, 0xc0, !PT ;  /* 0x555555551f207812 */ /* 0x000fe400078ec0ff */
[----:B------:R-:W-:Y:S02]  /*20030*/  LOP3.LUT R33, R33, 0x3f, RZ, 0xc0, !PT ;  /* 0x0000003f21217812 */ /* 0x000fe400078ec0ff */
[----:B------:R-:W-:Y:S01]  /*20040*/  LOP3.LUT R45, R45, 0x3f, RZ, 0xc0, !PT ;  /* 0x0000003f2d2d7812 */ /* 0x000fe200078ec0ff */
[----:B------:R-:W-:Y:S01]  /*20050*/  IMAD.IADD R32, R43, 0x1, -R32 ;  /* 0x000000012b207824 */ /* 0x000fe200078e0a20 */
[----:B------:R-:W-:Y:S02]  /*20060*/  LOP3.LUT R31, R36, 0x55555555, RZ, 0xc0, !PT ;  /* 0x55555555241f7812 */ /* 0x000fe400078ec0ff */
[----:B------:R-:W-:-:S02]  /*20070*/  IADD3 R30, PT, PT, R45, R33, R30 ;  /* 0x000000212d1e7210 */ /* 0x000fc40007ffe01e */
[----:B------:R-:W-:Y:S01]  /*20080*/  SHF.R.U32.HI R33, RZ, 0x1, R42 ;  /* 0x00000001ff217819 */ /* 0x000fe2000001162a */
[----:B------:R-:W-:Y:S01]  /*20090*/  IMAD.IADD R40, R40, 0x1, -R31 ;  /* 0x0000000128287824 */ /* 0x000fe200078e0a1f */
[----:B------:R-:W-:Y:S02]  /*200a0*/  SHF.R.U32.HI R36, RZ, 0x1, R44 ;  /* 0x00000001ff247819 */ /* 0x000fe4000001162c */
        /* <DEDUP_REMOVED lines=43> */
.L_x_1845:
[----:B------:R-:W-:Y:S05]  /*20360*/  @!P0 BRA `(.L_x_1844) ;  /* 0x0000000800008947 */ /* 0x000fea0003800000 */
[C---:B------:R-:W-:Y:S02]  /*20370*/  LOP3.LUT R30, R37.reuse, 0x7, RZ, 0xc0, !PT ;  /* 0x00000007251e7812 */ /* 0x040fe400078ec0ff */
[----:B------:R-:W-:Y:S02]  /*20380*/  LOP3.LUT P0, RZ, R37, 0x3, RZ, 0xc0, !PT ;  /* 0x0000000325ff7812 */ /* 0x000fe4000780c0ff */
[----:B------:R-:W-:-:S13]  /*20390*/  ISETP.GE.U32.AND P1, PT, R30, 0x4, PT ;  /* 0x000000041e00780c */ /* 0x000fda0003f26070 */
[----:B------:R-:W-:Y:S05]  /*203a0*/  @!P1 BRA `(.L_x_1847) ;  /* 0x0000000000fc9947 */ /* 0x000fea0003800000 */
        /* <DEDUP_REMOVED lines=9> */
[----:B------:R-:W4:Y:S04]  /*20440*/  LDG.E R42, desc[UR10][R32.64+0x4] ;  /* 0x0000040a202a7981 */ /* 0x000f28000c1e1900 */
[----:B---3--:R-:W3:Y:S04]  /*20450*/  LDG.E R44, desc[UR10][R32.64+0x8] ;  /* 0x0000080a202c7981 */ /* 0x008ee8000c1e1900 */
[----:B-1----:R-:W5:Y:S01]  /*20460*/  LDG.E R46, desc[UR10][R32.64+0xc] ;  /* 0x00000c0a202e7981 */ /* 0x002f62000c1e1900 */
[----:B------:R-:W-:Y:S01]  /*20470*/  VIADD R19, R19, 0x4 ;  /* 0x0000000413137836 */ /* 0x000fe20000000000 */
[----:B--2---:R-:W-:-:S02]  /*20480*/  SHF.R.U32.HI R40, RZ, 0x1, R30 ;  /* 0x00000001ff287819 */ /* 0x004fc4000001161e */
[----:B----4-:R-:W-:Y:S02]  /*20490*/  SHF.R.U32.HI R43, RZ, 0x1, R42 ;  /* 0x00000001ff2b7819 */ /* 0x010fe4000001162a */
[----:B------:R-:W-:Y:S02]  /*204a0*/  LOP3.LUT R41, R40, 0x55555555, RZ, 0xc0, !PT ;  /* 0x5555555528297812 */ /* 0x000fe400078ec0ff */
[----:B---3--:R-:W-:Y:S02]  /*204b0*/  SHF.R.U32.HI R45, RZ, 0x1, R44 ;  /* 0x00000001ff2d7819 */ /* 0x008fe4000001162c */
        /* <DEDUP_REMOVED lines=46> */
.L_x_1847:
[----:B------:R-:W-:Y:S05]  /*207a0*/  @!P0 BRA `(.L_x_1844) ;  /* 0x0000000000f08947 */ /* 0x000fea0003800000 */
[C---:B------:R-:W-:Y:S02]  /*207b0*/  LOP3.LUT R30, R37.reuse, 0x3, RZ, 0xc0, !PT ;  /* 0x00000003251e7812 */ /* 0x040fe400078ec0ff */
[----:B------:R-:W-:Y:S02]  /*207c0*/  LOP3.LUT R37, R37, 0x1, RZ, 0xc0, !PT ;  /* 0x0000000125257812 */ /* 0x000fe400078ec0ff */
[----:B------:R-:W-:Y:S02]  /*207d0*/  ISETP.NE.AND P1, PT, R30, 0x1, PT ;  /* 0x000000011e00780c */ /* 0x000fe40003f25270 */
[----:B------:R-:W-:-:S11]  /*207e0*/  ISETP.NE.U32.AND P0, PT, R37, 0x1, PT ;  /* 0x000000012500780c */ /* 0x000fd60003f05070 */
[----:B------:R-:W-:Y:S05]  /*207f0*/  @!P1 BRA `(.L_x_1848) ;  /* 0x0000000000909947 */ /* 0x000fea0003800000 */
[-C--:B------:R-:W-:Y:S02]  /*20800*/  IADD3 R38, P2, PT, R38, R19.reuse, RZ ;  /* 0x0000001326267210 */ /* 0x080fe40007f5e0ff */
[----:B------:R-:W-:-:S03]  /*20810*/  IADD3 R33, P1, PT, R34, R19, RZ ;  /* 0x0000001322217210 */ /* 0x000fc60007f3e0ff */
[----:B------:R-:W-:Y:S01]  /*20820*/  IMAD.X R39, RZ, RZ, R39, P2 ;  /* 0x000000ffff277224 */ /* 0x000fe200010e0627 */
[----:B------:R-:W-:Y:S02]  /*20830*/  LEA.HI.X.SX32 R37, R34, RZ, 0x1, P1 ;  /* 0x000000ff22257211 */ /* 0x000fe400008f0eff */
[CC--:B------:R-:W-:Y:S02]  /*20840*/  LEA R30, P2, R38.reuse, R35.reuse, 0x2 ;  /* 0x00000023261e7211 */ /* 0x0c0fe400078410ff */
[C---:B------:R-:W-:Y:S02]  /*20850*/  LEA R32, P1, R33.reuse, R35, 0x2 ;  /* 0x0000002321207211 */ /* 0x040fe400078210ff */
[-C--:B------:R-:W-:Y:S02]  /*20860*/  LEA.HI.X R31, R38, R23.reuse, R39, 0x2, P2 ;  /* 0x00000017261f7211 */ /* 0x080fe400010f1427 */
[----:B------:R-:W-:-:S03]  /*20870*/  LEA.HI.X R33, R33, R23, R37, 0x2, P1 ;  /* 0x0000001721217211 */ /* 0x000fc600008f1425 */
[----:B------:R-:W2:Y:S04]  /*20880*/  LDG.E R30, desc[UR10][R30.64+0x4] ;  /* 0x0000040a1e1e7981 */ /* 0x000ea8000c1e1900 */
[----:B------:R-:W4:Y:S01]  /*20890*/  LDG.E R32, desc[UR10][R32.64+0x4] ;  /* 0x0000040a20207981 */ /* 0x000f22000c1e1900 */
[----:B------:R-:W-:Y:S01]  /*208a0*/  VIADD R19, R19, 0x2 ;  /* 0x0000000213137836 */ /* 0x000fe20000000000 */
[----:B--2---:R-:W-:Y:S02]  /*208b0*/  SHF.R.U32.HI R38, RZ, 0x1, R30 ;  /* 0x00000001ff267819 */ /* 0x004fe4000001161e */
        /* <DEDUP_REMOVED lines=24> */
.L_x_1848:
        /* <DEDUP_REMOVED lines=19> */
.L_x_1844:
[----:B0-----:R-:W-:-:S05]  /*20b70*/  IMAD R19, R17, 0x4, R18 ;  /* 0x0000000411137824 */ /* 0x001fca00078e0212 */
[----:B------:R0:W-:Y:S01]  /*20b80*/  STS [R19], R36 ;  /* 0x0000002413007388 */ /* 0x0001e20000000800 */
[----:B------:R-:W-:Y:S05]  /*20b90*/  BRA `(.L_x_1806) ;  /* 0x0000003800bc7947 */ /* 0x000fea0003800000 */
.L_x_1769:
        /* <DEDUP_REMOVED lines=10> */
.L_x_1871:
[----:B------:R-:W-:Y:S01]  /*20c40*/  ISETP.NE.AND P4, PT, R10, RZ, PT ;  /* 0x000000ff0a00720c */ /* 0x000fe20003f85270 */
[----:B------:R-:W-:Y:S01]  /*20c50*/  IMAD R44, R45, 0x418, R36 ;  /* 0x000004182d2c7824 */ /* 0x000fe200078e0224 */
[----:B--2---:R-:W-:Y:S01]  /*20c60*/  VIMNMX.U32 R30, PT, PT, R39, 0x1, !PT ;  /* 0x00000001271e7848 */ /* 0x004fe20007fe0000 */
[----:B------:R-:W-:Y:S01]  /*20c70*/  VIADD R45, R45, 0x1 ;  /* 0x000000012d2d7836 */ /* 0x000fe20000000000 */
[----:B------:R-:W-:Y:S01]  /*20c80*/  BSSY.RECONVERGENT B2, `(.L_x_1850) ;  /* 0x0000023000027945 */ /* 0x000fe20003800200 */
[----:B------:R-:W-:Y:S01]  /*20c90*/  ISETP.GT.U32.AND P3, PT, R2, 0x3d7, PT ;  /* 0x000003d70200780c */ /* 0x000fe20003f64070 */
[----:B------:R-:W-:Y:S01]  /*20ca0*/  IMAD.MOV.U32 R49, RZ, RZ, R3 ;  /* 0x000000ffff317224 */ /* 0x000fe200078e0003 */
[----:B------:R-:W-:Y:S02]  /*20cb0*/  ISETP.GT.U32.AND P1, PT, R3, 0x417, PT ;  /* 0x000004170300780c */ /* 0x000fe40003f24070 */
[----:B------:R-:W-:-:S04]  /*20cc0*/  ISETP.NE.AND P0, PT, R45, R30, PT ;  /* 0x0000001e2d00720c */ /* 0x000fc80003f05270 */
[----:B-1-34-:R-:W-:Y:S09]  /*20cd0*/  @!P4 BRA `(.L_x_1851) ;  /* 0x000000000074c947 */ /* 0x01aff20003800000 */
        /* <DEDUP_REMOVED lines=29> */
.L_x_1851:
[----:B------:R-:W-:Y:S05]  /*20eb0*/  BSYNC.RECONVERGENT B2 ;  /* 0x0000000000027941 */ /* 0x000fea0003800200 */
.L_x_1850:
        /* <DEDUP_REMOVED lines=8> */
.L_x_1854:
[----:B---3--:R-:W1:Y:S01]  /*20f40*/  LDC.64 R30, c[0x0][0x3a8] ;  /* 0x0000ea00ff1e7b82 */ /* 0x008e620000000a00 */
[----:B------:R-:W-:-:S07]  /*20f50*/  IMAD.IADD R51, R44, 0x1, R49 ;  /* 0x000000012c337824 */ /* 0x000fce00078e0231 */
[----:B------:R-:W2:Y:S01]  /*20f60*/  LDC.64 R32, c[0x0][0x3a0] ;  /* 0x0000e800ff207b82 */ /* 0x000ea20000000a00 */
[----:B-1----:R-:W-:-:S06]  /*20f70*/  IMAD.WIDE.U32 R34, R51, 0x4, R30 ;  /* 0x0000000433227825 */ /* 0x002fcc00078e001e */
[----:B------:R1:W3:Y:S01]  /*20f80*/  LDG.E R34, desc[UR10][R34.64] ;  /* 0x0000000a22227981 */ /* 0x0002e2000c1e1900 */
[----:B--2---:R-:W-:-:S06]  /*20f90*/  IMAD.WIDE.U32 R52, R51, 0x4, R32 ;  /* 0x0000000433347825 */ /* 0x004fcc00078e0020 */
[----:B------:R-:W2:Y:S01]  /*20fa0*/  LDG.E R53, desc[UR10][R52.64] ;  /* 0x0000000a34357981 */ /* 0x000ea2000c1e1900 */
[----:B-1----:R-:W-:-:S04]  /*20fb0*/  VIADD R35, R51, 0x20 ;  /* 0x0000002033237836 */ /* 0x002fc80000000000 */
[----:B------:R-:W-:-:S06]  /*20fc0*/  IMAD.WIDE.U32 R42, R35, 0x4, R32 ;  /* 0x00000004232a7825 */ /* 0x000fcc00078e0020 */
[----:B------:R1:W4:Y:S01]  /*20fd0*/  LDG.E R42, desc[UR10][R42.64] ;  /* 0x0000000a2a2a7981 */ /* 0x000322000c1e1900 */
[C---:B------:R-:W-:Y:S02]  /*20fe0*/  IMAD R50, R49.reuse, 0x4, R47 ;  /* 0x0000000431327824 */ /* 0x040fe400078e022f */
[----:B------:R-:W-:Y:S02]  /*20ff0*/  IMAD R48, R49, 0x4, R46 ;  /* 0x0000000431307824 */ /* 0x000fe400078e022e */
[C---:B-1----:R-:W-:Y:S02]  /*21000*/  VIADD R43, R51.reuse, 0x40 ;  /* 0x00000040332b7836 */ /* 0x042fe40000000000 */
[----:B------:R-:W-:Y:S01]  /*21010*/  VIADD R51, R51, 0x60 ;  /* 0x0000006033337836 */ /* 0x000fe20000000000 */
[----:B--2---:R1:W-:Y:S04]  /*21020*/  STS [R50], R53 ;  /* 0x0000003532007388 */ /* 0x0043e80000000800 */
[----:B---3--:R2:W-:Y:S01]  /*21030*/  STS [R48], R34 ;  /* 0x0000002230007388 */ /* 0x0085e20000000800 */
[----:B-1----:R-:W-:-:S03]  /*21040*/  IMAD.WIDE.U32 R52, R35, 0x4, R30 ;  /* 0x0000000423347825 */ /* 0x002fc600078e001e */
[----:B----4-:R1:W-:Y:S01]  /*21050*/  STS [R50+0x80], R42 ;  /* 0x0000802a32007388 */ /* 0x0103e20000000800 */
[----:B--2---:R-:W-:-:S03]  /*21060*/  IMAD.WIDE.U32 R34, R43, 0x4, R32 ;  /* 0x000000042b227825 */ /* 0x004fc600078e0020 */
[----:B------:R-:W2:Y:S01]  /*21070*/  LDG.E R52, desc[UR10][R52.64] ;  /* 0x0000000a34347981 */ /* 0x000ea2000c1e1900 */
[----:B------:R-:W-:-:S03]  /*21080*/  IMAD.WIDE.U32 R32, R51, 0x4, R32 ;  /* 0x0000000433207825 */ /* 0x000fc600078e0020 */
[----:B------:R3:W4:Y:S01]  /*21090*/  LDG.E R35, desc[UR10][R34.64] ;  /* 0x0000000a22237981 */ /* 0x000722000c1e1900 */
[----:B-1----:R-:W-:-:S03]  /*210a0*/  IMAD.WIDE.U32 R42, R43, 0x4, R30 ;  /* 0x000000042b2a7825 */ /* 0x002fc600078e001e */
[----:B------:R-:W5:Y:S01]  /*210b0*/  LDG.E R33, desc[UR10][R32.64] ;  /* 0x0000000a20217981 */ /* 0x000f62000c1e1900 */
[----:B------:R-:W-:-:S03]  /*210c0*/  IMAD.WIDE.U32 R30, R51, 0x4, R30 ;  /* 0x00000004331e7825 */ /* 0x000fc600078e001e */
[----:B------:R-:W5:Y:S04]  /*210d0*/  LDG.E R43, desc[UR10][R42.64] ;  /* 0x0000000a2a2b7981 */ /* 0x000f68000c1e1900 */
[----:B------:R-:W5:Y:S01]  /*210e0*/  LDG.E R31, desc[UR10][R30.64] ;  /* 0x0000000a1e1f7981 */ /* 0x000f62000c1e1900 */
[----:B---3--:R-:W-:-:S05]  /*210f0*/  VIADD R34, R49, 0x60 ;  /* 0x0000006031227836 */ /* 0x008fca0000000000 */
[----:B------:R-:W-:Y:S01]  /*21100*/  ISETP.GE.U32.AND P3, PT, R34, 0x3f8, PT ;  /* 0x000003f82200780c */ /* 0x000fe20003f66070 */
[----:B------:R-:W-:Y:S01]  /*21110*/  VIADD R49, R49, 0x80 ;  /* 0x0000008031317836 */ /* 0x000fe20000000000 */
[----:B--2---:R3:W-:Y:S04]  /*21120*/  STS [R48+0x80], R52 ;  /* 0x0000803430007388 */ /* 0x0047e80000000800 */
[----:B----4-:R3:W-:Y:S04]  /*21130*/  STS [R50+0x100], R35 ;  /* 0x0001002332007388 */ /* 0x0107e80000000800 */
[----:B-----5:R3:W-:Y:S04]  /*21140*/  STS [R48+0x100], R43 ;  /* 0x0001002b30007388 */ /* 0x0207e80000000800 */
[----:B------:R3:W-:Y:S04]  /*21150*/  STS [R50+0x180], R33 ;  /* 0x0001802132007388 */ /* 0x0007e80000000800 */
[----:B------:R3:W-:Y:S01]  /*21160*/  STS [R48+0x180], R31 ;  /* 0x0001801f30007388 */ /* 0x0007e20000000800 */
[----:B------:R-:W-:Y:S05]  /*21170*/  @!P3 BRA `(.L_x_1854) ;  /* 0xfffffffc0070b947 */ /* 0x000fea000383ffff */
.L_x_1853:
[----:B------:R-:W-:Y:S05]  /*21180*/  BSYNC.RECONVERGENT B2 ;  /* 0x0000000000027941 */ /* 0x000fea0003800200 */
.L_x_1852:
[----:B------:R-:W-:Y:S04]  /*21190*/  BSSY.RECONVERGENT B2, `(.L_x_1855) ;  /* 0x0000031000027945 */ /* 0x000fe80003800200 */
[----:B------:R-:W-:Y:S05]  /*211a0*/  @P1 BRA `(.L_x_1856) ;  /* 0x0000000000bc1947 */ /* 0x000fea0003800000 */
[----:B------:R-:W-:-:S07]  /*211b0*/  IMAD.MOV.U32 R42, RZ, RZ, R3 ;  /* 0x000000ffff2a7224 */ /* 0x000fce00078e0003 */
.L_x_1859:
[----:B-1234-:R-:W1:Y:S01]  /*211c0*/  S2R R43, SR_CgaCtaId ;  /* 0x00000000002b7919 */ /* 0x01ee620000008800 */
        /* <DEDUP_REMOVED lines=10> */
.L_x_1858:
        /* <DEDUP_REMOVED lines=10> */
.L_x_1857:
[----:B------:R-:W-:-:S06]  /*21310*/  IMAD.WIDE.U32 R34, R33, 0x4, R24 ;  /* 0x0000000421227825 */ /* 0x000fcc00078e0018 */
[----:B------:R-:W2:Y:S01]  /*21320*/  LDG.E R34, desc[UR10][R34.64+-0x3a980] ;  /* 0xfc56800a22227981 */ /* 0x000ea2000c1e1900 */
[----:B------:R-:W-:Y:S02]  /*21330*/  VIADD R31, R33, 0x1 ;  /* 0x00000001211f7836 */ /* 0x000fe40000000000 */
[----:B------:R-:W-:-:S05]  /*21340*/  VIADD R44, R44, 0x20d4 ;  /* 0x000020d42c2c7836 */ /* 0x000fca0000000000 */
[----:B------:R-:W-:Y:S02]  /*21350*/  LEA R43, R43, R44, 0x18 ;  /* 0x0000002c2b2b7211 */ /* 0x000fe400078ec0ff */
[----:B--2---:R-:W-:-:S13]  /*21360*/  ISETP.GE.U32.AND P1, PT, R34, R47, PT ;  /* 0x0000002f2200720c */ /* 0x004fda0003f26070 */
[----:B------:R-:W-:-:S04]  /*21370*/  @P1 IMAD.MOV R31, RZ, RZ, R33 ;  /* 0x000000ffff1f1224 */ /* 0x000fc800078e0221 */
[C---:B------:R-:W-:Y:S01]  /*21380*/  IMAD.WIDE.U32 R32, R31.reuse, 0x4, R20 ;  /* 0x000000041f207825 */ /* 0x040fe200078e0014 */
[----:B------:R-:W-:-:S05]  /*21390*/  ISETP.GT.U32.AND P1, PT, R31, R15, PT ;  /* 0x0000000f1f00720c */ /* 0x000fca0003f24070 */
[----:B------:R-:W2:Y:S08]  /*213a0*/  LDG.E R32, desc[UR10][R32.64+-0x3a980] ;  /* 0xfc56800a20207981 */ /* 0x000eb0000c1e1900 */
[----:B------:R-:W-:-:S06]  /*213b0*/  @!P1 IMAD.WIDE.U32 R30, R31, 0x4, R24 ;  /* 0x000000041f1e9825 */ /* 0x000fcc00078e0018 */
        /* <DEDUP_REMOVED lines=14> */
.L_x_1856:
[----:B------:R-:W-:Y:S05]  /*214a0*/  BSYNC.RECONVERGENT B2 ;  /* 0x0000000000027941 */ /* 0x000fea0003800200 */
.L_x_1855:
        /* <DEDUP_REMOVED lines=9> */
.L_x_1870:
        /* <DEDUP_REMOVED lines=14> */
.L_x_1862:
        /* <DEDUP_REMOVED lines=12> */
.L_x_1863:
        /* <DEDUP_REMOVED lines=12> */
.L_x_1864:
        /* <DEDUP_REMOVED lines=12> */
.L_x_1865:
        /* <DEDUP_REMOVED lines=12> */
.L_x_1866:
        /* <DEDUP_REMOVED lines=12> */
.L_x_1867:
        /* <DEDUP_REMOVED lines=12> */
.L_x_1868:
        /* <DEDUP_REMOVED lines=14> */
.L_x_1869:
[----:B------:R-:W-:Y:S05]  /*21b80*/  BRA.U UP0, `(.L_x_1870) ;  /* 0xfffffff9006c7547 */ /* 0x000fea000b83ffff */
.L_x_1861:
[----:B------:R-:W-:Y:S05]  /*21b90*/  BSYNC.RECONVERGENT B2 ;  /* 0x0000000000027941 */ /* 0x000fea0003800200 */
.L_x_1860:
[----:B------:R-:W-:Y:S05]  /*21ba0*/  @P0 BRA `(.L_x_1871) ;  /* 0xfffffff000240947 */ /* 0x000fea000383ffff */
.L_x_1849:
[----:B------:R-:W-:Y:S01]  /*21bb0*/  ISETP.GE.U32.AND P0, PT, R3, R40, PT ;  /* 0x000000280300720c */ /* 0x000fe20003f06070 */
[----:B------:R-:W-:-:S12]  /*21bc0*/  BSSY.RECONVERGENT B2, `(.L_x_1872) ;  /* 0x00000ae000027945 */ /* 0x000fd80003800200 */
[----:B------:R-:W-:Y:S05]  /*21bd0*/  @P0 BRA `(.L_x_1873) ;  /* 0x0000000800b00947 */ /* 0x000fea0003800000 */
[----:B--23--:R-:W2:Y:S01]  /*21be0*/  LDC.64 R32, c[0x0][0x3a0] ;  /* 0x0000e800ff207b82 */ /* 0x00cea20000000a00 */
[----:B------:R-:W-:Y:S01]  /*21bf0*/  ISETP.GE.U32.AND P3, PT, R3, R40, PT ;  /* 0x000000280300720c */ /* 0x000fe20003f66070 */
[----:B------:R-:W-:Y:S02]  /*21c00*/  IMAD R41, R39, 0x418, R36 ;  /* 0x0000041827297824 */ /* 0x000fe400078e0224 */
[----:B-1--4-:R-:W-:-:S04]  /*21c10*/  IMAD.MOV.U32 R46, RZ, RZ, R3 ;  /* 0x000000ffff2e7224 */ /* 0x012fc800078e0003 */
[----:B------:R-:W1:Y:S06]  /*21c20*/  LDC.64 R30, c[0x0][0x3a8] ;  /* 0x0000ea00ff1e7b82 */ /* 0x000e6c0000000a00 */
[----:B------:R-:W-:-:S04]  /*21c30*/  @P3 IMAD.IADD R35, R41, 0x1, R46 ;  /* 0x0000000129233824 */ /* 0x000fc800078e022e */
[----:B--2---:R-:W-:-:S06]  /*21c40*/  @P3 IMAD.WIDE.U32 R32, R35, 0x4, R32 ;  /* 0x0000000423203825 */ /* 0x004fcc00078e0020 */
[----:B------:R-:W2:Y:S01]  /*21c50*/  @P3 LDG.E R32, desc[UR10][R32.64] ;  /* 0x0000000a20203981 */ /* 0x000ea2000c1e1900 */
[----:B-1----:R-:W-:-:S06]  /*21c60*/  @P3 IMAD.WIDE.U32 R30, R35, 0x4, R30 ;  /* 0x00000004231e3825 */ /* 0x002fcc00078e001e */
[----:B------:R1:W3:Y:S01]  /*21c70*/  @P3 LDG.E R30, desc[UR10][R30.64] ;  /* 0x0000000a1e1e3981 */ /* 0x0002e2000c1e1900 */
        /* <DEDUP_REMOVED lines=13> */
[----:B------:R-:W-:Y:S01]  /*21d50*/  PLOP3.LUT P0, PT, P3, PT, PT, 0x8, 0x80 ;  /* 0x000000000080781c */ /* 0x000fe20001f0e170 */
[----:B--2---:R1:W-:Y:S04]  /*21d60*/  @P3 STS [R35], R32 ;  /* 0x0000002023003388 */ /* 0x0043e80000000800 */
[----:B---3--:R1:W-:Y:S06]  /*21d70*/  @P3 STS [R43], R30 ;  /* 0x0000001e2b003388 */ /* 0x0083ec0000000800 */
[----:B------:R-:W-:Y:S05]  /*21d80*/  @P1 BRA `(.L_x_1875) ;  /* 0x0000000000ac1947 */ /* 0x000fea0003800000 */
[----:B------:R-:W2:Y:S01]  /*21d90*/  S2R R44, SR_CgaCtaId ;  /* 0x00000000002c7919 */ /* 0x000ea20000008800 */
[----:B-1----:R-:W-:Y:S01]  /*21da0*/  MOV R30, 0x400 ;  /* 0x00000400001e7802 */ /* 0x002fe20000000f00 */
[----:B------:R-:W-:Y:S01]  /*21db0*/  VIADD R42, R40, 0xffffffa0 ;  /* 0xffffffa0282a7836 */ /* 0x000fe20000000000 */
[----:B------:R-:W-:-:S03]  /*21dc0*/  PLOP3.LUT P0, PT, PT, PT, PT, 0x8, 0x80 ;  /* 0x000000000080781c */ /* 0x000fc60003f0e170 */
[C---:B------:R-:W-:Y:S02]  /*21dd0*/  VIADD R43, R30.reuse, 0x75f4 ;  /* 0x000075f41e2b7836 */ /* 0x040fe40000000000 */
[----:B------:R-:W-:-:S03]  /*21de0*/  VIADD R31, R30, 0x20d4 ;  /* 0x000020d41e1f7836 */ /* 0x000fc60000000000 */
[C---:B--2---:R-:W-:Y:S02]  /*21df0*/  LEA R43, R44.reuse, R43, 0x18 ;  /* 0x0000002b2c2b7211 */ /* 0x044fe400078ec0ff */
[----:B------:R-:W-:-:S07]  /*21e00*/  LEA R44, R44, R31, 0x18 ;  /* 0x0000001f2c2c7211 */ /* 0x000fce00078ec0ff */
.L_x_1876:
[----:B-1----:R-:W1:Y:S01]  /*21e10*/  LDC.64 R30, c[0x0][0x3a0] ;  /* 0x0000e800ff1e7b82 */ /* 0x002e620000000a00 */
[----:B------:R-:W-:-:S07]  /*21e20*/  IMAD.IADD R35, R41, 0x1, R46 ;  /* 0x0000000129237824 */ /* 0x000fce00078e022e */
[----:B------:R-:W2:Y:S01]  /*21e30*/  LDC.64 R32, c[0x0][0x3a8] ;  /* 0x0000ea00ff207b82 */ /* 0x000ea20000000a00 */
[----:B------:R-:W-:Y:S01]  /*21e40*/  IADD3 R49, PT, PT, R41, 0x20, R46 ;  /* 0x0000002029317810 */ /* 0x000fe20007ffe02e */
[----:B-1----:R-:W-:-:S06]  /*21e50*/  IMAD.WIDE.U32 R52, R35, 0x4, R30 ;  /* 0x0000000423347825 */ /* 0x002fcc00078e001e */
[----:B------:R-:W3:Y:S01]  /*21e60*/  LDG.E R52, desc[UR10][R52.64] ;  /* 0x0000000a34347981 */ /* 0x000ee2000c1e1900 */
[----:B------:R-:W-:-:S04]  /*21e70*/  IMAD.WIDE.U32 R50, R49, 0x4, R30 ;  /* 0x0000000431327825 */ /* 0x000fc800078e001e */
[----:B--2---:R-:W-:Y:S02]  /*21e80*/  IMAD.WIDE.U32 R34, R35, 0x4, R32 ;  /* 0x0000000423227825 */ /* 0x004fe400078e0020 */
[----:B------:R-:W2:Y:S04]  /*21e90*/  LDG.E R51, desc[UR10][R50.64] ;  /* 0x0000000a32337981 */ /* 0x000ea8000c1e1900 */
[----:B------:R1:W4:Y:S01]  /*21ea0*/  LDG.E R45, desc[UR10][R34.64] ;  /* 0x0000000a222d7981 */ /* 0x000322000c1e1900 */
[C---:B------:R-:W-:Y:S02]  /*21eb0*/  IMAD R47, R46.reuse, 0x4, R43 ;  /* 0x000000042e2f7824 */ /* 0x040fe400078e022b */
[----:B------:R-:W-:-:S03]  /*21ec0*/  IMAD R48, R46, 0x4, R44 ;  /* 0x000000042e307824 */ /* 0x000fc600078e022c */
[----:B---3--:R3:W-:Y:S02]  /*21ed0*/  STS [R47], R52 ;  /* 0x000000342f007388 */ /* 0x0087e40000000800 */
[----:B---3--:R-:W-:Y:S01]  /*21ee0*/  IMAD.WIDE.U32 R52, R49, 0x4, R32 ;  /* 0x0000000431347825 */ /* 0x008fe200078e0020 */
[----:B------:R-:W-:-:S05]  /*21ef0*/  IADD3 R49, PT, PT, R41, 0x40, R46 ;  /* 0x0000004029317810 */ /* 0x000fca0007ffe02e */
[----:B-1----:R-:W-:Y:S01]  /*21f00*/  IMAD.WIDE.U32 R34, R49, 0x4, R30 ;  /* 0x0000000431227825 */ /* 0x002fe200078e001e */
[----:B----4-:R1:W-:Y:S05]  /*21f10*/  STS [R48], R45 ;  /* 0x0000002d30007388 */ /* 0x0103ea0000000800 */
[----:B------:R3:W4:Y:S04]  /*21f20*/  LDG.E R34, desc[UR10][R34.64] ;  /* 0x0000000a22227981 */ /* 0x000728000c1e1900 */
[----:B--2---:R2:W-:Y:S04]  /*21f30*/  STS [R47+0x80], R51 ;  /* 0x000080332f007388 */ /* 0x0045e80000000800 */
[----:B-1----:R-:W5:Y:S01]  /*21f40*/  LDG.E R45, desc[UR10][R52.64] ;  /* 0x0000000a342d7981 */ /* 0x002f62000c1e1900 */
[----:B---3--:R-:W-:-:S05]  /*21f50*/  IADD3 R35, PT, PT, R41, 0x60, R46 ;  /* 0x0000006029237810 */ /* 0x008fca0007ffe02e */
[----:B--2---:R-:W-:-:S04]  /*21f60*/  IMAD.WIDE.U32 R50, R35, 0x4, R30 ;  /* 0x0000000423327825 */ /* 0x004fc800078e001e */
[--C-:B------:R-:W-:Y:S02]  /*21f70*/  IMAD.WIDE.U32 R30, R49, 0x4, R32.reuse ;  /* 0x00000004311e7825 */ /* 0x100fe400078e0020 */
[----:B------:R-:W2:Y:S02]  /*21f80*/  LDG.E R50, desc[UR10][R50.64] ;  /* 0x0000000a32327981 */ /* 0x000ea4000c1e1900 */
[----:B------:R-:W-:Y:S02]  /*21f90*/  IMAD.WIDE.U32 R32, R35, 0x4, R32 ;  /* 0x0000000423207825 */ /* 0x000fe400078e0020 */
[----:B------:R-:W3:Y:S04]  /*21fa0*/  LDG.E R31, desc[UR10][R30.64] ;  /* 0x0000000a1e1f7981 */ /* 0x000ee8000c1e1900 */
[----:B------:R-:W2:Y:S01]  /*21fb0*/  LDG.E R33, desc[UR10][R32.64] ;  /* 0x0000000a20217981 */ /* 0x000ea2000c1e1900 */
[----:B------:R-:W-:-:S05]  /*21fc0*/  VIADD R46, R46, 0x80 ;  /* 0x000000802e2e7836 */ /* 0x000fca0000000000 */
[----:B------:R-:W-:Y:S01]  /*21fd0*/  ISETP.GE.U32.AND P1, PT, R46, R42, PT ;  /* 0x0000002a2e00720c */ /* 0x000fe20003f26070 */
[----:B-----5:R1:W-:Y:S04]  /*21fe0*/  STS [R48+0x80], R45 ;  /* 0x0000802d30007388 */ /* 0x0203e80000000800 */
[----:B----4-:R1:W-:Y:S04]  /*21ff0*/  STS [R47+0x100], R34 ;  /* 0x000100222f007388 */ /* 0x0103e80000000800 */
[----:B---3--:R1:W-:Y:S04]  /*22000*/  STS [R48+0x100], R31 ;  /* 0x0001001f30007388 */ /* 0x0083e80000000800 */
[----:B--2---:R1:W-:Y:S04]  /*22010*/  STS [R47+0x180], R50 ;  /* 0x000180322f007388 */ /* 0x0043e80000000800 */
[----:B------:R1:W-:Y:S01]  /*22020*/  STS [R48+0x180], R33 ;  /* 0x0001802130007388 */ /* 0x0003e20000000800 */
[----:B------:R-:W-:Y:S05]  /*22030*/  @!P1 BRA `(.L_x_1876) ;  /* 0xfffffffc00749947 */ /* 0x000fea000383ffff */
.L_x_1875:
[----:B------:R-:W-:Y:S05]  /*22040*/  BSYNC.RECONVERGENT B3 ;  /* 0x0000000000037941 */ /* 0x000fea0003800200 */
.L_x_1874:
        /* <DEDUP_REMOVED lines=31> */
.L_x_1878:
[----:B------:R-:W-:Y:S05]  /*22240*/  BSYNC.RECONVERGENT B3 ;  /* 0x0000000000037941 */ /* 0x000fea0003800200 */
.L_x_1877:
        /* <DEDUP_REMOVED lines=11> */
[----:B------:R-:W-:Y:S01]  /*22300*/  UMOV UR4, 0x400 ;  /* 0x0000040000047882 */ /* 0x000fe20000000000 */
[----:B------:R-:W-:Y:S01]  /*22310*/  UMOV UR6, 0x400 ;  /* 0x0000040000067882 */ /* 0x000fe20000000000 */
        /* <DEDUP_REMOVED lines=8> */
.L_x_1880:
[----:B------:R-:W-:Y:S05]  /*223a0*/  BSYNC.RECONVERGENT B3 ;  /* 0x0000000000037941 */ /* 0x000fea0003800200 */
.L_x_1879:
[----:B---3--:R-:W-:-:S07]  /*223b0*/  IMAD.MOV.U32 R41, RZ, RZ, R3 ;  /* 0x000000ffff297224 */ /* 0x008fce00078e0003 */
.L_x_1883:
        /* <DEDUP_REMOVED lines=11> */
.L_x_1882:
        /* <DEDUP_REMOVED lines=10> */
.L_x_1881:
        /* <DEDUP_REMOVED lines=25> */
.L_x_1873:
[----:B------:R-:W-:Y:S05]  /*226a0*/  BSYNC.RECONVERGENT B2 ;  /* 0x0000000000027941 */ /* 0x000fea0003800200 */
.L_x_1872:
[----:B------:R-:W-:Y:S05]  /*226b0*/  @P2 BRA `(.L_x_1806) ;  /* 0x0000001c00f42947 */ /* 0x000fea0003800000 */
[----:B------:R-:W-:Y:S01]  /*226c0*/  ISETP.NE.AND P0, PT, R40, RZ, PT ;  /* 0x000000ff2800720c */ /* 0x000fe20003f05270 */
[----:B-12-4-:R-:W-:-:S12]  /*226d0*/  IMAD R34, R16, R17, RZ ;  /* 0x0000001110227224 */ /* 0x016fd800078e02ff */
[----:B------:R-:W-:Y:S05]  /*226e0*/  @!P0 BRA `(.L_x_1884) ;  /* 0x0000000c00c08947 */ /* 0x000fea0003800000 */
[----:B------:R-:W-:Y:S01]  /*226f0*/  IMAD.IADD R36, R36, 0x1, -R19 ;  /* 0x0000000124247824 */ /* 0x000fe200078e0a13 */
[----:B---3--:R-:W-:Y:S01]  /*22700*/  LOP3.LUT R31, R37, 0x7, RZ, 0xc0, !PT ;  /* 0x00000007251f7812 */ /* 0x008fe200078ec0ff */
[----:B------:R-:W-:Y:S02]  /*22710*/  IMAD.MOV.U32 R19, RZ, RZ, RZ ;  /* 0x000000ffff137224 */ /* 0x000fe400078e00ff */
[----:B------:R-:W-:-:S05]  /*22720*/  IMAD R36, R39, 0x418, R36 ;  /* 0x0000041827247824 */ /* 0x000fca00078e0224 */
[----:B------:R-:W-:-:S13]  /*22730*/  ISETP.GT.U32.AND P0, PT, R36, -0x8, PT ;  /* 0xfffffff82400780c */ /* 0x000fda0003f04070 */
[----:B------:R-:W-:Y:S05]  /*22740*/  @P0 BRA `(.L_x_1885) ;  /* 0x0000000400b40947 */ /* 0x000fea0003800000 */
[----:B------:R-:W1:Y:S01]  /*22750*/  S2UR UR6, SR_CgaCtaId ;  /* 0x00000000000679c3 */ /* 0x000e620000008800 */
[----:B------:R-:W-:Y:S01]  /*22760*/  UMOV UR4, 0x400 ;  /* 0x0000040000047882 */ /* 0x000fe20000000000 */
[----:B------:R-:W-:Y:S01]  /*22770*/  IMAD.IADD R19, R40, 0x1, -R31 ;  /* 0x0000000128137824 */ /* 0x000fe200078e0a1f */
[----:B------:R-:W-:Y:S02]  /*22780*/  UIADD3 UR5, UPT, UPT, UR4, 0x75f4, URZ ;  /* 0x000075f404057890 */ /* 0x000fe4000fffe0ff */
[----:B------:R-:W-:Y:S02]  /*22790*/  UIADD3 UR4, UPT, UPT, UR4, 0x20d4, URZ ;  /* 0x000020d404047890 */ /* 0x000fe4000fffe0ff */
[----:B-1----:R-:W-:Y:S02]  /*227a0*/  ULEA UR5, UR6, UR5, 0x18 ;  /* 0x0000000506057291 */ /* 0x002fe4000f8ec0ff */
[----:B------:R-:W-:-:S03]  /*227b0*/  ULEA UR6, UR6, UR4, 0x18 ;  /* 0x0000000406067291 */ /* 0x000fc6000f8ec0ff */
[----:B------:R-:W-:-:S09]  /*227c0*/  UMOV UR4, URZ ;  /* 0x000000ff00047c82 */ /* 0x000fd20008000000 */
.L_x_1894:
        /* <DEDUP_REMOVED lines=14> */
.L_x_1886:
        /* <DEDUP_REMOVED lines=12> */
.L_x_1887:
        /* <DEDUP_REMOVED lines=12> */
.L_x_1888:
        /* <DEDUP_REMOVED lines=12> */
.L_x_1889:
        /* <DEDUP_REMOVED lines=12> */
.L_x_1890:
        /* <DEDUP_REMOVED lines=12> */
.L_x_1891:
        /* <DEDUP_REMOVED lines=12> */
.L_x_1892:
        /* <DEDUP_REMOVED lines=14> */
.L_x_1893:
[----:B------:R-:W-:Y:S05]  /*22e10*/  @P1 BRA `(.L_x_1894) ;  /* 0xfffffff8006c1947 */ /* 0x000fea000383ffff */
.L_x_1885:
[----:B--2---:R-:W-:-:S04]  /*22e20*/  LOP3.LUT R30, R37, 0x7, RZ, 0xc0, !PT ;  /* 0x00000007251e7812 */ /* 0x004fc800078ec0ff */
[----:B------:R-:W-:-:S13]  /*22e30*/  ISETP.NE.AND P0, PT, R30, RZ, PT ;  /* 0x000000ff1e00720c */ /* 0x000fda0003f05270 */
[----:B------:R-:W-:Y:S05]  /*22e40*/  @!P0 BRA `(.L_x_1884) ;  /* 0x0000000400e88947 */ /* 0x000fea0003800000 */
[----:B------:R-:W-:-:S13]  /*22e50*/  ISETP.GE.U32.AND P0, PT, R30, 0x4, PT ;  /* 0x000000041e00780c */ /* 0x000fda0003f06070 */
        /* <DEDUP_REMOVED lines=21> */
.L_x_1896:
        /* <DEDUP_REMOVED lines=12> */
.L_x_1897:
        /* <DEDUP_REMOVED lines=12> */
.L_x_1898:
        /* <DEDUP_REMOVED lines=12> */
.L_x_1899:
[----:B------:R-:W-:-:S07]  /*231f0*/  VIADD R19, R19, 0x4 ;  /* 0x0000000413137836 */ /* 0x000fce0000000000 */
.L_x_1895:
[----:B--2---:R-:W-:-:S13]  /*23200*/  LOP3.LUT P0, R30, R37, 0x3, RZ, 0xc0, !PT ;  /* 0x00000003251e7812 */ /* 0x004fda000780c0ff */
[----:B------:R-:W-:Y:S05]  /*23210*/  @!P0 BRA `(.L_x_1884) ;  /* 0x0000000000f48947 */ /* 0x000fea0003800000 */
[----:B------:R-:W-:-:S13]  /*23220*/  ISETP.NE.AND P0, PT, R30, 0x1, PT ;  /* 0x000000011e00780c */ /* 0x000fda0003f05270 */
[----:B------:R-:W-:Y:S05]  /*23230*/  @!P0 BRA `(.L_x_1900) ;  /* 0x0000000000908947 */ /* 0x000fea0003800000 */
[----:B------:R-:W1:Y:S01]  /*23240*/  S2R R43, SR_CgaCtaId ;  /* 0x00000000002b7919 */ /* 0x000e620000008800 */
        /* <DEDUP_REMOVED lines=19> */
.L_x_1901:
[----:B--2---:R-:W1:Y:S02]  /*23380*/  LDS R41, [R40+0x4] ;  /* 0x0000040028297984 */ /* 0x004e640000000800 */
        /* <DEDUP_REMOVED lines=14> */
.L_x_1902:
[----:B------:R-:W-:-:S07]  /*23470*/  VIADD R19, R19, 0x2 ;  /* 0x0000000213137836 */ /* 0x000fce0000000000 */
.L_x_1900:
[----:B------:R-:W-:-:S04]  /*23480*/  LOP3.LUT R37, R37, 0x1, RZ, 0xc0, !PT ;  /* 0x0000000125257812 */ /* 0x000fc800078ec0ff */
[----:B------:R-:W-:-:S13]  /*23490*/  ISETP.NE.U32.AND P0, PT, R37, 0x1, PT ;  /* 0x000000012500780c */ /* 0x000fda0003f05070 */
[----:B------:R-:W-:Y:S05]  /*234a0*/  @P0 BRA `(.L_x_1884) ;  /* 0x0000000000500947 */ /* 0x000fea0003800000 */
[----:B--2---:R-:W1:Y:S01]  /*234b0*/  S2R R33, SR_CgaCtaId ;  /* 0x0000000000217919 */ /* 0x004e620000008800 */
        /* <DEDUP_REMOVED lines=19> */
.L_x_1884:
[----:B0-----:R-:W0:Y:S01]  /*235f0*/  LDS R38, [R38] ;  /* 0x0000000026267984 */ /* 0x001e220000000800 */
[----:B------:R-:W-:Y:S01]  /*23600*/  IMAD.MOV.U32 R36, RZ, RZ, RZ ;  /* 0x000000ffff247224 */ /* 0x000fe200078e00ff */
[----:B0-----:R-:W-:-:S13]  /*23610*/  ISETP.NE.AND P0, PT, R38, RZ, PT ;  /* 0x000000ff2600720c */ /* 0x001fda0003f05270 */
[----:B------:R-:W-:Y:S05]  /*23620*/  @!P0 BRA `(.L_x_1903) ;  /* 0x0000001000108947 */ /* 0x000fea0003800000 */
[----:B------:R-:W-:Y:S01]  /*23630*/  ISETP.GE.U32.AND P1, PT, R38, 0x8, PT ;  /* 0x000000082600780c */ /* 0x000fe20003f26070 */
[----:B------:R-:W-:Y:S01]  /*23640*/  VIADD R40, R34, 0x1 ;  /* 0x0000000122287836 */ /* 0x000fe20000000000 */
[----:B------:R-:W-:Y:S01]  /*23650*/  LOP3.LUT P0, RZ, R38, 0x7, RZ, 0xc0, !PT ;  /* 0x0000000726ff7812 */ /* 0x000fe2000780c0ff */
[----:B---3--:R-:W-:Y:S02]  /*23660*/  IMAD R35, R0, 0x1d4c00, R26 ;  /* 0x001d4c0000237824 */ /* 0x008fe400078e021a */
[----:B----4-:R-:W-:Y:S01]  /*23670*/  IMAD.MOV.U32 R19, RZ, RZ, RZ ;  /* 0x000000ffff137224 */ /* 0x010fe200078e00ff */
[----:B------:R-:W-:Y:S01]  /*23680*/  SHF.R.S32.HI R37, RZ, 0x1f, R40 ;  /* 0x0000001fff257819 */ /* 0x000fe20000011428 */
[----:B------:R-:W-:Y:S02]  /*23690*/  IMAD.MOV.U32 R36, RZ, RZ, RZ ;  /* 0x000000ffff247224 */ /* 0x000fe400078e00ff */
[----:B------:R-:W-:-:S04]  /*236a0*/  IMAD R35, R12, 0x3a980, R35 ;  /* 0x0003a9800c237824 */ /* 0x000fc800078e0223 */
[----:B------:R-:W-:Y:S05]  /*236b0*/  @!P1 BRA `(.L_x_1904) ;  /* 0x0000000400e89947 */ /* 0x000fea0003800000 */
[----:B------:R-:W-:Y:S01]  /*236c0*/  LOP3.LUT R19, R38, 0xfffffff8, RZ, 0xc0, !PT ;  /* 0xfffffff826137812 */ /* 0x000fe200078ec0ff */
[----:B--2---:R-:W-:Y:S02]  /*236d0*/  IMAD.MOV.U32 R39, RZ, RZ, RZ ;  /* 0x000000ffff277224 */ /* 0x004fe400078e00ff */
[----:B------:R-:W-:-:S07]  /*236e0*/  IMAD.MOV.U32 R36, RZ, RZ, RZ ;  /* 0x000000ffff247224 */ /* 0x000fce00078e00ff */
.L_x_1905:
        /* <DEDUP_REMOVED lines=63> */
[----:B------:R-:W-:Y:S02]  /*23ae0*/  LEA.HI R33, R33, R33, RZ, 0x10 ;  /* 0x0000002121217211 */ /* 0x000fe400078f80ff */
[----:B------:R-:W-:Y:S02]  /*23af0*/  LEA.HI R45, R45, R45, RZ, 0x10 ;  /* 0x0000002d2d2d7211 */ /* 0x000fe400078f80ff */
[----:B------:R-:W-:-:S02]  /*23b00*/  SHF.R.U32.HI R31, RZ, 0x1, R43 ;  /* 0x00000001ff1f7819 */ /* 0x000fc4000001162b */
[----:B------:R-:W-:Y:S02]  /*23b10*/  SHF.R.U32.HI R36, RZ, 0x1, R41 ;  /* 0x00000001ff247819 */ /* 0x000fe40000011629 */
[----:B------:R-:W-:Y:S02]  /*23b20*/  LOP3.LUT R33, R33, 0x3f, RZ, 0xc0, !PT ;  /* 0x0000003f21217812 */ /* 0x000fe400078ec0ff */
[----:B------:R-:W-:Y:S02]  /*23b30*/  LOP3.LUT R45, R45, 0x3f, RZ, 0xc0, !PT ;  /* 0x0000003f2d2d7812 */ /* 0x000fe400078ec0ff */
[----:B------:R-:W-:Y:S02]  /*23b40*/  LOP3.LUT R32, R31, 0x55555555, RZ, 0xc0, !PT ;  /* 0x555555551f207812 */ /* 0x000fe400078ec0ff */
[----:B------:R-:W-:Y:S02]  /*23b50*/  LOP3.LUT R36, R36, 0x55555555, RZ, 0xc0, !PT ;  /* 0x5555555524247812 */ /* 0x000fe400078ec0ff */
[----:B------:R-:W-:Y:S01]  /*23b60*/  IADD3 R30, PT, PT, R45, R33, R30 ;  /* 0x000000212d1e7210 */ /* 0x000fe20007ffe01e */
[----:B------:R-:W-:Y:S01]  /*23b70*/  IMAD.IADD R32, R43, 0x1, -R32 ;  /* 0x000000012b207824 */ /* 0x000fe200078e0a20 */
[----:B------:R-:W-:Y:S01]  /*23b80*/  SHF.R.U32.HI R31, RZ, 0x1, R42 ;  /* 0x00000001ff1f7819 */ /* 0x000fe2000001162a */
[----:B------:R-:W-:Y:S01]  /*23b90*/  IMAD.IADD R36, R41, 0x1, -R36 ;  /* 0x0000000129247824 */ /* 0x000fe200078e0a24 */
[----:B------:R-:W-:-:S02]  /*23ba0*/  SHF.R.U32.HI R33, RZ, 0x1, R44 ;  /* 0x00000001ff217819 */ /* 0x000fc4000001162c */
        /* <DEDUP_REMOVED lines=8> */
[----:B------:R-:W-:Y:S02]  /*23c30*/  LOP3.LUT R31, R31, 0x33333333, RZ, 0xc0, !PT ;  /* 0x333333331f1f7812 */ /* 0x000fe400078ec0ff */
        /* <DEDUP_REMOVED lines=34> */
.L_x_1904:
[----:B------:R-:W-:Y:S05]  /*23e60*/  @!P0 BRA `(.L_x_1903) ;  /* 0x0000000800008947 */ /* 0x000fea0003800000 */
[C---:B--2---:R-:W-:Y:S02]  /*23e70*/  LOP3.LUT R30, R38.reuse, 0x7, RZ, 0xc0, !PT ;  /* 0x00000007261e7812 */ /* 0x044fe400078ec0ff */
        /* <DEDUP_REMOVED lines=66> */
.L_x_1906:
        /* <DEDUP_REMOVED lines=42> */
.L_x_1907:
        /* <DEDUP_REMOVED lines=19> */
.L_x_1903:
[----:B----4-:R-:W-:-:S05]  /*24670*/  IMAD R19, R17, 0x4, R18 ;  /* 0x0000000411137824 */ /* 0x010fca00078e0212 */
[----:B------:R0:W-:Y:S02]  /*24680*/  STS [R19], R36 ;  /* 0x0000002413007388 */ /* 0x0001e40000000800 */
.L_x_1806:
[----:B------:R-:W-:Y:S05]  /*24690*/  BSYNC.RECONVERGENT B1 ;  /* 0x0000000000017941 */ /* 0x000fea0003800200 */
.L_x_1768:
[----:B------:R-:W-:-:S05]  /*246a0*/  VIADD R17, R17, 0x1 ;  /* 0x0000000111117836 */ /* 0x000fca0000000000 */
[----:B------:R-:W-:-:S13]  /*246b0*/  ISETP.NE.AND P0, PT, R17, R14, PT ;  /* 0x0000000e1100720c */ /* 0x000fda0003f05270 */
[----:B------:R-:W-:Y:S05]  /*246c0*/  @P0 BRA `(.L_x_1908) ;  /* 0xffffff7800600947 */ /* 0x000fea000383ffff */
[----:B------:R-:W-:Y:S05]  /*246d0*/  BRA `(.L_x_1759) ;  /* 0x0000002400c87947 */ /* 0x000fea0003800000 */
.L_x_1767:
[----:B------:R-:W-:-:S13]  /*246e0*/  ISETP.NE.AND P0, PT, R14, RZ, PT ;  /* 0x000000ff0e00720c */ /* 0x000fda0003f05270 */
[----:B------:R-:W-:Y:S05]  /*246f0*/  @!P0 BRA `(.L_x_1909) ;  /* 0x0000000800188947 */ /* 0x000fea0003800000 */
[----:B------:R-:W-:-:S07]  /*24700*/  IMAD.MOV.U32 R45, RZ, RZ, RZ ;  /* 0x000000ffff2d7224 */ /* 0x000fce00078e00ff */
.L_x_1917:
        /* <DEDUP_REMOVED lines=36> */
.L_x_1914:
[C---:B-1----:R-:W-:Y:S02]  /*24950*/  VIADD R49, R17.reuse, 0x20 ;  /* 0x0000002011317836 */ /* 0x042fe40000000000 */
[----:B------:R-:W-:-:S04]  /*24960*/  IMAD.WIDE R30, R17, 0x4, R24 ;  /* 0x00000004111e7825 */ /* 0x000fc800078e0218 */
[C---:B------:R-:W-:Y:S02]  /*24970*/  VIADD R51, R17.reuse, 0x40 ;  /* 0x0000004011337836 */ /* 0x040fe40000000000 */
[----:B------:R-:W-:Y:S01]  /*24980*/  IMAD.WIDE R32, R17, 0x4, R20 ;  /* 0x0000000411207825 */ /* 0x000fe200078e0214 */
[----:B------:R0:W2:Y:S03]  /*24990*/  LDG.E R30, desc[UR10][R30.64+-0x3a980] ;  /* 0xfc56800a1e1e7981 */ /* 0x0000a6000c1e1900 */
[----:B------:R-:W-:Y:S02]  /*249a0*/  IMAD.WIDE R18, R49, 0x4, R24 ;  /* 0x0000000431127825 */ /* 0x000fe400078e0218 */
[----:B------:R-:W3:Y:S02]  /*249b0*/  LDG.E R32, desc[UR10][R32.64+-0x3a980] ;  /* 0xfc56800a20207981 */ /* 0x000ee4000c1e1900 */
[----:B------:R-:W-:-:S02]  /*249c0*/  VIADD R53, R17, 0x60 ;  /* 0x0000006011357836 */ /* 0x000fc40000000000 */
[----:B------:R-:W-:Y:S01]  /*249d0*/  IMAD.WIDE R34, R49, 0x4, R20 ;  /* 0x0000000431227825 */ /* 0x000fe200078e0214 */
[----:B------:R1:W4:Y:S03]  /*249e0*/  LDG.E R18, desc[UR10][R18.64+-0x3a980] ;  /* 0xfc56800a12127981 */ /* 0x000326000c1e1900 */
[C---:B------:R-:W-:Y:S02]  /*249f0*/  IMAD.WIDE R36, R51.reuse, 0x4, R24 ;  /* 0x0000000433247825 */ /* 0x040fe400078e0218 */
[----:B------:R5:W4:Y:S02]  /*24a00*/  LDG.E R34, desc[UR10][R34.64+-0x3a980] ;  /* 0xfc56800a22227981 */ /* 0x000b24000c1e1900 */
[----:B------:R-:W-:Y:S02]  /*24a10*/  IMAD.WIDE R38, R51, 0x4, R20 ;  /* 0x0000000433267825 */ /* 0x000fe400078e0214 */
[----:B------:R5:W4:Y:S02]  /*24a20*/  LDG.E R36, desc[UR10][R36.64+-0x3a980] ;  /* 0xfc56800a24247981 */ /* 0x000b24000c1e1900 */
[----:B------:R-:W-:-:S02]  /*24a30*/  IMAD.WIDE R40, R53, 0x4, R24 ;  /* 0x0000000435287825 */ /* 0x000fc400078e0218 */
[----:B------:R-:W4:Y:S02]  /*24a40*/  LDG.E R38, desc[UR10][R38.64+-0x3a980] ;  /* 0xfc56800a26267981 */ /* 0x000f24000c1e1900 */
[----:B------:R-:W-:Y:S02]  /*24a50*/  IMAD.WIDE R42, R53, 0x4, R20 ;  /* 0x00000004352a7825 */ /* 0x000fe400078e0214 */
[----:B------:R-:W4:Y:S04]  /*24a60*/  LDG.E R40, desc[UR10][R40.64+-0x3a980] ;  /* 0xfc56800a28287981 */ /* 0x000f28000c1e1900 */
[----:B------:R-:W4:Y:S01]  /*24a70*/  LDG.E R42, desc[UR10][R42.64+-0x3a980] ;  /* 0xfc56800a2a2a7981 */ /* 0x000f22000c1e1900 */
[C---:B0-----:R-:W-:Y:S02]  /*24a80*/  IMAD.IADD R31, R15.reuse, 0x1, R17 ;  /* 0x000000010f1f7824 */ /* 0x041fe400078e0211 */
[----:B------:R-:W-:-:S02]  /*24a90*/  IMAD.IADD R49, R15, 0x1, R49 ;  /* 0x000000010f317824 */ /* 0x000fc400078e0231 */
[----:B-1----:R-:W-:Y:S02]  /*24aa0*/  IMAD R19, R31, 0x4, R47 ;  /* 0x000000041f137824 */ /* 0x002fe400078e022f */
[----:B------:R-:W-:Y:S02]  /*24ab0*/  IMAD.IADD R51, R15, 0x1, R51 ;  /* 0x000000010f337824 */ /* 0x000fe400078e0233 */
[--C-:B------:R-:W-:Y:S02]  /*24ac0*/  IMAD R31, R31, 0x4, R48.reuse ;  /* 0x000000041f1f7824 */ /* 0x100fe400078e0230 */
[----:B------:R-:W-:Y:S02]  /*24ad0*/  IMAD R33, R49, 0x4, R47 ;  /* 0x0000000431217824 */ /* 0x000fe400078e022f */
        /* <DEDUP_REMOVED lines=17> */
.L_x_1913:
[----:B------:R-:W-:Y:S05]  /*24bf0*/  BSYNC.RECONVERGENT B2 ;  /* 0x0000000000027941 */ /* 0x000fea0003800200 */
.L_x_1912:
        /* <DEDUP_REMOVED lines=10> */
[----:B------:R-:W3:Y:S02]  /*24ca0*/  LDG.E R30, desc[UR10][R30.64+-0x3a980] ;  /* 0xfc56800a1e1e7981 */ /* 0x000ee4000c1e1900 */
[----:B------:R-:W-:Y:S02]  /*24cb0*/  IMAD.WIDE R34, R37, 0x4, R20 ;  /* 0x0000000425227825 */ /* 0x000fe400078e0214 */
        /* <DEDUP_REMOVED lines=20> */
.L_x_1916:
[----:B------:R-:W-:Y:S05]  /*24e00*/  BSYNC.RECONVERGENT B2 ;  /* 0x0000000000027941 */ /* 0x000fea0003800200 */
.L_x_1915:
        /* <DEDUP_REMOVED lines=17> */
.L_x_1911:
[----:B------:R-:W-:Y:S05]  /*24f20*/  BSYNC.RECONVERGENT B1 ;  /* 0x0000000000017941 */ /* 0x000fea0003800200 */
.L_x_1910:
[----:B------:R-:W-:-:S05]  /*24f30*/  VIADD R45, R45, 0x1 ;  /* 0x000000012d2d7836 */ /* 0x000fca0000000000 */
[----:B------:R-:W-:-:S13]  /*24f40*/  ISETP.NE.AND P0, PT, R45, R14, PT ;  /* 0x0000000e2d00720c */ /* 0x000fda0003f05270 */
[----:B------:R-:W-:Y:S05]  /*24f50*/  @P0 BRA `(.L_x_1917) ;  /* 0xfffffff400ec0947 */ /* 0x000fea000383ffff */
.L_x_1909:
[----:B------:R-:W-:Y:S01]  /*24f60*/  ISETP.GE.U32.AND P0, PT, R3, R44, PT ;  /* 0x0000002c0300720c */ /* 0x000fe20003f06070 */
[----:B------:R-:W-:-:S12]  /*24f70*/  BSSY.RECONVERGENT B1, `(.L_x_1918) ;  /* 0x000005a000017945 */ /* 0x000fd80003800200 */
[----:B------:R-:W-:Y:S05]  /*24f80*/  @P0 BRA `(.L_x_1919) ;  /* 0x0000000400600947 */ /* 0x000fea0003800000 */
[----:B-1----:R-:W-:-:S07]  /*24f90*/  IMAD.MOV.U32 R15, RZ, RZ, R3 ;  /* 0x000000ffff0f7224 */ /* 0x002fce00078e0003 */
.L_x_1923:
[-C--:B--2---:R-:W-:Y:S01]  /*24fa0*/  IABS R21, R16.reuse ;  /* 0x0000001000157213 */ /* 0x084fe20000000000 */
[----:B------:R-:W-:Y:S01]  /*24fb0*/  BSSY.RECONVERGENT B2, `(.L_x_1920) ;  /* 0x0000039000027945 */ /* 0x000fe20003800200 */
[----:B------:R-:W-:Y:S01]  /*24fc0*/  IABS R24, R15 ;  /* 0x0000000f00187213 */ /* 0x000fe20000000000 */
[----:B0-----:R-:W-:Y:S01]  /*24fd0*/  IMAD.MOV.U32 R33, RZ, RZ, RZ ;  /* 0x000000ffff217224 */ /* 0x001fe200078e00ff */
        /* <DEDUP_REMOVED lines=43> */
.L_x_1922:
        /* <DEDUP_REMOVED lines=11> */
.L_x_1921:
[----:B------:R-:W-:Y:S05]  /*25340*/  BSYNC.RECONVERGENT B2 ;  /* 0x0000000000027941 */ /* 0x000fea0003800200 */
.L_x_1920:
[----:B------:R-:W-:Y:S01]  /*25350*/  IMAD.IADD R35, R36, 0x1, R33 ;  /* 0x0000000124237824 */ /* 0x000fe200078e0221 */
[----:B------:R-:W0:Y:S03]  /*25360*/  LDC.64 R24, c[0x0][0x3a8] ;  /* 0x0000ea00ff187b82 */ /* 0x000e260000000a00 */
[----:B------:R-:W-:-:S06]  /*25370*/  IMAD.WIDE.U32 R20, R35, 0x4, R18 ;  /* 0x0000000423147825 */ /* 0x000fcc00078e0012 */
[----:B------:R-:W2:Y:S01]  /*25380*/  LDG.E R21, desc[UR10][R20.64] ;  /* 0x0000000a14157981 */ /* 0x000ea2000c1e1900 */
[----:B------:R-:W-:-:S05]  /*25390*/  VIADD R30, R30, 0x20d4 ;  /* 0x000020d41e1e7836 */ /* 0x000fca0000000000 */
[----:B------:R-:W-:Y:S02]  /*253a0*/  LEA R30, R17, R30, 0x18 ;  /* 0x0000001e111e7211 */ /* 0x000fe400078ec0ff */
        /* <DEDUP_REMOVED lines=22> */
.L_x_1919:
[----:B------:R-:W-:Y:S05]  /*25510*/  BSYNC.RECONVERGENT B1 ;  /* 0x0000000000017941 */ /* 0x000fea0003800200 */
.L_x_1918:
[----:B------:R-:W-:-:S13]  /*25520*/  ISETP.GE.U32.AND P0, PT, R3, R14, PT ;  /* 0x0000000e0300720c */ /* 0x000fda0003f06070 */
[----:B------:R-:W-:Y:S05]  /*25530*/  @P0 BRA `(.L_x_1759) ;  /* 0x0000001800300947 */ /* 0x000fea0003800000 */
[----:B------:R-:W3:Y:S01]  /*25540*/  S2UR UR5, SR_CgaCtaId ;  /* 0x00000000000579c3 */ /* 0x000ee20000008800 */
[----:B------:R-:W-:Y:S01]  /*25550*/  UMOV UR4, 0x400 ;  /* 0x0000040000047882 */ /* 0x000fe20000000000 */
[C---:B-1----:R-:W-:Y:S01]  /*25560*/  VIADD R15, R16.reuse, 0xffffffff ;  /* 0xffffffff100f7836 */ /* 0x042fe20000000000 */
[----:B------:R-:W-:Y:S01]  /*25570*/  UIADD3 UR4, UPT, UPT, UR4, 0x4d34, URZ ;  /* 0x00004d3404047890 */ /* 0x000fe2000fffe0ff */
[C---:B------:R-:W-:Y:S01]  /*25580*/  LOP3.LUT R43, R16.reuse, 0x3, RZ, 0xc0, !PT ;  /* 0x00000003102b7812 */ /* 0x040fe200078ec0ff */
[----:B------:R-:W-:Y:S02]  /*25590*/  IMAD.MOV.U32 R17, RZ, RZ, R3 ;  /* 0x000000ffff117224 */ /* 0x000fe400078e0003 */
[----:B------:R-:W-:Y:S02]  /*255a0*/  ISETP.GE.U32.AND P0, PT, R15, 0x3, PT ;  /* 0x000000030f00780c */ /* 0x000fe40003f06070 */
[----:B------:R-:W-:Y:S01]  /*255b0*/  LOP3.LUT R15, R16, 0xfffffffc, RZ, 0xc0, !PT ;  /* 0xfffffffc100f7812 */ /* 0x000fe200078ec0ff */
[----:B---3--:R-:W-:-:S06]  /*255c0*/  ULEA UR4, UR5, UR4, 0x18 ;  /* 0x0000000405047291 */ /* 0x008fcc000f8ec0ff */
[----:B------:R-:W-:-:S07]  /*255d0*/  LEA R38, R12, UR4, 0x8 ;  /* 0x000000040c267c11 */ /* 0x000fce000f8e40ff */
.L_x_1936:
[----:B------:R-:W-:Y:S01]  /*255e0*/  IMAD R42, R17, 0x4, R13 ;  /* 0x00000004112a7824 */ /* 0x000fe200078e020d */
[C---:B------:R-:W-:Y:S01]  /*255f0*/  ISETP.NE.AND P1, PT, R16.reuse, RZ, PT ;  /* 0x000000ff1000720c */ /* 0x040fe20003f25270 */
[----:B------:R-:W-:Y:S02]  /*25600*/  IMAD R39, R16, R17, RZ ;  /* 0x0000001110277224 */ /* 0x000fe400078e02ff */
[----:B------:R-:W-:Y:S01]  /*25610*/  IMAD.MOV.U32 R24, RZ, RZ, RZ ;  /* 0x000000ffff187224 */ /* 0x000fe200078e00ff */
[----:B------:R1:W-:Y:S09]  /*25620*/  STS [R42], RZ ;  /* 0x000000ff2a007388 */ /* 0x0003f20000000800 */
[----:B-1----:R-:W-:Y:S05]  /*25630*/  @!P1 BRA `(.L_x_1924) ;  /* 0x0000000400a09947 */ /* 0x002fea0003800000 */
[----:B------:R-:W-:Y:S02]  /*25640*/  IMAD.MOV.U32 R44, RZ, RZ, RZ ;  /* 0x000000ffff2c7224 */ /* 0x000fe400078e00ff */
[----:B0-----:R-:W-:Y:S01]  /*25650*/  IMAD.MOV.U32 R18, RZ, RZ, RZ ;  /* 0x000000ffff127224 */ /* 0x001fe200078e00ff */
        /* <DEDUP_REMOVED lines=9> */
.L_x_1926:
[----:B------:R-:W-:Y:S02]  /*256f0*/  IMAD.IADD R18, R39, 0x1, R48 ;  /* 0x0000000127127824 */ /* 0x000fe400078e0230 */
[----:B------:R-:W-:Y:S02]  /*25700*/  VIADD R48, R48, 0x4 ;  /* 0x0000000430307836 */ /* 0x000fe40000000000 */
[C---:B--2---:R-:W-:Y:S02]  /*25710*/  IMAD R20, R18.reuse, 0x4, R45 ;  /* 0x0000000412147824 */ /* 0x044fe400078e022d */
        /* <DEDUP_REMOVED lines=44> */
.L_x_1925:
        /* <DEDUP_REMOVED lines=10> */
[C---:B--2---:R-:W-:Y:S02]  /*25a80*/  LEA R30, R18.reuse, UR5, 0x2 ;  /* 0x00000005121e7c11 */ /* 0x044fe4000f8e10ff */
        /* <DEDUP_REMOVED lines=35> */
.L_x_1924:
[----:B------:R-:W-:Y:S01]  /*25cc0*/  ISETP.NE.AND P1, PT, R24, RZ, PT ;  /* 0x000000ff1800720c */ /* 0x000fe20003f25270 */
[----:B------:R-:W-:Y:S01]  /*25cd0*/  BSSY.RECONVERGENT B1, `(.L_x_1927) ;  /* 0x000010d000017945 */ /* 0x000fe20003800200 */
[----:B-1----:R-:W-:-:S11]  /*25ce0*/  IMAD.MOV.U32 R25, RZ, RZ, RZ ;  /* 0x000000ffff197224 */ /* 0x002fd600078e00ff */
[----:B------:R-:W-:Y:S05]  /*25cf0*/  @!P1 BRA `(.L_x_1928) ;  /* 0x0000001000289947 */ /* 0x000fea0003800000 */
[C---:B------:R-:W-:Y:S01]  /*25d00*/  ISETP.GE.U32.AND P2, PT, R24.reuse, 0x8, PT ;  /* 0x000000081800780c */ /* 0x040fe20003f46070 */
[----:B0-----:R-:W-:Y:S01]  /*25d10*/  VIADD R33, R39, 0x1 ;  /* 0x0000000127217836 */ /* 0x001fe20000000000 */
[----:B------:R-:W-:Y:S01]  /*25d20*/  LOP3.LUT R44, R24, 0x7, RZ, 0xc0, !PT ;  /* 0x00000007182c7812 */ /* 0x000fe200078ec0ff */
[----:B--2---:R-:W-:Y:S01]  /*25d30*/  IMAD R31, R0, 0x1d4c00, R26 ;  /* 0x001d4c00001f7824 */ /* 0x004fe200078e021a */
        /* <DEDUP_REMOVED lines=10> */
.L_x_1931:
        /* <DEDUP_REMOVED lines=119> */
.L_x_1930:
[----:B------:R-:W-:Y:S05]  /*26550*/  BSYNC.RECONVERGENT B2 ;  /* 0x0000000000027941 */ /* 0x000fea0003800200 */
.L_x_1929:
        /* <DEDUP_REMOVED lines=69> */
.L_x_1933:
[----:B------:R-:W-:Y:S05]  /*269b0*/  BSYNC.RECONVERGENT B2 ;  /* 0x0000000000027941 */ /* 0x000fea0003800200 */
.L_x_1932:
        /* <DEDUP_REMOVED lines=42> */
.L_x_1935:
[----:B------:R-:W-:Y:S05]  /*26c60*/  BSYNC.RECONVERGENT B2 ;  /* 0x0000000000027941 */ /* 0x000fea0003800200 */
.L_x_1934:
        /* <DEDUP_REMOVED lines=19> */
.L_x_1928:
[----:B------:R-:W-:Y:S05]  /*26da0*/  BSYNC.RECONVERGENT B1 ;  /* 0x0000000000017941 */ /* 0x000fea0003800200 */
.L_x_1927:
[C---:B0-----:R-:W-:Y:S02]  /*26db0*/  IMAD R18, R17.reuse, 0x4, R38 ;  /* 0x0000000411127824 */ /* 0x041fe400078e0226 */
[----:B------:R-:W-:-:S03]  /*26dc0*/  VIADD R17, R17, 0x20 ;  /* 0x0000002011117836 */ /* 0x000fc60000000000 */
[----:B------:R0:W-:Y:S02]  /*26dd0*/  STS [R18], R25 ;  /* 0x0000001912007388 */ /* 0x0001e40000000800 */
[----:B------:R-:W-:-:S13]  /*26de0*/  ISETP.GE.U32.AND P1, PT, R17, R14, PT ;  /* 0x0000000e1100720c */ /* 0x000fda0003f26070 */
[----:B0-----:R-:W-:Y:S05]  /*26df0*/  @!P1 BRA `(.L_x_1936) ;  /* 0xffffffe400f89947 */ /* 0x001fea000383ffff */
.L_x_1759:
[----:B------:R-:W-:Y:S05]  /*26e00*/  BSYNC.RECONVERGENT B0 ;  /* 0x0000000000007941 */ /* 0x000fea0003800200 */
.L_x_1580:
[----:B------:R-:W5:Y:S08]  /*26e10*/  LDC.64 R12, c[0x0][0x3b8] ;  /* 0x0000ee00ff0c7b82 */ /* 0x000f700000000a00 */
[----:B------:R-:W-:Y:S08]  /*26e20*/  BAR.SYNC.DEFER_BLOCKING 0x0 ;  /* 0x0000000000007b1d */ /* 0x000ff00000010000 */
[----:B------:R-:W2:Y:S01]  /*26e30*/  S2UR UR6, SR_CgaCtaId ;  /* 0x00000000000679c3 */ /* 0x000ea20000008800 */
[----:B------:R-:W-:Y:S01]  /*26e40*/  UMOV UR5, 0x400 ;  /* 0x0000040000057882 */ /* 0x000fe20000000000 */
[----:B------:R-:W3:Y:S06]  /*26e50*/  S2R R23, SR_CTAID.X ;  /* 0x0000000000177919 */ /* 0x000eec0000002500 */
[----:B01----:R-:W3:Y:S08]  /*26e60*/  LDC.64 R18, c[0x4][0x10] ;  /* 0x01000400ff127b82 */ /* 0x003ef00000000a00 */
[----:B------:R-:W0:Y:S01]  /*26e70*/  LDC.64 R16, c[0x4][0x28] ;  /* 0x01000a00ff107b82 */ /* 0x000e220000000a00 */
[----:B-----5:R-:W5:Y:S01]  /*26e80*/  LDG.E R12, desc[UR10][R12.64] ;  /* 0x0000000a0c0c7981 */ /* 0x020f62000c1e1900 */
[----:B--2---:R-:W-:-:S06]  /*26e90*/  ULEA UR4, UR6, UR5, 0x18 ;  /* 0x0000000506047291 */ /* 0x004fcc000f8ec0ff */
[----:B------:R-:W1:Y:S01]  /*26ea0*/  LDC.64 R14, c[0x4][0x48] ;  /* 0x01001200ff0e7b82 */ /* 0x000e620000000a00 */
[----:B------:R-:W-:-:S07]  /*26eb0*/  IMAD.U32 R30, RZ, RZ, UR4 ;  /* 0x00000004ff1e7e24 */ /* 0x000fce000f8e00ff */
[----:B------:R-:W2:Y:S01]  /*26ec0*/  LDC.64 R20, c[0x4][0x8] ;  /* 0x01000200ff147b82 */ /* 0x000ea20000000a00 */
[----:B---3--:R-:W-:Y:S01]  /*26ed0*/  IMAD.WIDE.U32 R18, R23, 0x40, R18 ;  /* 0x0000004017127825 */ /* 0x008fe200078e0012 */
[----:B------:R-:W3:Y:S03]  /*26ee0*/  LDS R28, [R30+0x4] ;  /* 0x000004001e1c7984 */ /* 0x000ee60000000800 */
[----:B0-----:R-:W-:-:S04]  /*26ef0*/  IMAD.WIDE.U32 R16, R0, 0x1d4c00, R16 ;  /* 0x001d4c0000107825 */ /* 0x001fc800078e0010 */
[----:B-1----:R-:W-:-:S04]  /*26f00*/  IMAD.WIDE.U32 R14, R0, 0x60, R14 ;  /* 0x00000060000e7825 */ /* 0x002fc800078e000e */
[----:B-----5:R-:W-:-:S05]  /*26f10*/  VIADD R13, R12, 0xfffffffe ;  /* 0xfffffffe0c0d7836 */ /* 0x020fca0000000000 */
[----:B---3--:R-:W-:Y:S01]  /*26f20*/  ISETP.NE.AND P0, PT, R28, R13, PT ;  /* 0x0000000d1c00720c */ /* 0x008fe20003f05270 */
[----:B--2---:R-:W-:-:S12]  /*26f30*/  IMAD.WIDE.U32 R12, R0, 0x20, R20 ;  /* 0x00000020000c7825 */ /* 0x004fd800078e0014 */
        /* <DEDUP_REMOVED lines=8> */
.L_x_1964:
[----:B0-----:R-:W0:Y:S02]  /*26fc0*/  LDC.64 R20, c[0x0][0x3c0] ;  /* 0x0000f000ff147b82 */ /* 0x001e240000000a00 */
[----:B0-----:R-:W2:Y:S01]  /*26fd0*/  LDG.E R24, desc[UR10][R20.64] ;  /* 0x0000000a14187981 */ /* 0x001ea2000c1e1900 */
[C---:B------:R-:W-:Y:S01]  /*26fe0*/  IMAD R22, R29.reuse, 0x4, R28 ;  /* 0x000000041d167824 */ /* 0x040fe200078e021c */
[----:B------:R-:W-:Y:S05]  /*26ff0*/  YIELD ;  /* 0x0000000000007946 */ /* 0x000fea0003800000 */
[----:B----4-:R-:W2:Y:S01]  /*27000*/  LDS R33, [R22] ;  /* 0x0000000016217984 */ /* 0x010ea20000000800 */
        /* <DEDUP_REMOVED lines=11> */
[----:B------:R-:W-:Y:S01]  /*270c0*/  IMAD.MOV.U32 R25, RZ, RZ, RZ ;  /* 0x000000ffff197224 */ /* 0x000fe200078e00ff */
[----:B------:R-:W-:Y:S01]  /*270d0*/  VIADDMNMX.U32 R24, R24, R21, 0x2, !PT ;  /* 0x0000000218187446 */ /* 0x000fe20007800015 */
[----:B------:R-:W-:-:S04]  /*270e0*/  IMAD.MOV.U32 R21, RZ, RZ, 0x0 ;  /* 0x00000000ff157424 */ /* 0x000fc800078e00ff */
[C---:B------:R-:W-:Y:S02]  /*270f0*/  VIADD R20, R24.reuse, 0xfffffffe ;  /* 0xfffffffe18147836 */ /* 0x040fe40000000000 */
[----:B------:R-:W-:-:S03]  /*27100*/  VIADD R24, R24, 0xffffffff ;  /* 0xffffffff18187836 */ /* 0x000fc60000000000 */
[----:B------:R-:W-:Y:S01]  /*27110*/  ISETP.GE.U32.AND P0, PT, R20, 0x3, PT ;  /* 0x000000031400780c */ /* 0x000fe20003f06070 */
[----:B------:R-:W-:Y:S01]  /*27120*/  IMAD.MOV.U32 R20, RZ, RZ, 0x1 ;  /* 0x00000001ff147424 */ /* 0x000fe200078e00ff */
[----:B------:R-:W-:-:S11]  /*27130*/  LOP3.LUT R35, R24, 0x3, RZ, 0xc0, !PT ;  /* 0x0000000318237812 */ /* 0x000fd600078ec0ff */
[----:B------:R-:W-:Y:S05]  /*27140*/  @!P0 BRA `(.L_x_1942) ;  /* 0x0000000800508947 */ /* 0x000fea0003800000 */
[----:B------:R-:W-:Y:S01]  /*27150*/  LOP3.LUT R26, R24, 0xfffffffc, RZ, 0xc0, !PT ;  /* 0xfffffffc181a7812 */ /* 0x000fe200078ec0ff */
[----:B------:R-:W-:Y:S02]  /*27160*/  IMAD.MOV.U32 R27, RZ, RZ, 0x1 ;  /* 0x00000001ff1b7424 */ /* 0x000fe400078e00ff */
[----:B------:R-:W-:Y:S02]  /*27170*/  IMAD.MOV.U32 R20, RZ, RZ, 0x1 ;  /* 0x00000001ff147424 */ /* 0x000fe400078e00ff */
[----:B------:R-:W-:-:S07]  /*27180*/  IMAD.MOV.U32 R21, RZ, RZ, 0x0 ;  /* 0x00000000ff157424 */ /* 0x000fce00078e00ff */
.L_x_1955:
        /* <DEDUP_REMOVED lines=9> */
[----:B0-----:R-:W-:Y:S02]  /*27220*/  VIADD R22, R21, 0xffffffe ;  /* 0x0ffffffe15167836 */ /* 0x001fe40000000000 */
[----:B------:R-:W-:-:S04]  /*27230*/  IMAD.MOV.U32 R21, RZ, RZ, RZ ;  /* 0x000000ffff157224 */ /* 0x000fc800078e00ff */
        /* <DEDUP_REMOVED lines=16> */
.L_x_1944:
[----:B------:R-:W-:Y:S01]  /*27340*/  IMAD.MOV.U32 R34, RZ, RZ, R20 ;  /* 0x000000ffff227224 */ /* 0x000fe200078e0014 */
[----:B------:R-:W-:Y:S01]  /*27350*/  MOV R32, 0x27380 ;  /* 0x0002738000207802 */ /* 0x000fe20000000f00 */
[----:B------:R-:W-:-:S07]  /*27360*/  IMAD.MOV.U32 R24, RZ, RZ, R27 ;  /* 0x000000ffff187224 */ /* 0x000fce00078e001b */
[----:B------:R-:W-:Y:S05]  /*27370*/  CALL.REL.NOINC `($__internal_1_$__cuda_sm20_div_u64) ;  /* 0x0000001400d47944 */ /* 0x000fea0003c00000 */
[----:B------:R-:W-:Y:S02]  /*27380*/  IMAD.MOV.U32 R20, RZ, RZ, R22 ;  /* 0x000000ffff147224 */ /* 0x000fe400078e0016 */
[----:B------:R-:W-:-:S07]  /*27390*/  IMAD.MOV.U32 R21, RZ, RZ, R23 ;  /* 0x000000ffff157224 */ /* 0x000fce00078e0017 */
.L_x_1945:
[----:B------:R-:W-:Y:S05]  /*273a0*/  BSYNC.RECONVERGENT B1 ;  /* 0x0000000000017941 */ /* 0x000fea0003800200 */
.L_x_1943:
        /* <DEDUP_REMOVED lines=10> */
[----:B------:R-:W-:-:S06]  /*27450*/  ISETP.NE.U32.AND P3, PT, R24, RZ, PT ;  /* 0x000000ff1800720c */ /* 0x000fcc0003f65070 */
[----:B0-----:R-:W0:Y:S02]  /*27460*/  MUFU.RCP R21, R21 ;  /* 0x0000001500157308 */ /* 0x001e240000001000 */
[----:B0-----:R-:W-:Y:S02]  /*27470*/  VIADD R22, R21, 0xffffffe ;  /* 0x0ffffffe15167836 */ /* 0x001fe40000000000 */
[----:B------:R-:W-:-:S04]  /*27480*/  IMAD.MOV.U32 R21, RZ, RZ, RZ ;  /* 0x000000ffff157224 */ /* 0x000fc800078e00ff */
        /* <DEDUP_REMOVED lines=15> */
.L_x_1947:
[----:B------:R-:W-:Y:S01]  /*27580*/  IMAD.MOV.U32 R34, RZ, RZ, R20 ;  /* 0x000000ffff227224 */ /* 0x000fe200078e0014 */
[----:B------:R-:W-:-:S07]  /*27590*/  MOV R32, 0x275b0 ;  /* 0x000275b000207802 */ /* 0x000fce0000000f00 */
[----:B------:R-:W-:Y:S05]  /*275a0*/  CALL.REL.NOINC `($__internal_1_$__cuda_sm20_div_u64) ;  /* 0x0000001400487944 */ /* 0x000fea0003c00000 */
[----:B------:R-:W-:Y:S02]  /*275b0*/  IMAD.MOV.U32 R20, RZ, RZ, R22 ;  /* 0x000000ffff147224 */ /* 0x000fe400078e0016 */
[----:B------:R-:W-:-:S07]  /*275c0*/  IMAD.MOV.U32 R21, RZ, RZ, R23 ;  /* 0x000000ffff157224 */ /* 0x000fce00078e0017 */
.L_x_1948:
[----:B------:R-:W-:Y:S05]  /*275d0*/  BSYNC.RECONVERGENT B1 ;  /* 0x0000000000017941 */ /* 0x000fea0003800200 */
.L_x_1946:
        /* <DEDUP_REMOVED lines=29> */
.L_x_1950:
[----:B------:R-:W-:Y:S01]  /*277b0*/  IMAD.MOV.U32 R34, RZ, RZ, R20 ;  /* 0x000000ffff227224 */ /* 0x000fe200078e0014 */
[----:B------:R-:W-:-:S07]  /*277c0*/  MOV R32, 0x277e0 ;  /* 0x000277e000207802 */ /* 0x000fce0000000f00 */
[----:B------:R-:W-:Y:S05]  /*277d0*/  CALL.REL.NOINC `($__internal_1_$__cuda_sm20_div_u64) ;  /* 0x0000001000bc7944 */ /* 0x000fea0003c00000 */
[----:B------:R-:W-:Y:S02]  /*277e0*/  IMAD.MOV.U32 R20, RZ, RZ, R22 ;  /* 0x000000ffff147224 */ /* 0x000fe400078e0016 */
[----:B------:R-:W-:-:S07]  /*277f0*/  IMAD.MOV.U32 R21, RZ, RZ, R23 ;  /* 0x000000ffff157224 */ /* 0x000fce00078e0017 */
.L_x_1951:
[----:B------:R-:W-:Y:S05]  /*27800*/  BSYNC.RECONVERGENT B1 ;  /* 0x0000000000017941 */ /* 0x000fea0003800200 */
.L_x_1949:
        /* <DEDUP_REMOVED lines=30> */
.L_x_1953:
[----:B------:R-:W-:Y:S01]  /*279f0*/  IMAD.MOV.U32 R34, RZ, RZ, R20 ;  /* 0x000000ffff227224 */ /* 0x000fe200078e0014 */
[----:B------:R-:W-:Y:S01]  /*27a00*/  MOV R32, 0x27a30 ;  /* 0x00027a3000207802 */ /* 0x000fe20000000f00 */
[----:B------:R-:W-:-:S07]  /*27a10*/  IMAD.MOV.U32 R24, RZ, RZ, R37 ;  /* 0x000000ffff187224 */ /* 0x000fce00078e0025 */
[----:B------:R-:W-:Y:S05]  /*27a20*/  CALL.REL.NOINC `($__internal_1_$__cuda_sm20_div_u64) ;  /* 0x0000001000287944 */ /* 0x000fea0003c00000 */
[----:B------:R-:W-:Y:S02]  /*27a30*/  IMAD.MOV.U32 R20, RZ, RZ, R22 ;  /* 0x000000ffff147224 */ /* 0x000fe400078e0016 */
[----:B------:R-:W-:-:S07]  /*27a40*/  IMAD.MOV.U32 R21, RZ, RZ, R23 ;  /* 0x000000ffff157224 */ /* 0x000fce00078e0017 */
.L_x_1954:
[----:B------:R-:W-:Y:S05]  /*27a50*/  BSYNC.RECONVERGENT B1 ;  /* 0x0000000000017941 */ /* 0x000fea0003800200 */
.L_x_1952:
[----:B------:R-:W-:Y:S01]  /*27a60*/  ISETP.NE.AND P0, PT, R37, R26, PT ;  /* 0x0000001a2500720c */ /* 0x000fe20003f05270 */
[----:B------:R-:W-:-:S12]  /*27a70*/  VIADD R27, R27, 0x4 ;  /* 0x000000041b1b7836 */ /* 0x000fd80000000000 */
[----:B------:R-:W-:Y:S05]  /*27a80*/  @P0 BRA `(.L_x_1955) ;  /* 0xfffffff400c00947 */ /* 0x000fea000383ffff */
.L_x_1942:
        /* <DEDUP_REMOVED lines=30> */
.L_x_1958:
[----:B------:R-:W-:Y:S01]  /*27c70*/  IMAD.MOV.U32 R34, RZ, RZ, R20 ;  /* 0x000000ffff227224 */ /* 0x000fe200078e0014 */
[----:B------:R-:W-:Y:S01]  /*27c80*/  MOV R32, 0x27cb0 ;  /* 0x00027cb000207802 */ /* 0x000fe20000000f00 */
[----:B------:R-:W-:-:S07]  /*27c90*/  IMAD.MOV.U32 R24, RZ, RZ, R27 ;  /* 0x000000ffff187224 */ /* 0x000fce00078e001b */
[----:B------:R-:W-:Y:S05]  /*27ca0*/  CALL.REL.NOINC `($__internal_1_$__cuda_sm20_div_u64) ;  /* 0x0000000c00887944 */ /* 0x000fea0003c00000 */
[----:B------:R-:W-:Y:S02]  /*27cb0*/  IMAD.MOV.U32 R20, RZ, RZ, R22 ;  /* 0x000000ffff147224 */ /* 0x000fe400078e0016 */
[----:B------:R-:W-:-:S07]  /*27cc0*/  IMAD.MOV.U32 R21, RZ, RZ, R23 ;  /* 0x000000ffff157224 */ /* 0x000fce00078e0017 */
.L_x_1959:
[----:B------:R-:W-:Y:S05]  /*27cd0*/  BSYNC.RECONVERGENT B2 ;  /* 0x0000000000027941 */ /* 0x000fea0003800200 */
.L_x_1957:
        /* <DEDUP_REMOVED lines=31> */
.L_x_1961:
[----:B------:R-:W-:Y:S01]  /*27ed0*/  IMAD.MOV.U32 R34, RZ, RZ, R20 ;  /* 0x000000ffff227224 */ /* 0x000fe200078e0014 */
[----:B------:R-:W-:-:S07]  /*27ee0*/  MOV R32, 0x27f00 ;  /* 0x00027f0000207802 */ /* 0x000fce0000000f00 */
[----:B------:R-:W-:Y:S05]  /*27ef0*/  CALL.REL.NOINC `($__internal_1_$__cuda_sm20_div_u64) ;  /* 0x0000000800f47944 */ /* 0x000fea0003c00000 */
[----:B------:R-:W-:Y:S02]  /*27f00*/  IMAD.MOV.U32 R20, RZ, RZ, R22 ;  /* 0x000000ffff147224 */ /* 0x000fe400078e0016 */
[----:B------:R-:W-:-:S07]  /*27f10*/  IMAD.MOV.U32 R21, RZ, RZ, R23 ;  /* 0x000000ffff157224 */ /* 0x000fce00078e0017 */
.L_x_1962:
[----:B------:R-:W-:Y:S05]  /*27f20*/  BSYNC.RECONVERGENT B2 ;  /* 0x0000000000027941 */ /* 0x000fea0003800200 */
.L_x_1960:
        /* <DEDUP_REMOVED lines=20> */
[----:B------:R-:W-:Y:S02]  /*28070*/  IMAD R34, R24, R21, R34 ;  /* 0x0000001518227224 */ /* 0x000fe400078e0222 */
[----:B------:R-:W-:-:S03]  /*28080*/  IMAD.MOV.U32 R21, RZ, RZ, RZ ;  /* 0x000000ffff157224 */ /* 0x000fc600078e00ff */
[----:B------:R-:W-:-:S13]  /*28090*/  ISETP.GE.U32.AND P0, PT, R34, R24, PT ;  /* 0x000000182200720c */ /* 0x000fda0003f06070 */
[----:B------:R-:W-:Y:S02]  /*280a0*/  @P0 IMAD.IADD R34, R34, 0x1, -R24 ;  /* 0x0000000122220824 */ /* 0x000fe400078e0a18 */
[----:B------:R-:W-:-:S03]  /*280b0*/  @P0 VIADD R20, R20, 0x1 ;  /* 0x0000000114140836 */ /* 0x000fc60000000000 */
[----:B------:R-:W-:-:S13]  /*280c0*/  ISETP.GE.U32.AND P1, PT, R34, R24, PT ;  /* 0x000000182200720c */ /* 0x000fda0003f26070 */
[----:B------:R-:W-:Y:S01]  /*280d0*/  @P1 VIADD R20, R20, 0x1 ;  /* 0x0000000114141836 */ /* 0x000fe20000000000 */
[----:B------:R-:W-:Y:S01]  /*280e0*/  @!P3 LOP3.LUT R20, RZ, R24, RZ, 0x33, !PT ;  /* 0x00000018ff14b212 */ /* 0x000fe200078e33ff */
[----:B------:R-:W-:Y:S06]  /*280f0*/  BRA `(.L_x_1956) ;  /* 0x0000000000107947 */ /* 0x000fec0003800000 */
.L_x_1963:
[----:B------:R-:W-:-:S07]  /*28100*/  MOV R32, 0x28120 ;  /* 0x0002812000207802 */ /* 0x000fce0000000f00 */
[----:B------:R-:W-:Y:S05]  /*28110*/  CALL.REL.NOINC `($__internal_1_$__cuda_sm20_div_u64) ;  /* 0x00000008006c7944 */ /* 0x000fea0003c00000 */
[----:B------:R-:W-:Y:S02]  /*28120*/  IMAD.MOV.U32 R20, RZ, RZ, R22 ;  /* 0x000000ffff147224 */ /* 0x000fe400078e0016 */
[----:B------:R-:W-:-:S07]  /*28130*/  IMAD.MOV.U32 R21, RZ, RZ, R23 ;  /* 0x000000ffff157224 */ /* 0x000fce00078e0017 */
.L_x_1956:
[----:B------:R-:W-:Y:S05]  /*28140*/  BSYNC.RECONVERGENT B1 ;  /* 0x0000000000017941 */ /* 0x000fea0003800200 */
.L_x_1941:
[----:B------:R-:W0:Y:S02]  /*28150*/  LDC.64 R22, c[0x0][0x3b0] ;  /* 0x0000ec00ff167b82 */ /* 0x000e240000000a00 */
[----:B0-----:R0:W-:Y:S02]  /*28160*/  REDG.E.ADD.64.STRONG.GPU desc[UR10][R22.64], R20 ;  /* 0x000000141600798e */ /* 0x0011e4000c12e50a */
.L_x_1940:
[----:B------:R-:W-:Y:S05]  /*28170*/  BSYNC.RECONVERGENT B0 ;  /* 0x0000000000007941 */ /* 0x000fea0003800200 */
.L_x_1939:
[----:B------:R-:W-:Y:S05]  /*28180*/  @!P2 BRA `(.L_x_1964) ;  /* 0xffffffec008ca947 */ /* 0x000fea000383ffff */
.L_x_1938:
        /* <DEDUP_REMOVED lines=32> */
[----:B----4-:R-:W-:Y:S02]  /*28390*/  IMAD.MOV.U32 R33, RZ, RZ, 0x40 ;  /* 0x00000040ff217424 */ /* 0x010fe400078e00ff */
[----:B------:R-:W-:Y:S02]  /*283a0*/  VIADD R20, R20, 0xffffffff ;  /* 0xffffffff14147836 */ /* 0x000fe40000000000 */
[----:B------:R-:W-:-:S05]  /*283b0*/  VIADD R21, R21, 0xffffffff ;  /* 0xffffffff15157836 */ /* 0x000fca0000000000 */
[----:B------:R0:W-:Y:S01]  /*283c0*/  STS.64 [R30], R20 ;  /* 0x000000141e007388 */ /* 0x0001e20000000a00 */
[----:B--2---:R-:W-:-:S05]  /*283d0*/  @P0 IMAD R33, R31, -0x40, R28 ;  /* 0xffffffc01f210824 */ /* 0x004fca00078e021c */
[----:B------:R0:W-:Y:S02]  /*283e0*/  STS [R30+0x10], R33 ;  /* 0x000010211e007388 */ /* 0x0001e40000000800 */
.L_x_1966:
[----:B------:R-:W-:Y:S05]  /*283f0*/  BSYNC.RECONVERGENT B0 ;  /* 0x0000000000007941 */ /* 0x000fea0003800200 */
.L_x_1937:
[----:B------:R-:W-:Y:S06]  /*28400*/  BAR.SYNC.DEFER_BLOCKING 0x0 ;  /* 0x0000000000007b1d */ /* 0x000fec0000010000 */
[----:B------:R-:W-:Y:S01]  /*28410*/  BSSY.RECONVERGENT B0, `(.L_x_1967) ;  /* 0x0000053000007945 */ /* 0x000fe20003800200 */
[----:B0-----:R-:W0:Y:S02]  /*28420*/  LDS.64 R20, [R30] ;  /* 0x000000001e147984 */ /* 0x001e240000000a00 */
[----:B0-----:R-:W-:-:S04]  /*28430*/  ISETP.NE.AND P0, PT, R20, RZ, PT ;  /* 0x000000ff1400720c */ /* 0x001fc80003f05270 */
[----:B------:R-:W-:-:S13]  /*28440*/  ISETP.NE.OR P0, PT, R2, RZ, !P0 ;  /* 0x000000ff0200720c */ /* 0x000fda0004705670 */
[----:B------:R-:W-:Y:S05]  /*28450*/  @P0 BRA `(.L_x_1968) ;  /* 0x0000000400380947 */ /* 0x000fea0003800000 */
[----:B------:R-:W0:Y:S02]  /*28460*/  LDS R30, [R30+0x10] ;  /* 0x000010001e1e7984 */ /* 0x000e240000000800 */
.L_x_1976:
[----:B------:R-:W-:-:S05]  /*28470*/  IMAD.WIDE R22, R21, 0x4, R12 ;  /* 0x0000000415167825 */ /* 0x000fca00078e020c */
[----:B------:R-:W0:Y:S01]  /*28480*/  LDG.E R27, desc[UR10][R22.64] ;  /* 0x0000000a161b7981 */ /* 0x000e22000c1e1900 */
[----:B------:R-:W-:Y:S01]  /*28490*/  BSSY.RELIABLE B1, `(.L_x_1969) ;  /* 0x000001f000017945 */ /* 0x000fe20003800100 */
[----:B0-----:R-:W-:-:S13]  /*284a0*/  ISETP.GE.U32.AND P0, PT, R27, R30, PT ;  /* 0x0000001e1b00720c */ /* 0x001fda0003f06070 */
[----:B------:R-:W-:Y:S05]  /*284b0*/  @P0 BRA `(.L_x_1970) ;  /* 0x0000000000700947 */ /* 0x000fea0003800000 */
[----:B------:R-:W0:Y:S02]  /*284c0*/  LDC.64 R24, c[0x0][0x3c0] ;  /* 0x0000f000ff187b82 */ /* 0x000e240000000a00 */
[----:B0-----:R0:W5:Y:S06]  /*284d0*/  LDG.E R26, desc[UR10][R24.64] ;  /* 0x0000000a181a7981 */ /* 0x00116c000c1e1900 */
[----:B------:R-:W1:Y:S01]  /*284e0*/  S2UR UR6, SR_CgaCtaId ;  /* 0x00000000000679c3 */ /* 0x000e620000008800 */
[----:B------:R-:W-:Y:S02]  /*284f0*/  UMOV UR4, 0x400 ;  /* 0x0000040000047882 */ /* 0x000fe40000000000 */
[----:B------:R-:W-:-:S02]  /*28500*/  UIADD3 UR5, UPT, UPT, UR4, 0x4534, URZ ;  /* 0x0000453404057890 */ /* 0x000fc4000fffe0ff */
[----:B------:R-:W-:Y:S02]  /*28510*/  UIADD3 UR4, UPT, UPT, UR4, 0x4d34, URZ ;  /* 0x00004d3404047890 */ /* 0x000fe4000fffe0ff */
[----:B-1----:R-:W-:Y:S02]  /*28520*/  ULEA UR5, UR6, UR5, 0x18 ;  /* 0x0000000506057291 */ /* 0x002fe4000f8ec0ff */
[----:B------:R-:W-:-:S04]  /*28530*/  ULEA UR4, UR6, UR4, 0x18 ;  /* 0x0000000406047291 */ /* 0x000fc8000f8ec0ff */
[C---:B----4-:R-:W-:Y:S02]  /*28540*/  LEA R32, R21.reuse, UR5, 0x8 ;  /* 0x0000000515207c11 */ /* 0x050fe4000f8e40ff */
[----:B0-----:R-:W-:-:S07]  /*28550*/  LEA R34, R21, UR4, 0x8 ;  /* 0x0000000415227c11 */ /* 0x001fce000f8e40ff */
.L_x_1974:
        /* <DEDUP_REMOVED lines=14> */
.L_x_1972:
[----:B------:R-:W-:Y:S05]  /*28640*/  BSYNC.RELIABLE B2 ;  /* 0x0000000000027941 */ /* 0x000fea0003800100 */
.L_x_1971:
[----:B------:R-:W-:-:S05]  /*28650*/  VIADD R27, R27, 0x1 ;  /* 0x000000011b1b7836 */ /* 0x000fca0000000000 */
[----:B------:R-:W-:-:S13]  /*28660*/  ISETP.NE.AND P0, PT, R27, R30, PT ;  /* 0x0000001e1b00720c */ /* 0x000fda0003f05270 */
[----:B------:R-:W-:Y:S05]  /*28670*/  @P0 BRA `(.L_x_1974) ;  /* 0xfffffffc00b80947 */ /* 0x000fea000383ffff */
.L_x_1970:
[----:B------:R-:W-:Y:S05]  /*28680*/  BSYNC.RELIABLE B1 ;  /* 0x0000000000017941 */ /* 0x000fea0003800100 */
.L_x_1969:
[----:B------:R-:W-:Y:S01]  /*28690*/  IMAD.WIDE R26, R21, 0xc, R14 ;  /* 0x0000000c151a7825 */ /* 0x000fe200078e020e */
[----:B------:R0:W-:Y:S04]  /*286a0*/  STG.E desc[UR10][R22.64], RZ ;  /* 0x000000ff16007986 */ /* 0x0001e8000c10190a */
[----:B------:R-:W2:Y:S04]  /*286b0*/  LDG.E R25, desc[UR10][R26.64] ;  /* 0x0000000a1a197981 */ /* 0x000ea8000c1e1900 */
[----:B------:R-:W2:Y:S02]  /*286c0*/  LDG.E R24, desc[UR10][R26.64+0x4] ;  /* 0x0000040a1a187981 */ /* 0x000ea4000c1e1900 */
[----:B--2---:R-:W-:-:S13]  /*286d0*/  ISETP.NE.AND P0, PT, R25, R24, PT ;  /* 0x000000181900720c */ /* 0x004fda0003f05270 */
[----:B0-----:R-:W-:Y:S05]  /*286e0*/  @P0 BRA `(.L_x_1975) ;  /* 0x00000000005c0947 */ /* 0x001fea0003800000 */
[----:B------:R-:W-:Y:S01]  /*286f0*/  IMAD.WIDE R22, R21, 0x8, R18 ;  /* 0x0000000815167825 */ /* 0x000fe200078e0212 */
[----:B------:R2:W-:Y:S04]  /*28700*/  STG.E desc[UR10][R26.64], RZ ;  /* 0x000000ff1a007986 */ /* 0x0005e8000c10190a */
[----:B------:R2:W-:Y:S04]  /*28710*/  STG.E desc[UR10][R26.64+0x4], RZ ;  /* 0x000004ff1a007986 */ /* 0x0005e8000c10190a */
[----:B------:R2:W-:Y:S04]  /*28720*/  STG.E desc[UR10][R26.64+0x8], RZ ;  /* 0x000008ff1a007986 */ /* 0x0005e8000c10190a */
[----:B------:R2:W-:Y:S04]  /*28730*/  STG.E desc[UR10][R22.64], RZ ;  /* 0x000000ff16007986 */ /* 0x0005e8000c10190a */
[----:B------:R2:W-:Y:S04]  /*28740*/  STG.E desc[UR10][R22.64+0x4], RZ ;  /* 0x000004ff16007986 */ /* 0x0005e8000c10190a */
[----:B------:R-:W3:Y:S04]  /*28750*/  LDG.E R29, desc[UR10][R26.64+-0x8] ;  /* 0xfffff80a1a1d7981 */ /* 0x000ee8000c1e1900 */
[----:B------:R-:W3:Y:S01]  /*28760*/  LDG.E R24, desc[UR10][R26.64+-0xc] ;  /* 0xfffff40a1a187981 */ /* 0x000ee2000c1e1900 */
[----:B------:R-:W0:Y:S01]  /*28770*/  S2UR UR5, SR_CgaCtaId ;  /* 0x00000000000579c3 */ /* 0x000e220000008800 */
[----:B---3--:R-:W-:-:S13]  /*28780*/  ISETP.GE.U32.AND P0, PT, R24, R29, PT ;  /* 0x0000001d1800720c */ /* 0x008fda0003f06070 */
[----:B------:R-:W-:-:S06]  /*28790*/  @P0 IMAD.WIDE R24, R21, 0x3a980, R16 ;  /* 0x0003a98015180825 */ /* 0x000fcc00078e0210 */
[----:B------:R-:W3:Y:S01]  /*287a0*/  @P0 LDG.E R24, desc[UR10][R24.64+-0x3a980] ;  /* 0xfc56800a18180981 */ /* 0x000ee2000c1e1900 */
[----:B------:R-:W-:Y:S01]  /*287b0*/  VIADD R20, R20, 0xffffffff ;  /* 0xffffffff14147836 */ /* 0x000fe20000000000 */
[----:B------:R-:W-:Y:S01]  /*287c0*/  UMOV UR4, 0x400 ;  /* 0x0000040000047882 */ /* 0x000fe20000000000 */
[----:B------:R-:W-:Y:S01]  /*287d0*/  IMAD.MOV.U32 R30, RZ, RZ, 0x40 ;  /* 0x00000040ff1e7424 */ /* 0x000fe200078e00ff */
[----:B0-----:R-:W-:Y:S01]  /*287e0*/  ULEA UR4, UR5, UR4, 0x18 ;  /* 0x0000000405047291 */ /* 0x001fe2000f8ec0ff */
[----:B------:R-:W-:-:S08]  /*287f0*/  VIADD R21, R21, 0xffffffff ;  /* 0xffffffff15157836 */ /* 0x000fd00000000000 */
[----:B------:R2:W-:Y:S01]  /*28800*/  STS.64 [UR4], R20 ;  /* 0x00000014ff007988 */ /* 0x0005e20008000a04 */
[----:B---3--:R-:W-:Y:S01]  /*28810*/  @P0 IMAD R30, R29, -0x40, R24 ;  /* 0xffffffc01d1e0824 */ /* 0x008fe200078e0218 */
[----:B------:R-:W-:-:S04]  /*28820*/  ISETP.NE.AND P0, PT, R20, RZ, PT ;  /* 0x000000ff1400720c */ /* 0x000fc80003f05270 */
[----:B------:R2:W-:Y:S09]  /*28830*/  STS [UR4+0x10], R30 ;  /* 0x0000101eff007988 */ /* 0x0005f20008000804 */
[----:B--2---:R-:W-:Y:S05]  /*28840*/  @!P0 BRA `(.L_x_1968) ;  /* 0x00000000003c8947 */ /* 0x004fea0003800000 */
[----:B------:R-:W-:Y:S05]  /*28850*/  BRA `(.L_x_1976) ;  /* 0xfffffffc00047947 */ /* 0x000fea000383ffff */
.L_x_1975:
[----:B------:R-:W-:-:S05]  /*28860*/  VIADD R13, R25, 0x1 ;  /* 0x00000001190d7836 */ /* 0x000fca0000000000 */
[----:B------:R0:W-:Y:S01]  /*28870*/  STG.E desc[UR10][R26.64], R13 ;  /* 0x0000000d1a007986 */ /* 0x0001e2000c10190a */
[----:B------:R-:W-:Y:S05]  /*28880*/  BRA `(.L_x_1968) ;  /* 0x00000000002c7947 */ /* 0x000fea0003800000 */
.L_x_1973:
        /* <DEDUP_REMOVED lines=11> */
.L_x_1968:
[----:B------:R-:W-:Y:S05]  /*28940*/  BSYNC.RECONVERGENT B0 ;  /* 0x0000000000007941 */ /* 0x000fea0003800200 */
.L_x_1967:
[----:B------:R-:W-:Y:S05]  /*28950*/  WARPSYNC.ALL ;  /* 0x0000000000007948 */ /* 0x000fea0003800000 */
[----:B------:R-:W-:Y:S06]  /*28960*/  BAR.SYNC.DEFER_BLOCKING 0x0 ;  /* 0x0000000000007b1d */ /* 0x000fec0000010000 */
[----:B------:R-:W-:Y:S05]  /*28970*/  BRA `(.L_x_1977) ;  /* 0x00000000000c7947 */ /* 0x000fea0003800000 */
.L_x_1965:
[----:B------:R-:W-:-:S05]  /*28980*/  @!P1 VIADD R13, R26, 0x1 ;  /* 0x000000011a0d9836 */ /* 0x000fca0000000000 */
[----:B------:R0:W-:Y:S01]  /*28990*/  @!P1 STG.E desc[UR10][R24.64], R13 ;  /* 0x0000000d18009986 */ /* 0x0001e2000c10190a */
[----:B------:R-:W-:Y:S06]  /*289a0*/  BAR.SYNC.DEFER_BLOCKING 0x0 ;  /* 0x0000000000007b1d */ /* 0x000fec0000010000 */
.L_x_1977:
[----:B------:R-:W2:Y:S01]  /*289b0*/  S2UR UR4, SR_CgaCtaId ;  /* 0x00000000000479c3 */ /* 0x000ea20000008800 */
[----:B------:R-:W-:Y:S02]  /*289c0*/  UMOV UR6, 0x400 ;  /* 0x0000040000067882 */ /* 0x000fe40000000000 */
[----:B--2---:R-:W-:-:S09]  /*289d0*/  ULEA UR6, UR4, UR6, 0x18 ;  /* 0x0000000604067291 */ /* 0x004fd2000f8ec0ff */
[----:B------:R-:W2:Y:S02]  /*289e0*/  LDS R12, [UR6] ;  /* 0x00000006ff0c7984 */ /* 0x000ea40008000800 */
[----:B--2---:R-:W-:-:S13]  /*289f0*/  ISETP.NE.AND P0, PT, R12, RZ, PT ;  /* 0x000000ff0c00720c */ /* 0x004fda0003f05270 */
[----:B------:R-:W-:Y:S05]  /*28a00*/  @P0 BRA `(.L_x_1978) ;  /* 0xfffffe7400300947 */ /* 0x000fea000383ffff */
.L_x_1572:
[----:B------:R-:W-:Y:S01]  /*28a10*/  ISETP.NE.AND P0, PT, R2, RZ, PT ;  /* 0x000000ff0200720c */ /* 0x000fe20003f05270 */
[----:B01----:R-:W0:-:S12]  /*28a20*/  LDC.64 R12, c[0x0][0x3c8] ;  /* 0x0000f200ff0c7b82 */ /* 0x003e180000000a00 */
[----:B------:R-:W1:Y:S01]  /*28a30*/  @!P0 LDS R15, [UR6+0xc] ;  /* 0x00000c06ff0f8984 */ /* 0x000e620008000800 */
[----:B------:R-:W1:Y:S02]  /*28a40*/  @!P0 LDC R14, c[0x0][0x370] ;  /* 0x0000dc00ff0e8b82 */ /* 0x000e640000000800 */
[----:B-1----:R-:W-:-:S05]  /*28a50*/  @!P0 IMAD.IADD R14, R14, 0x1, R15 ;  /* 0x000000010e0e8824 */ /* 0x002fca00078e020f */
[----:B------:R-:W-:Y:S01]  /*28a60*/  @!P0 STS [UR6+0xc], R14 ;  /* 0x00000c0eff008988 */ /* 0x000fe20008000806 */
[----:B------:R-:W-:Y:S06]  /*28a70*/  BAR.SYNC.DEFER_BLOCKING 0x0 ;  /* 0x0000000000007b1d */ /* 0x000fec0000010000 */
[----:B0-----:R-:W5:Y:S04]  /*28a80*/  LDG.E R12, desc[UR10][R12.64] ;  /* 0x0000000a0c0c7981 */ /* 0x001f68000c1e1900 */
[----:B------:R-:W5:Y:S02]  /*28a90*/  LDS R15, [UR6+0xc] ;  /* 0x00000c06ff0f7984 */ /* 0x000f640008000800 */
[----:B-----5:R-:W-:-:S13]  /*28aa0*/  ISETP.GE.U32.AND P0, PT, R15, R12, PT ;  /* 0x0000000c0f00720c */ /* 0x020fda0003f06070 */
[----:B------:R-:W-:Y:S05]  /*28ab0*/  @!P0 BRA `(.L_x_1979) ;  /* 0xfffffd7400e48947 */ /* 0x000fea000383ffff */
[----:B------:R-:W-:Y:S05]  /*28ac0*/  EXIT ;  /* 0x000000000000794d */ /* 0x000fea0003800000 */
        .weak           $__internal_1_$__cuda_sm20_div_u64
        .type           $__internal_1_$__cuda_sm20_div_u64,@function
        .size           $__internal_1_$__cuda_sm20_div_u64,(.L_x_2280 - $__internal_1_$__cuda_sm20_div_u64)
$__internal_1_$__cuda_sm20_div_u64:
[----:B------:R-:W0:Y:S08]  /*28ad0*/  I2F.U64.RP R36, R24 ;  /* 0x0000001800247312 */ /* 0x000e300000309000 */
[----:B0-----:R-:W0:Y:S02]  /*28ae0*/  MUFU.RCP R36, R36 ;  /* 0x0000002400247308 */ /* 0x001e240000001000 */
[----:B0-----:R-:W-:-:S06]  /*28af0*/  VIADD R20, R36, 0x1ffffffe ;  /* 0x1ffffffe24147836 */ /* 0x001fcc0000000000 */
[----:B------:R-:W0:Y:S02]  /*28b00*/  F2I.U64.TRUNC R20, R20 ;  /* 0x0000001400147311 */ /* 0x000e24000020d800 */
[----:B0-----:R-:W-:-:S04]  /*28b10*/  IMAD.WIDE.U32 R22, R20, R24, RZ ;  /* 0x0000001814167225 */ /* 0x001fc800078e00ff */
[----:B------:R-:W-:Y:S01]  /*28b20*/  IMAD R23, R20, R25, R23 ;  /* 0x0000001914177224 */ /* 0x000fe200078e0217 */
[----:B------:R-:W-:-:S03]  /*28b30*/  IADD3 R39, P0, PT, RZ, -R22, RZ ;  /* 0x80000016ff277210 */ /* 0x000fc60007f1e0ff */
[----:B------:R-:W-:Y:S02]  /*28b40*/  IMAD R23, R21, R24, R23 ;  /* 0x0000001815177224 */ /* 0x000fe400078e0217 */
[----:B------:R-:W-:-:S04]  /*28b50*/  IMAD.HI.U32 R22, R20, R39, RZ ;  /* 0x0000002714167227 */ /* 0x000fc800078e00ff */
[----:B------:R-:W-:Y:S02]  /*28b60*/  IMAD.X R41, RZ, RZ, ~R23, P0 ;  /* 0x000000ffff297224 */ /* 0x000fe400000e0e17 */
[----:B------:R-:W-:Y:S02]  /*28b70*/  IMAD.MOV.U32 R23, RZ, RZ, R20 ;  /* 0x000000ffff177224 */ /* 0x000fe400078e0014 */
[-C--:B------:R-:W-:Y:S02]  /*28b80*/  IMAD R43, R21, R41.reuse, RZ ;  /* 0x00000029152b7224 */ /* 0x080fe400078e02ff */
[----:B------:R-:W-:-:S04]  /*28b90*/  IMAD.WIDE.U32 R22, P0, R20, R41, R22 ;  /* 0x0000002914167225 */ /* 0x000fc80007800016 */
[----:B------:R-:W-:-:S04]  /*28ba0*/  IMAD.HI.U32 R41, R21, R41, RZ ;  /* 0x0000002915297227 */ /* 0x000fc800078e00ff */
[----:B------:R-:W-:-:S05]  /*28bb0*/  IMAD.HI.U32 R22, P1, R21, R39, R22 ;  /* 0x0000002715167227 */ /* 0x000fca0007820016 */
[----:B------:R-:W-:Y:S01]  /*28bc0*/  IADD3 R23, P3, PT, R43, R22, RZ ;  /* 0x000000162b177210 */ /* 0x000fe20007f7e0ff */
[----:B------:R-:W-:-:S04]  /*28bd0*/  IMAD.X R22, R41, 0x1, R21, P0 ;  /* 0x0000000129167824 */ /* 0x000fc800000e0615 */
[----:B------:R-:W-:Y:S01]  /*28be0*/  IMAD.WIDE.U32 R20, R23, R24, RZ ;  /* 0x0000001817147225 */ /* 0x000fe200078e00ff */
[----:B------:R-:W-:-:S03]  /*28bf0*/  IADD3.X R39, PT, PT, RZ, RZ, R22, P3, P1 ;  /* 0x000000ffff277210 */ /* 0x000fc60001fe2416 */
[----:B------:R-:W-:Y:S01]  /*28c00*/  IMAD R21, R23, R25, R21 ;  /* 0x0000001917157224 */ /* 0x000fe200078e0215 */
[----:B------:R-:W-:-:S03]  /*28c10*/  IADD3 R41, P0, PT, RZ, -R20, RZ ;  /* 0x80000014ff297210 */ /* 0x000fc60007f1e0ff */
[----:B------:R-:W-:Y:S02]  /*28c20*/  IMAD R21, R39, R24, R21 ;  /* 0x0000001827157224 */ /* 0x000fe400078e0215 */
[----:B------:R-:W-:-:S04]  /*28c30*/  IMAD.HI.U32 R22, R23, R41, RZ ;  /* 0x0000002917167227 */ /* 0x000fc800078e00ff */
[----:B------:R-:W-:Y:S02]  /*28c40*/  IMAD.X R20, RZ, RZ, ~R21, P0 ;  /* 0x000000ffff147224 */ /* 0x000fe400000e0e15 */
[----:B------:R-:W-:Y:S02]  /*28c50*/  IMAD.MOV.U32 R21, RZ, RZ, RZ ;  /* 0x000000ffff157224 */ /* 0x000fe400078e00ff */
        /* <DEDUP_REMOVED lines=8> */
[----:B------:R-:W-:-:S04]  /*28ce0*/  IMAD.WIDE.U32 R20, R23, R31, R20 ;  /* 0x0000001f17147225 */ /* 0x000fc800078e0014 */
[C---:B------:R-:W-:Y:S02]  /*28cf0*/  IMAD R23, R39.reuse, R31, RZ ;  /* 0x0000001f27177224 */ /* 0x040fe400078e02ff */
[----:B------:R-:W-:-:S04]  /*28d00*/  IMAD.HI.U32 R20, P0, R39, R34, R20 ;  /* 0x0000002227147227 */ /* 0x000fc80007800014 */
[----:B------:R-:W-:Y:S01]  /*28d10*/  IMAD.HI.U32 R22, R39, R31, RZ ;  /* 0x0000001f27167227 */ /* 0x000fe200078e00ff */
[----:B------:R-:W-:-:S03]  /*28d20*/  IADD3 R23, P1, PT, R23, R20, RZ ;  /* 0x0000001417177210 */ /* 0x000fc60007f3e0ff */
[----:B------:R-:W-:Y:S02]  /*28d30*/  IMAD.X R22, RZ, RZ, R22, P0 ;  /* 0x000000ffff167224 */ /* 0x000fe400000e0616 */
[----:B------:R-:W-:-:S04]  /*28d40*/  IMAD.WIDE.U32 R20, R23, R24, RZ ;  /* 0x0000001817147225 */ /* 0x000fc800078e00ff */
[----:B------:R-:W-:Y:S01]  /*28d50*/  IMAD.X R39, RZ, RZ, R22, P1 ;  /* 0x000000ffff277224 */ /* 0x000fe200008e0616 */
[----:B------:R-:W-:Y:S01]  /*28d60*/  IADD3 R41, P1, PT, -R20, R34, RZ ;  /* 0x0000002214297210 */ /* 0x000fe20007f3e1ff */
[----:B------:R-:W-:-:S03]  /*28d70*/  IMAD R21, R23, R25, R21 ;  /* 0x0000001917157224 */ /* 0x000fc600078e0215 */
[-C--:B------:R-:W-:Y:S01]  /*28d80*/  ISETP.GE.U32.AND P0, PT, R41, R24.reuse, PT ;  /* 0x000000182900720c */ /* 0x080fe20003f06070 */
[----:B------:R-:W-:-:S04]  /*28d90*/  IMAD R20, R39, R24, R21 ;  /* 0x0000001827147224 */ /* 0x000fc800078e0215 */
[----:B------:R-:W-:Y:S01]  /*28da0*/  IMAD.X R36, R31, 0x1, ~R20, P1 ;  /* 0x000000011f247824 */ /* 0x000fe200008e0e14 */
[----:B------:R-:W-:Y:S02]  /*28db0*/  IADD3 R20, P3, PT, R23, 0x1, RZ ;  /* 0x0000000117147810 */ /* 0x000fe40007f7e0ff */
[----:B------:R-:W-:Y:S02]  /*28dc0*/  IADD3 R31, P1, PT, -R24, R41, RZ ;  /* 0x00000029181f7210 */ /* 0x000fe40007f3e1ff */
[C---:B------:R-:W-:Y:S01]  /*28dd0*/  ISETP.GE.U32.AND.EX P0, PT, R36.reuse, R25, PT, P0 ;  /* 0x000000192400720c */ /* 0x040fe20003f06100 */
[----:B------:R-:W-:Y:S02]  /*28de0*/  IMAD.X R22, RZ, RZ, R39, P3 ;  /* 0x000000ffff167224 */ /* 0x000fe400018e0627 */
[----:B------:R-:W-:Y:S01]  /*28df0*/  IMAD.X R34, R36, 0x1, ~R25, P1 ;  /* 0x0000000124227824 */ /* 0x000fe200008e0e19 */
[----:B------:R-:W-:Y:S02]  /*28e00*/  SEL R21, R20, R23, P0 ;  /* 0x0000001714157207 */ /* 0x000fe40000000000 */
[----:B------:R-:W-:-:S02]  /*28e10*/  SEL R31, R31, R41, P0 ;  /* 0x000000291f1f7207 */ /* 0x000fc40000000000 */
[----:B------:R-:W-:Y:S02]  /*28e20*/  SEL R20, R22, R39, P0 ;  /* 0x0000002716147207 */ /* 0x000fe40000000000 */
[----:B------:R-:W-:Y:S02]  /*28e30*/  IADD3 R22, P3, PT, R21, 0x1, RZ ;  /* 0x0000000115167810 */ /* 0x000fe40007f7e0ff */
[----:B------:R-:W-:Y:S02]  /*28e40*/  SEL R34, R34, R36, P0 ;  /* 0x0000002422227207 */ /* 0x000fe40000000000 */
[----:B------:R-:W-:Y:S01]  /*28e50*/  ISETP.GE.U32.AND P0, PT, R31, R24, PT ;  /* 0x000000181f00720c */ /* 0x000fe20003f06070 */
[----:B------:R-:W-:Y:S01]  /*28e60*/  IMAD.X R23, RZ, RZ, R20, P3 ;  /* 0x000000ffff177224 */ /* 0x000fe200018e0614 */
[----:B------:R-:W-:Y:S02]  /*28e70*/  ISETP.NE.U32.AND P1, PT, R24, RZ, PT ;  /* 0x000000ff1800720c */ /* 0x000fe40003f25070 */
[----:B------:R-:W-:-:S02]  /*28e80*/  ISETP.GE.U32.AND.EX P0, PT, R34, R25, PT, P0 ;  /* 0x000000192200720c */ /* 0x000fc40003f06100 */
[----:B------:R-:W-:Y:S02]  /*28e90*/  ISETP.NE.AND.EX P1, PT, R25, RZ, PT, P1 ;  /* 0x000000ff1900720c */ /* 0x000fe40003f25310 */
[----:B------:R-:W-:Y:S01]  /*28ea0*/  SEL R22, R22, R21, P0 ;  /* 0x0000001516167207 */ /* 0x000fe20000000000 */
[----:B------:R-:W-:Y:S01]  /*28eb0*/  IMAD.MOV.U32 R21, RZ, RZ, 0x0 ;  /* 0x00000000ff157424 */ /* 0x000fe200078e00ff */
[----:B------:R-:W-:Y:S01]  /*28ec0*/  SEL R23, R23, R20, P0 ;  /* 0x0000001417177207 */ /* 0x000fe20000000000 */
[----:B------:R-:W-:Y:S01]  /*28ed0*/  IMAD.MOV.U32 R20, RZ, RZ, R32 ;  /* 0x000000ffff147224 */ /* 0x000fe200078e0020 */
[----:B------:R-:W-:Y:S02]  /*28ee0*/  SEL R22, R22, 0xffffffff, P1 ;  /* 0xffffffff16167807 */ /* 0x000fe40000800000 */
[----:B------:R-:W-:Y:S01]  /*28ef0*/  SEL R23, R23, 0xffffffff, P1 ;  /* 0xffffffff17177807 */ /* 0x000fe20000800000 */
[----:B------:R-:W-:Y:S06]  /*28f00*/  RET.REL.NODEC R20 `(_Z21findCliqueGPUNewBatchPjS_S_S_S_S_PyS_S_S_S_S_) ;  /* 0xfffffd70143c7950 */ /* 0x000fec0003c3ffff */
.L_x_1980:
        /* <DEDUP_REMOVED lines=15> */
.L_x_2280:


//--------------------- .text._Z17findCliqueGPUNew7PjS_S_S_S_S_PyS_S_S_S_S_ --------------------------
	.section	.text._Z17findCliqueGPUNew7PjS_S_S_S_S_PyS_S_S_S_S_,"ax",@progbits
	.align	128
        .global         _Z17findCliqueGPUNew7PjS_S_S_S_S_PyS_S_S_S_S_
        .type           _Z17findCliqueGPUNew7PjS_S_S_S_S_PyS_S_S_S_S_,@function
        .size           _Z17findCliqueGPUNew7PjS_S_S_S_S_PyS_S_S_S_S_,(.L_x_2281 - _Z17findCliqueGPUNew7PjS_S_S_S_S_PyS_S_S_S_S_)
        .other          _Z17findCliqueGPUNew7PjS_S_S_S_S_PyS_S_S_S_S_,@"STO_CUDA_ENTRY STV_DEFAULT"
_Z17findCliqueGPUNew7PjS_S_S_S_S_PyS_S_S_S_S_:
.text._Z17findCliqueGPUNew7PjS_S_S_S_S_PyS_S_S_S_S_:
[----:B------:R-:W-:Y:S08]  /*0000*/  LDC R1, c[0x0][0x37c] ;  /* 0x0000df00ff017b82 */ /* 0x000ff00000000800 */
[----:B------:R-:W0:Y:S01]  /*0010*/  S2UR UR5, SR_CgaCtaId ;  /* 0x00000000000579c3 */ /* 0x000e220000008800 */
[----:B------:R-:W-:Y:S01]  /*0020*/  UMOV UR4, 0x400 ;  /* 0x0000040000047882 */ /* 0x000fe20000000000 */
[----:B------:R-:W1:Y:S06]  /*0030*/  LDCU.64 UR12, c[0x0][0x358] ;  /* 0x00006b00ff0c77ac */ /* 0x000e6c0008000a00 */
[----:B------:R-:W2:Y:S08]  /*0040*/  S2UR UR15, SR_CTAID.X ;  /* 0x00000000000f79c3 */ /* 0x000eb00000002500 */
[----:B------:R-:W1:Y:S01]  /*0050*/  LDC.64 R2, c[0x0][0x3c8] ;  /* 0x0000f200ff027b82 */ /* 0x000e620000000a00 */
[----:B0-----:R-:W-:Y:S01]  /*0060*/  ULEA UR4, UR5, UR4, 0x18 ;  /* 0x0000000405047291 */ /* 0x001fe2000f8ec0ff */
[----:B--2---:R-:W-:-:S08]  /*0070*/  IMAD.U32 R4, RZ, RZ, UR15 ;  /* 0x0000000fff047e24 */ /* 0x004fd0000f8e00ff */
[----:B------:R-:W-:Y:S01]  /*0080*/  STS [UR4+0xc], R4 ;  /* 0x00000c04ff007988 */ /* 0x000fe20008000804 */
[----:B------:R-:W-:Y:S06]  /*0090*/  BAR.SYNC.DEFER_BLOCKING 0x0 ;  /* 0x0000000000007b1d */ /* 0x000fec0000010000 */
[----:B-1----:R-:W2:Y:S04]  /*00a0*/  LDG.E R3, desc[UR12][R2.64] ;  /* 0x0000000c02037981 */ /* 0x002ea8000c1e1900 */
[----:B------:R-:W2:Y:S02]  /*00b0*/  LDS R0, [UR4+0xc] ;  /* 0x00000c04ff007984 */ /* 0x000ea40008000800 */
[----:B--2---:R-:W-:-:S13]  /*00c0*/  ISETP.GE.U32.AND P0, PT, R0, R3, PT ;  /* 0x000000030000720c */ /* 0x004fda0003f06070 */
[----:B------:R-:W-:Y:S05]  /*00d0*/  @P0 EXIT ;  /* 0x000000000000094d */ /* 0x000fea0003800000 */
[----:B------:R-:W0:Y:S01]  /*00e0*/  S2R R0, SR_TID.X ;  /* 0x0000000000007919 */ /* 0x000e220000002100 */
[----:B------:R-:W1:Y:S01]  /*00f0*/  LDCU UR16, c[0x0][0x360] ;  /* 0x00006c00ff1077ac */ /* 0x000e620008000800 */
[----:B------:R-:W2:Y:S01]  /*0100*/  LDCU.64 UR4, c[0x4][0x18] ;  /* 0x01000300ff0477ac */ /* 0x000ea20008000a00 */
[----:B------:R-:W3:Y:S01]  /*0110*/  LDCU.64 UR6, c[0x4][0x28] ;  /* 0x01000500ff0677ac */ /* 0x000ee20008000a00 */
[----:B-1----:R-:W-:Y:S02]  /*0120*/  USHF.R.U32.HI UR17, URZ, 0x1, UR16 ;  /* 0x00000001ff117899 */ /* 0x002fe40008011610 */
[----:B--2---:R-:W-:Y:S02]  /*0130*/  UIMAD.WIDE.U32 UR4, UR15, 0x1d4c00, UR4 ;  /* 0x001d4c000f0478a5 */ /* 0x004fe4000f8e0004 */
[----:B---3--:R-:W-:Y:S01]  /*0140*/  UIMAD.WIDE.U32 UR6, UR15, 0x1d4c00, UR6 ;  /* 0x001d4c000f0678a5 */ /* 0x008fe2000f8e0006 */
[----:B0-----:R-:W-:-:S11]  /*0150*/  VIADD R2, R0, 0xffffffe0 ;  /* 0xffffffe000027836 */ /* 0x001fd60000000000 */
.L_x_2277:
[----:B------:R-:W-:Y:S01]  /*0160*/  BAR.SYNC.DEFER_BLOCKING 0x0 ;  /* 0x0000000000007b1d */ /* 0x000fe20000010000 */
[----:B------:R-:W-:Y:S01]  /*0170*/  ISETP.NE.AND P0, PT, R0, RZ, PT ;  /* 0x000000ff0000720c */ /* 0x000fe20003f05270 */
[----:B------:R-:W-:-:S06]  /*0180*/  IMAD.U32 R5, RZ, RZ, UR15 ;  /* 0x0000000fff057e24 */ /* 0x000fcc000f8e00ff */
[----:B0-----:R-:W0:Y:S01]  /*0190*/  LDC.64 R12, c[0x4][0x8] ;  /* 0x01000200ff0c7b82 */ /* 0x001e220000000a00 */
        /* <DEDUP_REMOVED lines=8> */
[----:B------:R-:W-:Y:S01]  /*0220*/  BAR.SYNC.DEFER_BLOCKING 0x0 ;  /* 0x0000000000007b1d */ /* 0x000fe20000010000 */
[----:B------:R-:W-:-:S13]  /*0230*/  ISETP.GT.U32.AND P0, PT, R0, 0x1f, PT ;  /* 0x0000001f0000780c */ /* 0x000fda0003f04070 */
[----:B0--3--:R-:W-:Y:S05]  /*0240*/  @P0 BRA `(.L_x_1982) ;  /* 0x0000002000ac0947 */ /* 0x009fea0003800000 */
[----:B------:R-:W0:Y:S01]  /*0250*/  S2UR UR9, SR_CgaCtaId ;  /* 0x00000000000979c3 */ /* 0x000e220000008800 */
[----:B------:R-:W-:Y:S02]  /*0260*/  UMOV UR8, 0x400 ;  /* 0x0000040000087882 */ /* 0x000fe40000000000 */
[----:B------:R-:W-:-:S05]  /*0270*/  IMAD.U32 R15, RZ, RZ, UR8 ;  /* 0x00000008ff0f7e24 */ /* 0x000fca000f8e00ff */
[----:B------:R-:W1:Y:S08]  /*0280*/  LDC.64 R6, c[0x0][0x3d0] ;  /* 0x0000f400ff067b82 */ /* 0x000e700000000a00 */
[----:B------:R-:W2:Y:S01]  /*0290*/  LDC.64 R16, c[0x0][0x3d8] ;  /* 0x0000f600ff107b82 */ /* 0x000ea20000000a00 */
[----:B0-----:R-:W-:-:S07]  /*02a0*/  IMAD.U32 R32, RZ, RZ, UR9 ;  /* 0x00000009ff207e24 */ /* 0x001fce000f8e00ff */
[----:B------:R-:W0:Y:S01]  /*02b0*/  LDC.64 R18, c[0x0][0x380] ;  /* 0x0000e000ff127b82 */ /* 0x000e220000000a00 */
[----:B------:R-:W-:-:S05]  /*02c0*/  LEA R4, R32, R15, 0x18 ;  /* 0x0000000f20047211 */ /* 0x000fca00078ec0ff */
[----:B------:R-:W1:Y:S02]  /*02d0*/  LDS R3, [R4+0xc] ;  /* 0x00000c0004037984 */ /* 0x000e640000000800 */
[----:B-1----:R-:W-:-:S04]  /*02e0*/  IMAD.WIDE.U32 R6, R3, 0x4, R6 ;  /* 0x0000000403067825 */ /* 0x002fc800078e0006 */
[----:B--2---:R-:W-:Y:S02]  /*02f0*/  IMAD.WIDE.U32 R16, R3, 0x4, R16 ;  /* 0x0000000403107825 */ /* 0x004fe400078e0010 */
[----:B------:R-:W2:Y:S04]  /*0300*/  LDG.E R7, desc[UR12][R6.64] ;  /* 0x0000000c06077981 */ /* 0x000ea8000c1e1900 */
[----:B------:R-:W3:Y:S01]  /*0310*/  LDG.E R17, desc[UR12][R16.64] ;  /* 0x0000000c10117981 */ /* 0x000ee2000c1e1900 */
[C---:B--2---:R-:W-:Y:S02]  /*0320*/  VIADD R9, R7.reuse, 0x1 ;  /* 0x0000000107097836 */ /* 0x044fe40000000000 */
[----:B0-----:R-:W-:-:S04]  /*0330*/  IMAD.WIDE.U32 R10, R7, 0x4, R18 ;  /* 0x00000004070a7825 */ /* 0x001fc800078e0012 */
[C---:B---3--:R-:W-:Y:S02]  /*0340*/  VIADD R3, R17.reuse, 0x1 ;  /* 0x0000000111037836 */ /* 0x048fe40000000000 */
[----:B------:R-:W-:-:S04]  /*0350*/  IMAD.WIDE.U32 R20, R17, 0x4, R18 ;  /* 0x0000000411147825 */ /* 0x000fc800078e0012 */
[--C-:B------:R-:W-:Y:S01]  /*0360*/  IMAD.WIDE.U32 R8, R9, 0x4, R18.reuse ;  /* 0x0000000409087825 */ /* 0x100fe200078e0012 */
[----:B------:R-:W2:Y:S03]  /*0370*/  LDG.E R4, desc[UR12][R20.64] ;  /* 0x0000000c14047981 */ /* 0x000ea6000c1e1900 */
[----:B------:R-:W-:Y:S02]  /*0380*/  IMAD.WIDE.U32 R18, R3, 0x4, R18 ;  /* 0x0000000403127825 */ /* 0x000fe400078e0012 */
[----:B------:R-:W3:Y:S04]  /*0390*/  LDG.E R3, desc[UR12][R10.64] ;  /* 0x0000000c0a037981 */ /* 0x000ee8000c1e1900 */
[----:B------:R-:W3:Y:S04]  /*03a0*/  LDG.E R8, desc[UR12][R8.64] ;  /* 0x0000000c08087981 */ /* 0x000ee8000c1e1900 */
[----:B------:R-:W2:Y:S01]  /*03b0*/  LDG.E R19, desc[UR12][R18.64] ;  /* 0x0000000c12137981 */ /* 0x000ea2000c1e1900 */
[----:B------:R-:W-:Y:S01]  /*03c0*/  BSSY.RECONVERGENT B1, `(.L_x_1983) ;  /* 0x000009a000017945 */ /* 0x000fe20003800200 */
[----:B---3--:R-:W-:-:S02]  /*03d0*/  IMAD.IADD R5, R8, 0x1, -R3 ;  /* 0x0000000108057824 */ /* 0x008fc400078e0a03 */
[----:B--2---:R-:W-:-:S05]  /*03e0*/  IMAD.IADD R6, R19, 0x1, -R4 ;  /* 0x0000000113067824 */ /* 0x004fca00078e0a04 */
[----:B------:R-:W-:-:S13]  /*03f0*/  ISETP.GE.U32.AND P0, PT, R5, R6, PT ;  /* 0x000000060500720c */ /* 0x000fda0003f06070 */
[----:B------:R-:W-:Y:S05]  /*0400*/  @P0 BRA `(.L_x_1984) ;  /* 0x0000000400300947 */ /* 0x000fea0003800000 */
[----:B------:R-:W-:Y:S01]  /*0410*/  ISETP.GE.U32.AND P0, PT, R0, R5, PT ;  /* 0x000000050000720c */ /* 0x000fe20003f06070 */
[----:B------:R-:W-:-:S12]  /*0420*/  BSSY.RECONVERGENT B2, `(.L_x_1985) ;  /* 0x0000049000027945 */ /* 0x000fd80003800200 */
[----:B------:R-:W-:Y:S05]  /*0430*/  @P0 BRA `(.L_x_1986) ;  /* 0x00000004001c0947 */ /* 0x000fea0003800000 */
[----:B------:R-:W0:Y:S01]  /*0440*/  LDCU.64 UR8, c[0x0][0x388] ;  /* 0x00007100ff0877ac */ /* 0x000e220008000a00 */
[----:B------:R-:W-:Y:S01]  /*0450*/  IMAD.MOV.U32 R10, RZ, RZ, R0 ;  /* 0x000000ffff0a7224 */ /* 0x000fe200078e0000 */
[----:B0-----:R-:W-:-:S04]  /*0460*/  LEA R8, P0, R4, UR8, 0x2 ;  /* 0x0000000804087c11 */ /* 0x001fc8000f8010ff */
[----:B------:R-:W-:-:S09]  /*0470*/  LEA.HI.X R9, R4, UR9, RZ, 0x2, P0 ;  /* 0x0000000904097c11 */ /* 0x000fd200080f14ff */
.L_x_1989:
[----:B------:R-:W0:Y:S01]  /*0480*/  LDCU.64 UR8, c[0x0][0x388] ;  /* 0x00007100ff0877ac */ /* 0x000e220008000a00 */
[----:B------:R-:W-:Y:S01]  /*0490*/  IADD3 R11, P0, PT, R3, R10, RZ ;  /* 0x0000000a030b7210 */ /* 0x000fe20007f1e0ff */
[----:B------:R-:W-:-:S03]  /*04a0*/  IMAD.MOV.U32 R17, RZ, RZ, RZ ;  /* 0x000000ffff117224 */ /* 0x000fc600078e00ff */
[----:B------:R-:W-:Y:S01]  /*04b0*/  LEA.HI.X.SX32 R14, R10, RZ, 0x1, P0 ;  /* 0x000000ff0a0e7211 */ /* 0x000fe200000f0eff */
[C---:B------:R-:W-:Y:S01]  /*04c0*/  IMAD.SHL.U32 R20, R11.reuse, 0x4, RZ ;  /* 0x000000040b147824 */ /* 0x040fe200078e00ff */
[----:B------:R-:W-:Y:S02]  /*04d0*/  ISETP.GE.AND P0, PT, R6, 0x2, PT ;  /* 0x000000020600780c */ /* 0x000fe40003f06270 */
[----:B------:R-:W-:Y:S02]  /*04e0*/  SHF.L.U64.HI R11, R11, 0x2, R14 ;  /* 0x000000020b0b7819 */ /* 0x000fe4000001020e */
[----:B0-----:R-:W-:-:S04]  /*04f0*/  IADD3 R14, P1, PT, R20, UR8, RZ ;  /* 0x00000008140e7c10 */ /* 0x001fc8000ff3e0ff */
[----:B------:R-:W-:-:S05]  /*0500*/  IADD3.X R15, PT, PT, R11, UR9, RZ, P1, !PT ;  /* 0x000000090b0f7c10 */ /* 0x000fca0008ffe4ff */
[----:B------:R0:W5:Y:S01]  /*0510*/  LDG.E R7, desc[UR12][R14.64] ;  /* 0x0000000c0e077981 */ /* 0x000162000c1e1900 */
[----:B------:R-:W-:Y:S05]  /*0520*/  @!P0 BRA `(.L_x_1987) ;  /* 0x0000000000408947 */ /* 0x000fea0003800000 */
[----:B------:R-:W-:Y:S01]  /*0530*/  BSSY.RECONVERGENT B3, `(.L_x_1987) ;  /* 0x000000f000037945 */ /* 0x000fe20003800200 */
[----:B------:R-:W-:Y:S02]  /*0540*/  IMAD.MOV.U32 R17, RZ, RZ, RZ ;  /* 0x000000ffff117224 */ /* 0x000fe400078e00ff */
[----:B------:R-:W-:-:S07]  /*0550*/  IMAD.MOV.U32 R16, RZ, RZ, R6 ;  /* 0x000000ffff107224 */ /* 0x000fce00078e0006 */
.L_x_1988:
[----:B------:R-:W-:Y:S01]  /*0560*/  SHF.R.U32.HI R18, RZ, 0x1, R16 ;  /* 0x00000001ff127819 */ /* 0x000fe20000011610 */
[----:B0-----:R-:W-:Y:S02]  /*0570*/  IMAD.MOV.U32 R14, RZ, RZ, R8 ;  /* 0x000000ffff0e7224 */ /* 0x001fe400078e0008 */
[----:B------:R-:W-:Y:S02]  /*0580*/  IMAD.MOV.U32 R15, RZ, RZ, R9 ;  /* 0x000000ffff0f7224 */ /* 0x000fe400078e0009 */
[----:B------:R-:W-:-:S04]  /*0590*/  IMAD.IADD R19, R18, 0x1, R17 ;  /* 0x0000000112137824 */ /* 0x000fc800078e0211 */
[----:B------:R-:W-:-:S06]  /*05a0*/  IMAD.WIDE.U32 R14, R19, 0x4, R14 ;  /* 0x00000004130e7825 */ /* 0x000fcc00078e000e */
[----:B------:R-:W2:Y:S01]  /*05b0*/  LDG.E R14, desc[UR12][R14.64] ;  /* 0x0000000c0e0e7981 */ /* 0x000ea2000c1e1900 */
[----:B------:R-:W-:-:S05]  /*05c0*/  IMAD.IADD R16, R16, 0x1, -R18 ;  /* 0x0000000110107824 */ /* 0x000fca00078e0a12 */
[----:B------:R-:W-:Y:S02]  /*05d0*/  ISETP.GT.AND P1, PT, R16, 0x1, PT ;  /* 0x000000011000780c */ /* 0x000fe40003f24270 */
[----:B--2--5:R-:W-:-:S04]  /*05e0*/  ISETP.GE.AND P0, PT, R14, R7, PT ;  /* 0x000000070e00720c */ /* 0x024fc80003f06270 */
[----:B------:R-:W-:-:S05]  /*05f0*/  SEL R18, R18, RZ, !P0 ;  /* 0x000000ff12127207 */ /* 0x000fca0004000000 */
[----:B------:R-:W-:Y:S02]  /*0600*/  IMAD.IADD R17, R18, 0x1, R17 ;  /* 0x0000000112117824 */ /* 0x000fe400078e0211 */
[----:B------:R-:W-:Y:S05]  /*0610*/  @P1 BRA `(.L_x_1988) ;  /* 0xfffffffc00d01947 */ /* 0x000fea000383ffff */
[----:B------:R-:W-:Y:S05]  /*0620*/  BSYNC.RECONVERGENT B3 ;  /* 0x0000000000037941 */ /* 0x000fea0003800200 */
.L_x_1987:
[C---:B0-----:R-:W-:Y:S01]  /*0630*/  IMAD.WIDE.U32 R14, R17.reuse, 0x4, R8 ;  /* 0x00000004110e7825 */ /* 0x041fe200078e0008 */
[----:B------:R-:W0:Y:S05]  /*0640*/  LDCU.64 UR8, c[0x0][0x390] ;  /* 0x00007200ff0877ac */ /* 0x000e2a0008000a00 */
[----:B------:R-:W2:Y:S01]  /*0650*/  LDG.E R14, desc[UR12][R14.64] ;  /* 0x0000000c0e0e7981 */ /* 0x000ea2000c1e1900 */
[----:B------:R-:W-:Y:S02]  /*0660*/  VIADD R23, R17, 0x1 ;  /* 0x0000000111177836 */ /* 0x000fe40000000000 */
[----:B------:R-:W-:Y:S01]  /*0670*/  VIADD R16, R6, 0xffffffff ;  /* 0xffffffff06107836 */ /* 0x000fe20000000000 */
[----:B0-----:R-:W-:-:S04]  /*0680*/  IADD3 R20, P2, PT, R20, UR8, RZ ;  /* 0x0000000814147c10 */ /* 0x001fc8000ff5e0ff */
[----:B------:R-:W-:-:S06]  /*0690*/  IADD3.X R21, PT, PT, R11, UR9, RZ, P2, !PT ;  /* 0x000000090b157c10 */ /* 0x000fcc00097fe4ff */
[----:B------:R-:W3:Y:S01]  /*06a0*/  LDG.E R21, desc[UR12][R20.64] ;  /* 0x0000000c14157981 */ /* 0x000ee2000c1e1900 */
[----:B--2--5:R-:W-:-:S13]  /*06b0*/  ISETP.GE.U32.AND P0, PT, R14, R7, PT ;  /* 0x000000070e00720c */ /* 0x024fda0003f06070 */
[----:B------:R-:W-:-:S05]  /*06c0*/  @P0 IMAD.MOV R23, RZ, RZ, R17 ;  /* 0x000000ffff170224 */ /* 0x000fca00078e0211 */
[----:B------:R-:W-:Y:S02]  /*06d0*/  ISETP.GT.U32.AND P0, PT, R23, R16, PT ;  /* 0x000000101700720c */ /* 0x000fe40003f04070 */
[----:B------:R-:W-:-:S05]  /*06e0*/  IADD3 R17, P1, PT, R4, R23, RZ ;  /* 0x0000001704117210 */ /* 0x000fca0007f3e0ff */
[----:B------:R-:W-:Y:S01]  /*06f0*/  IMAD.X R22, RZ, RZ, RZ, P1 ;  /* 0x000000ffff167224 */ /* 0x000fe200008e06ff */
[----:B------:R-:W-:-:S04]  /*0700*/  LEA R18, P1, R17, UR8, 0x2 ;  /* 0x0000000811127c11 */ /* 0x000fc8000f8210ff */
[----:B------:R-:W-:Y:S02]  /*0710*/  LEA.HI.X R19, R17, UR9, R22, 0x2, P1 ;  /* 0x0000000911137c11 */ /* 0x000fe400088f1416 */
[----:B------:R-:W-:-:S03]  /*0720*/  @!P0 LEA R16, P3, R23, R8, 0x2 ;  /* 0x0000000817108211 */ /* 0x000fc600078610ff */
[----:B------:R-:W3:Y:S01]  /*0730*/  LDG.E R18, desc[UR12][R18.64] ;  /* 0x0000000c12127981 */ /* 0x000ee2000c1e1900 */
[----:B------:R-:W-:-:S05]  /*0740*/  @!P0 LEA.HI.X R17, R23, R9, RZ, 0x2, P3 ;  /* 0x0000000917118211 */ /* 0x000fca00018f14ff */
[----:B------:R-:W2:Y:S01]  /*0750*/  @!P0 LDG.E R16, desc[UR12][R16.64] ;  /* 0x0000000c10108981 */ /* 0x000ea2000c1e1900 */
[----:B------:R-:W0:Y:S01]  /*0760*/  S2UR UR9, SR_CgaCtaId ;  /* 0x00000000000979c3 */ /* 0x000e220000008800 */
[----:B------:R-:W-:Y:S02]  /*0770*/  UMOV UR8, 0x400 ;  /* 0x0000040000087882 */ /* 0x000fe40000000000 */
[----:B------:R-:W-:-:S04]  /*0780*/  IMAD.U32 R15, RZ, RZ, UR8 ;  /* 0x00000008ff0f7e24 */ /* 0x000fc8000f8e00ff */
[----:B------:R-:W-:Y:S02]  /*0790*/  VIADD R23, R15, 0x6730 ;  /* 0x000067300f177836 */ /* 0x000fe40000000000 */
[----:B------:R-:W-:Y:S02]  /*07a0*/  IMAD.MOV.U32 R11, RZ, RZ, -0x1 ;  /* 0xffffffffff0b7424 */ /* 0x000fe400078e00ff */
[----:B0-----:R-:W-:-:S05]  /*07b0*/  IMAD.U32 R32, RZ, RZ, UR9 ;  /* 0x00000009ff207e24 */ /* 0x001fca000f8e00ff */
[----:B------:R-:W-:-:S05]  /*07c0*/  LEA R23, R32, R23, 0x18 ;  /* 0x0000001720177211 */ /* 0x000fca00078ec0ff */
[----:B------:R-:W-:Y:S01]  /*07d0*/  IMAD R14, R10, 0x4, R23 ;  /* 0x000000040a0e7824 */ /* 0x000fe200078e0217 */
[----:B---3--:R-:W-:Y:S01]  /*07e0*/  LOP3.LUT R22, R21, R18, RZ, 0xc0, !PT ;  /* 0x0000001215167212 */ /* 0x008fe200078ec0ff */
[----:B------:R-:W-:-:S03]  /*07f0*/  VIADD R21, R15, 0x10 ;  /* 0x000000100f157836 */ /* 0x000fc60000000000 */
[----:B------:R-:W-:Y:S02]  /*0800*/  @!P0 ISETP.NE.AND P2, PT, R22, RZ, PT ;  /* 0x000000ff1600820c */ /* 0x000fe40003f45270 */
[----:B--2---:R-:W-:Y:S02]  /*0810*/  @!P0 ISETP.NE.AND P1, PT, R16, R7, PT ;  /* 0x000000071000820c */ /* 0x004fe40003f25270 */
[----:B------:R-:W-:Y:S02]  /*0820*/  @!P0 SEL R7, R7, 0xffffffff, P2 ;  /* 0xffffffff07078807 */ /* 0x000fe40001000000 */
[----:B------:R-:W-:Y:S02]  /*0830*/  LEA R21, R32, R21, 0x18 ;  /* 0x0000001520157211 */ /* 0x000fe400078ec0ff */
[----:B------:R-:W-:-:S03]  /*0840*/  @!P0 SEL R11, R7, 0xffffffff, !P1 ;  /* 0xffffffff070b8807 */ /* 0x000fc60004800000 */
[C---:B------:R-:W-:Y:S02]  /*0850*/  IMAD R21, R10.reuse, 0x4, R21 ;  /* 0x000000040a157824 */ /* 0x040fe400078e0215 */
[----:B------:R0:W-:Y:S01]  /*0860*/  STS [R14], R11 ;  /* 0x0000000b0e007388 */ /* 0x0001e20000000800 */
[----:B------:R-:W-:-:S03]  /*0870*/  VIADD R10, R10, UR17 ;  /* 0x000000110a0a7c36 */ /* 0x000fc60008000000 */
[----:B------:R0:W-:Y:S02]  /*0880*/  STS [R21], R22 ;  /* 0x0000001615007388 */ /* 0x0001e40000000800 */
[----:B------:R-:W-:-:S13]  /*0890*/  ISETP.GE.U32.AND P0, PT, R10, R5, PT ;  /* 0x000000050a00720c */ /* 0x000fda0003f06070 */
[----:B0-----:R-:W-:Y:S05]  /*08a0*/  @!P0 BRA `(.L_x_1989) ;  /* 0xfffffff800f48947 */ /* 0x001fea000383ffff */
.L_x_1986:
[----:B------:R-:W-:Y:S05]  /*08b0*/  BSYNC.RECONVERGENT B2 ;  /* 0x0000000000027941 */ /* 0x000fea0003800200 */
.L_x_1985:
[----:B------:R-:W-:Y:S05]  /*08c0*/  BRA `(.L_x_1990) ;  /* 0x0000000400247947 */ /* 0x000fea0003800000 */
.L_x_1984:
[----:B------:R-:W-:-:S13]  /*08d0*/  ISETP.GE.U32.AND P0, PT, R0, R6, PT ;  /* 0x000000060000720c */ /* 0x000fda0003f06070 */
[----:B------:R-:W-:Y:S05]  /*08e0*/  @P0 BRA `(.L_x_1990) ;  /* 0x00000004001c0947 */ /* 0x000fea0003800000 */
[----:B------:R-:W0:Y:S01]  /*08f0*/  LDCU.64 UR8, c[0x0][0x388] ;  /* 0x00007100ff0877ac */ /* 0x000e220008000a00 */
[----:B------:R-:W-:Y:S01]  /*0900*/  IMAD.MOV.U32 R7, RZ, RZ, R0 ;  /* 0x000000ffff077224 */ /* 0x000fe200078e0000 */
[----:B0-----:R-:W-:-:S04]  /*0910*/  LEA R8, P0, R3, UR8, 0x2 ;  /* 0x0000000803087c11 */ /* 0x001fc8000f8010ff */
[----:B------:R-:W-:-:S09]  /*0920*/  LEA.HI.X R9, R3, UR9, RZ, 0x2, P0 ;  /* 0x0000000903097c11 */ /* 0x000fd200080f14ff */
.L_x_1993:
[----:B------:R-:W0:Y:S01]  /*0930*/  LDCU.64 UR8, c[0x0][0x388] ;  /* 0x00007100ff0877ac */ /* 0x000e220008000a00 */
[----:B------:R-:W-:Y:S01]  /*0940*/  IADD3 R11, P0, PT, R4, R7, RZ ;  /* 0x00000007040b7210 */ /* 0x000fe20007f1e0ff */
[----:B------:R-:W-:-:S03]  /*0950*/  IMAD.MOV.U32 R17, RZ, RZ, RZ ;  /* 0x000000ffff117224 */ /* 0x000fc600078e00ff */
[----:B------:R-:W-:Y:S01]  /*0960*/  LEA.HI.X.SX32 R10, R7, RZ, 0x1, P0 ;  /* 0x000000ff070a7211 */ /* 0x000fe200000f0eff */
[----:B------:R-:W-:Y:S01]  /*0970*/  IMAD.SHL.U32 R20, R11, 0x4, RZ ;  /* 0x000000040b147824 */ /* 0x000fe200078e00ff */
        /* <DEDUP_REMOVED lines=9> */
.L_x_1992:
        /* <DEDUP_REMOVED lines=13> */
.L_x_1991:
        /* <DEDUP_REMOVED lines=17> */
[----:B------:R-:W-:-:S06]  /*0bf0*/  @!P0 LEA.HI.X R17, R23, R9, RZ, 0x2, P3 ;  /* 0x0000000917118211 */ /* 0x000fcc00018f14ff */
[----:B------:R0:W2:Y:S01]  /*0c00*/  @!P0 LDG.E R17, desc[UR12][R16.64] ;  /* 0x0000000c10118981 */ /* 0x0000a2000c1e1900 */
[----:B------:R-:W1:Y:S01]  /*0c10*/  S2UR UR9, SR_CgaCtaId ;  /* 0x00000000000979c3 */ /* 0x000e620000008800 */
[----:B------:R-:W-:Y:S02]  /*0c20*/  UMOV UR8, 0x400 ;  /* 0x0000040000087882 */ /* 0x000fe40000000000 */
[----:B------:R-:W-:-:S04]  /*0c30*/  IMAD.U32 R15, RZ, RZ, UR8 ;  /* 0x00000008ff0f7e24 */ /* 0x000fc8000f8e00ff */
[----:B------:R-:W-:Y:S02]  /*0c40*/  VIADD R25, R15, 0x6730 ;  /* 0x000067300f197836 */ /* 0x000fe40000000000 */
[----:B------:R-:W-:Y:S02]  /*0c50*/  IMAD.MOV.U32 R11, RZ, RZ, -0x1 ;  /* 0xffffffffff0b7424 */ /* 0x000fe400078e00ff */
[----:B-1----:R-:W-:-:S05]  /*0c60*/  IMAD.U32 R32, RZ, RZ, UR9 ;  /* 0x00000009ff207e24 */ /* 0x002fca000f8e00ff */
[----:B------:R-:W-:-:S05]  /*0c70*/  LEA R14, R32, R25, 0x18 ;  /* 0x00000019200e7211 */ /* 0x000fca00078ec0ff */
[----:B------:R-:W-:Y:S01]  /*0c80*/  IMAD R14, R7, 0x4, R14 ;  /* 0x00000004070e7824 */ /* 0x000fe200078e020e */
[----:B---3--:R-:W-:Y:S01]  /*0c90*/  LOP3.LUT R23, R21, R18, RZ, 0xc0, !PT ;  /* 0x0000001215177212 */ /* 0x008fe200078ec0ff */
[----:B------:R-:W-:-:S03]  /*0ca0*/  VIADD R21, R15, 0x10 ;  /* 0x000000100f157836 */ /* 0x000fc60000000000 */
[----:B------:R-:W-:Y:S02]  /*0cb0*/  @!P0 ISETP.NE.AND P2, PT, R23, RZ, PT ;  /* 0x000000ff1700820c */ /* 0x000fe40003f45270 */
[----:B0-----:R-:W-:Y:S02]  /*0cc0*/  LEA R16, R32, R21, 0x18 ;  /* 0x0000001520107211 */ /* 0x001fe400078ec0ff */
[----:B--2---:R-:W-:Y:S02]  /*0cd0*/  @!P0 ISETP.NE.AND P1, PT, R17, R10, PT ;  /* 0x0000000a1100820c */ /* 0x004fe40003f25270 */
[----:B------:R-:W-:-:S04]  /*0ce0*/  @!P0 SEL R10, R10, 0xffffffff, P2 ;  /* 0xffffffff0a0a8807 */ /* 0x000fc80001000000 */
[----:B------:R-:W-:Y:S01]  /*0cf0*/  @!P0 SEL R11, R10, 0xffffffff, !P1 ;  /* 0xffffffff0a0b8807 */ /* 0x000fe20004800000 */
[C---:B------:R-:W-:Y:S02]  /*0d00*/  IMAD R10, R7.reuse, 0x4, R16 ;  /* 0x00000004070a7824 */ /* 0x040fe400078e0210 */
[----:B------:R-:W-:Y:S02]  /*0d10*/  VIADD R7, R7, UR17 ;  /* 0x0000001107077c36 */ /* 0x000fe40008000000 */
[----:B------:R0:W-:Y:S04]  /*0d20*/  STS [R14], R11 ;  /* 0x0000000b0e007388 */ /* 0x0001e80000000800 */
[----:B------:R0:W-:Y:S01]  /*0d30*/  STS [R10], R23 ;  /* 0x000000170a007388 */ /* 0x0001e20000000800 */
[----:B------:R-:W-:-:S13]  /*0d40*/  ISETP.GE.U32.AND P0, PT, R7, R6, PT ;  /* 0x000000060700720c */ /* 0x000fda0003f06070 */
[----:B0-----:R-:W-:Y:S05]  /*0d50*/  @!P0 BRA `(.L_x_1993) ;  /* 0xfffffff800f48947 */ /* 0x001fea000383ffff */
.L_x_1990:
[----:B------:R-:W-:Y:S05]  /*0d60*/  BSYNC.RECONVERGENT B1 ;  /* 0x0000000000017941 */ /* 0x000fea0003800200 */
.L_x_1983:
[----:B------:R-:W-:-:S13]  /*0d70*/  ISETP.NE.AND P0, PT, R0, RZ, PT ;  /* 0x000000ff0000720c */ /* 0x000fda0003f05270 */
[----:B------:R-:W-:Y:S05]  /*0d80*/  @P0 BRA `(.L_x_1994) ;  /* 0x0000003800880947 */ /* 0x000fea0003800000 */
[C---:B------:R-:W-:Y:S01]  /*0d90*/  LEA R29, R32.reuse, R15, 0x18 ;  /* 0x0000000f201d7211 */ /* 0x040fe200078ec0ff */
[----:B------:R-:W-:Y:S01]  /*0da0*/  VIADD R3, R15, 0x3530 ;  /* 0x000035300f037836 */ /* 0x000fe20000000000 */
[----:B------:R-:W0:Y:S01]  /*0db0*/  LDC.64 R10, c[0x4][0x20] ;  /* 0x01000800ff0a7b82 */ /* 0x000e220000000a00 */
[----:B------:R-:W-:Y:S01]  /*0dc0*/  VIMNMX.U32 R14, PT, PT, R5, R6, PT ;  /* 0x00000006050e7248 */ /* 0x000fe20003fe0000 */
[----:B------:R-:W-:Y:S02]  /*0dd0*/  IMAD.U32 R5, RZ, RZ, UR15 ;  /* 0x0000000fff057e24 */ /* 0x000fe4000f8e00ff */
[----:B------:R-:W1:Y:S01]  /*0de0*/  LDS R29, [R29+0x4] ;  /* 0x000004001d1d7984 */ /* 0x000e620000000800 */
[----:B------:R-:W-:Y:S01]  /*0df0*/  LEA R28, R32, R3, 0x18 ;  /* 0x00000003201c7211 */ /* 0x000fe200078ec0ff */
[----:B------:R-:W-:Y:S01]  /*0e00*/  IMAD.U32 R3, RZ, RZ, UR15 ;  /* 0x0000000fff037e24 */ /* 0x000fe2000f8e00ff */
[----:B------:R-:W-:Y:S01]  /*0e10*/  ISETP.NE.AND P0, PT, R14, RZ, PT ;  /* 0x000000ff0e00720c */ /* 0x000fe20003f05270 */
[----:B------:R-:W2:Y:S02]  /*0e20*/  LDC.64 R8, c[0x4][0x30] ;  /* 0x01000c00ff087b82 */ /* 0x000ea40000000a00 */
[----:B0-----:R-:W-:-:S04]  /*0e30*/  IMAD.WIDE.U32 R10, R3, 0x1d4c00, R10 ;  /* 0x001d4c00030a7825 */ /* 0x001fc800078e000a */
[----:B------:R-:W-:Y:S02]  /*0e40*/  IMAD.MOV.U32 R3, RZ, RZ, RZ ;  /* 0x000000ffff037224 */ /* 0x000fe400078e00ff */
[----:B--2---:R-:W-:-:S04]  /*0e50*/  IMAD.WIDE.U32 R8, R5, 0x1d4c00, R8 ;  /* 0x001d4c0005087825 */ /* 0x004fc800078e0008 */
[----:B-1----:R-:W-:-:S05]  /*0e60*/  IMAD R28, R29, 0x190, R28 ;  /* 0x000001901d1c7824 */ /* 0x002fca00078e021c */
[----:B------:R0:W-:Y:S01]  /*0e70*/  STS [R28], RZ ;  /* 0x000000ff1c007388 */ /* 0x0001e20000000800 */
[----:B------:R-:W-:Y:S05]  /*0e80*/  @!P0 BRA `(.L_x_1995) ;  /* 0x0000000400948947 */ /* 0x000fea0003800000 */
[C---:B------:R-:W-:Y:S01]  /*0e90*/  ISETP.GE.U32.AND P1, PT, R14.reuse, 0x4, PT ;  /* 0x000000040e00780c */ /* 0x040fe20003f26070 */
[----:B------:R-:W-:Y:S01]  /*0ea0*/  IMAD.MOV.U32 R3, RZ, RZ, RZ ;  /* 0x000000ffff037224 */ /* 0x000fe200078e00ff */
[----:B------:R-:W-:Y:S01]  /*0eb0*/  LOP3.LUT R34, R14, 0x3, RZ, 0xc0, !PT ;  /* 0x000000030e227812 */ /* 0x000fe200078ec0ff */
[----:B------:R-:W-:Y:S02]  /*0ec0*/  IMAD.MOV.U32 R30, RZ, RZ, RZ ;  /* 0x000000ffff1e7224 */ /* 0x000fe400078e00ff */
[----:B------:R-:W-:Y:S01]  /*0ed0*/  IMAD.WIDE R6, R29, 0x3a980, R10 ;  /* 0x0003a9801d067825 */ /* 0x000fe200078e020a */
[----:B------:R-:W-:-:S03]  /*0ee0*/  ISETP.NE.AND P0, PT, R34, RZ, PT ;  /* 0x000000ff2200720c */ /* 0x000fc60003f05270 */
[----:B------:R-:W-:-:S04]  /*0ef0*/  IMAD.WIDE R4, R29, 0x3a980, R8 ;  /* 0x0003a9801d047825 */ /* 0x000fc800078e0208 */
[----:B------:R-:W-:Y:S06]  /*0f00*/  @!P1 BRA `(.L_x_1996) ;  /* 0x0000000000c89947 */ /* 0x000fec0003800000 */
[C---:B------:R-:W-:Y:S01]  /*0f10*/  VIADD R31, R15.reuse, 0x6730 ;  /* 0x000067300f1f7836 */ /* 0x040fe20000000000 */
[----:B------:R-:W-:Y:S01]  /*0f20*/  BSSY.RECONVERGENT B1, `(.L_x_1996) ;  /* 0x0000030000017945 */ /* 0x000fe20003800200 */
[----:B------:R-:W-:Y:S01]  /*0f30*/  VIADD R15, R15, 0x10 ;  /* 0x000000100f0f7836 */ /* 0x000fe20000000000 */
[----:B------:R-:W-:Y:S01]  /*0f40*/  LOP3.LUT R30, R14, 0xfffffffc, RZ, 0xc0, !PT ;  /* 0xfffffffc0e1e7812 */ /* 0x000fe200078ec0ff */
[----:B------:R-:W-:Y:S01]  /*0f50*/  IMAD.MOV.U32 R3, RZ, RZ, RZ ;  /* 0x000000ffff037224 */ /* 0x000fe200078e00ff */
[C---:B------:R-:W-:Y:S01]  /*0f60*/  LEA R31, R32.reuse, R31, 0x18 ;  /* 0x0000001f201f7211 */ /* 0x040fe200078ec0ff */
[----:B------:R-:W-:Y:S01]  /*0f70*/  IMAD.MOV.U32 R33, RZ, RZ, RZ ;  /* 0x000000ffff217224 */ /* 0x000fe200078e00ff */
[----:B------:R-:W-:-:S07]  /*0f80*/  LEA R32, R32, R15, 0x18 ;  /* 0x0000000f20207211 */ /* 0x000fce00078ec0ff */
.L_x_1997:
[C---:B---3--:R-:W-:Y:S02]  /*0f90*/  IMAD R37, R33.reuse, 0x4, R31 ;  /* 0x0000000421257824 */ /* 0x048fe400078e021f */
[C---:B------:R-:W-:Y:S02]  /*0fa0*/  IMAD R24, R33.reuse, 0x4, R32 ;  /* 0x0000000421187824 */ /* 0x040fe400078e0220 */
[----:B------:R-:W-:Y:S01]  /*0fb0*/  VIADD R33, R33, 0x4 ;  /* 0x0000000421217836 */ /* 0x000fe20000000000 */
[----:B------:R-:W1:Y:S02]  /*0fc0*/  LDS R36, [R37] ;  /* 0x0000000025247984 */ /* 0x000e640000000800 */
[----:B-1----:R-:W-:-:S13]  /*0fd0*/  ISETP.NE.AND P1, PT, R36, -0x1, PT ;  /* 0xffffffff2400780c */ /* 0x002fda0003f25270 */
[----:B------:R-:W-:-:S04]  /*0fe0*/  @P1 VIADD R3, R3, 0x1 ;  /* 0x0000000103031836 */ /* 0x000fc80000000000 */
[C---:B------:R-:W-:Y:S01]  /*0ff0*/  @P1 IMAD.WIDE.U32 R22, R3.reuse, 0x4, R6 ;  /* 0x0000000403161825 */ /* 0x040fe200078e0006 */
[----:B------:R-:W-:Y:S03]  /*1000*/  @P1 STS [R28], R3 ;  /* 0x000000031c001388 */ /* 0x000fe60000000800 */
[----:B------:R-:W-:Y:S01]  /*1010*/  @P1 IMAD.WIDE.U32 R26, R3, 0x4, R4 ;  /* 0x00000004031a1825 */ /* 0x000fe200078e0004 */
[----:B------:R-:W1:Y:S04]  /*1020*/  LDS R25, [R37+0x4] ;  /* 0x0000040025197984 */ /* 0x000e680000000800 */
[----:B------:R-:W2:Y:S04]  /*1030*/  @P1 LDS R15, [R24] ;  /* 0x00000000180f1984 */ /* 0x000ea80000000800 */
[----:B------:R-:W-:Y:S01]  /*1040*/  @P1 STG.E desc[UR12][R22.64], R36 ;  /* 0x0000002416001986 */ /* 0x000fe2000c10190c */
[----:B-1----:R-:W-:-:S03]  /*1050*/  ISETP.NE.AND P2, PT, R25, -0x1, PT ;  /* 0xffffffff1900780c */ /* 0x002fc60003f45270 */
[----:B--2---:R-:W-:Y:S01]  /*1060*/  @P1 STG.E desc[UR12][R26.64], R15 ;  /* 0x0000000f1a001986 */ /* 0x004fe2000c10190c */
[----:B------:R-:W-:-:S09]  /*1070*/  ISETP.NE.AND P1, PT, R33, R30, PT ;  /* 0x0000001e2100720c */ /* 0x000fd20003f25270 */
[----:B------:R-:W-:-:S04]  /*1080*/  @P2 VIADD R3, R3, 0x1 ;  /* 0x0000000103032836 */ /* 0x000fc80000000000 */
[C---:B------:R-:W-:Y:S01]  /*1090*/  @P2 IMAD.WIDE.U32 R18, R3.reuse, 0x4, R6 ;  /* 0x0000000403122825 */ /* 0x040fe200078e0006 */
[----:B------:R-:W-:Y:S03]  /*10a0*/  @P2 STS [R28], R3 ;  /* 0x000000031c002388 */ /* 0x000fe60000000800 */
[----:B------:R-:W-:Y:S01]  /*10b0*/  @P2 IMAD.WIDE.U32 R20, R3, 0x4, R4 ;  /* 0x0000000403142825 */ /* 0x000fe200078e0004 */
[----:B------:R-:W1:Y:S04]  /*10c0*/  LDS R35, [R37+0x8] ;  /* 0x0000080025237984 */ /* 0x000e680000000800 */
[----:B------:R-:W2:Y:S04]  /*10d0*/  @P2 LDS R23, [R24+0x4] ;  /* 0x0000040018172984 */ /* 0x000ea80000000800 */
[----:B------:R-:W-:Y:S01]  /*10e0*/  @P2 STG.E desc[UR12][R18.64], R25 ;  /* 0x0000001912002986 */ /* 0x000fe2000c10190c */
[----:B-1----:R-:W-:-:S03]  /*10f0*/  ISETP.NE.AND P3, PT, R35, -0x1, PT ;  /* 0xffffffff2300780c */ /* 0x002fc60003f65270 */
[----:B--2---:R-:W-:Y:S10]  /*1100*/  @P2 STG.E desc[UR12][R20.64], R23 ;  /* 0x0000001714002986 */ /* 0x004ff4000c10190c */
        /* <DEDUP_REMOVED lines=11> */
[----:B------:R-:W-:Y:S04]  /*11c0*/  @P4 STS [R28], R3 ;  /* 0x000000031c004388 */ /* 0x000fe80000000800 */
[----:B------:R1:W2:Y:S04]  /*11d0*/  @P4 LDS R27, [R24+0xc] ;  /* 0x00000c00181b4984 */ /* 0x0002a80000000800 */
[----:B------:R3:W-:Y:S01]  /*11e0*/  @P4 STG.E desc[UR12][R22.64], R37 ;  /* 0x0000002516004986 */ /* 0x0007e2000c10190c */
[----:B-1----:R-:W-:-:S05]  /*11f0*/  @P4 IMAD.WIDE.U32 R24, R3, 0x4, R4 ;  /* 0x0000000403184825 */ /* 0x002fca00078e0004 */
[----:B--2---:R3:W-:Y:S01]  /*1200*/  @P4 STG.E desc[UR12][R24.64], R27 ;  /* 0x0000001b18004986 */ /* 0x0047e2000c10190c */
[----:B------:R-:W-:Y:S05]  /*1210*/  @P1 BRA `(.L_x_1997) ;  /* 0xfffffffc005c1947 */ /* 0x000fea000383ffff */
[----:B------:R-:W-:Y:S05]  /*1220*/  BSYNC.RECONVERGENT B1 ;  /* 0x0000000000017941 */ /* 0x000fea0003800200 */
.L_x_1996:
[----:B------:R-:W-:Y:S05]  /*1230*/  @!P0 BRA `(.L_x_1995) ;  /* 0x0000000000a88947 */ /* 0x000fea0003800000 */
[----:B------:R-:W1:Y:S01]  /*1240*/  S2UR UR10, SR_CgaCtaId ;  /* 0x00000000000a79c3 */ /* 0x000e620000008800 */
[----:B------:R-:W-:Y:S01]  /*1250*/  UMOV UR8, 0x400 ;  /* 0x0000040000087882 */ /* 0x000fe20000000000 */
[----:B------:R-:W-:Y:S01]  /*1260*/  ISETP.NE.AND P1, PT, R34, 0x1, PT ;  /* 0x000000012200780c */ /* 0x000fe20003f25270 */
[----:B------:R-:W-:Y:S02]  /*1270*/  UIADD3 UR9, UPT, UPT, UR8, 0x6730, URZ ;  /* 0x0000673008097890 */ /* 0x000fe4000fffe0ff */
[----:B------:R-:W-:Y:S02]  /*1280*/  UIADD3 UR8, UPT, UPT, UR8, 0x10, URZ ;  /* 0x0000001008087890 */ /* 0x000fe4000fffe0ff */
[----:B-1----:R-:W-:Y:S02]  /*1290*/  ULEA UR9, UR10, UR9, 0x18 ;  /* 0x000000090a097291 */ /* 0x002fe4000f8ec0ff */
[----:B------:R-:W-:-:S04]  /*12a0*/  ULEA UR8, UR10, UR8, 0x18 ;  /* 0x000000080a087291 */ /* 0x000fc8000f8ec0ff */
[C---:B------:R-:W-:Y:S02]  /*12b0*/  LEA R18, R30.reuse, UR9, 0x2 ;  /* 0x000000091e127c11 */ /* 0x040fe4000f8e10ff */
[----:B------:R-:W-:-:S03]  /*12c0*/  LEA R30, R30, UR8, 0x2 ;  /* 0x000000081e1e7c11 */ /* 0x000fc6000f8e10ff */
[----:B------:R-:W1:Y:S02]  /*12d0*/  LDS R21, [R18] ;  /* 0x0000000012157984 */ /* 0x000e640000000800 */
[----:B-1----:R-:W-:-:S13]  /*12e0*/  ISETP.NE.AND P0, PT, R21, -0x1, PT ;  /* 0xffffffff1500780c */ /* 0x002fda0003f05270 */
[----:B------:R-:W-:Y:S05]  /*12f0*/  @!P0 BRA `(.L_x_1998) ;  /* 0x00000000001c8947 */ /* 0x000fea0003800000 */
[----:B------:R-:W-:-:S04]  /*1300*/  VIADD R3, R3, 0x1 ;  /* 0x0000000103037836 */ /* 0x000fc80000000000 */
[C---:B------:R-:W-:Y:S01]  /*1310*/  IMAD.WIDE.U32 R14, R3.reuse, 0x4, R6 ;  /* 0x00000004030e7825 */ /* 0x040fe200078e0006 */
[----:B------:R-:W-:Y:S03]  /*1320*/  STS [R28], R3 ;  /* 0x000000031c007388 */ /* 0x000fe60000000800 */
[----:B------:R-:W-:Y:S01]  /*1330*/  IMAD.WIDE.U32 R16, R3, 0x4, R4 ;  /* 0x0000000403107825 */ /* 0x000fe200078e0004 */
[----:B------:R-:W1:Y:S04]  /*1340*/  LDS R19, [R30] ;  /* 0x000000001e137984 */ /* 0x000e680000000800 */
[----:B------:R2:W-:Y:S04]  /*1350*/  STG.E desc[UR12][R14.64], R21 ;  /* 0x000000150e007986 */ /* 0x0005e8000c10190c */
[----:B-1----:R2:W-:Y:S02]  /*1360*/  STG.E desc[UR12][R16.64], R19 ;  /* 0x0000001310007986 */ /* 0x0025e4000c10190c */
.L_x_1998:
[----:B------:R-:W-:Y:S05]  /*1370*/  @!P1 BRA `(.L_x_1995) ;  /* 0x0000000000589947 */ /* 0x000fea0003800000 */
[----:B--2---:R-:W1:Y:S01]  /*1380*/  LDS R21, [R18+0x4] ;  /* 0x0000040012157984 */ /* 0x004e620000000800 */
[----:B------:R-:W-:Y:S02]  /*1390*/  ISETP.NE.AND P1, PT, R34, 0x2, PT ;  /* 0x000000022200780c */ /* 0x000fe40003f25270 */
[----:B-1----:R-:W-:-:S13]  /*13a0*/  ISETP.NE.AND P0, PT, R21, -0x1, PT ;  /* 0xffffffff1500780c */ /* 0x002fda0003f05270 */
[----:B------:R-:W-:Y:S05]  /*13b0*/  @!P0 BRA `(.L_x_1999) ;  /* 0x00000000001c8947 */ /* 0x000fea0003800000 */
[----:B------:R-:W-:-:S04]  /*13c0*/  VIADD R3, R3, 0x1 ;  /* 0x0000000103037836 */ /* 0x000fc80000000000 */
[C---:B------:R-:W-:Y:S01]  /*13d0*/  IMAD.WIDE.U32 R14, R3.reuse, 0x4, R6 ;  /* 0x00000004030e7825 */ /* 0x040fe200078e0006 */
[----:B------:R-:W-:Y:S03]  /*13e0*/  STS [R28], R3 ;  /* 0x000000031c007388 */ /* 0x000fe60000000800 */
[----:B------:R-:W-:Y:S01]  /*13f0*/  IMAD.WIDE.U32 R16, R3, 0x4, R4 ;  /* 0x0000000403107825 */ /* 0x000fe200078e0004 */
[----:B------:R-:W1:Y:S04]  /*1400*/  LDS R19, [R30+0x4] ;  /* 0x000004001e137984 */ /* 0x000e680000000800 */
[----:B------:R2:W-:Y:S04]  /*1410*/  STG.E desc[UR12][R14.64], R21 ;  /* 0x000000150e007986 */ /* 0x0005e8000c10190c */
[----:B-1----:R2:W-:Y:S02]  /*1420*/  STG.E desc[UR12][R16.64], R19 ;  /* 0x0000001310007986 */ /* 0x0025e4000c10190c */
.L_x_1999:
[----:B------:R-:W-:Y:S05]  /*1430*/  @!P1 BRA `(.L_x_1995) ;  /* 0x0000000000289947 */ /* 0x000fea0003800000 */
[----:B--2---:R-:W1:Y:S02]  /*1440*/  LDS R17, [R18+0x8] ;  /* 0x0000080012117984 */ /* 0x004e640000000800 */
        /* <DEDUP_REMOVED lines=9> */
.L_x_1995:
[----:B------:R-:W-:Y:S01]  /*14e0*/  ISETP.NE.AND P0, PT, R3, RZ, PT ;  /* 0x000000ff0300720c */ /* 0x000fe20003f05270 */
[----:B------:R-:W-:Y:S01]  /*14f0*/  BSSY.RECONVERGENT B1, `(.L_x_2000) ;  /* 0x00000f4000017945 */ /* 0x000fe20003800200 */
[----:B----4-:R-:W-:-:S11]  /*1500*/  IMAD.MOV.U32 R4, RZ, RZ, RZ ;  /* 0x000000ffff047224 */ /* 0x010fd600078e00ff */
[----:B------:R-:W-:Y:S05]  /*1510*/  @!P0 BRA `(.L_x_2001) ;  /* 0x0000000c00c48947 */ /* 0x000fea0003800000 */
[C---:B------:R-:W-:Y:S01]  /*1520*/  ISETP.GE.U32.AND P0, PT, R3.reuse, 0x8, PT ;  /* 0x000000080300780c */ /* 0x040fe20003f06070 */
[----:B------:R-:W-:Y:S01]  /*1530*/  BSSY.RECONVERGENT B2, `(.L_x_2002) ;  /* 0x0000079000027945 */ /* 0x000fe20003800200 */
[----:B---3--:R-:W-:Y:S02]  /*1540*/  LOP3.LUT R23, R3, 0x7, RZ, 0xc0, !PT ;  /* 0x0000000703177812 */ /* 0x008fe400078ec0ff */
[----:B------:R-:W-:Y:S02]  /*1550*/  CS2R R4, SRZ ;  /* 0x0000000000047805 */ /* 0x000fe4000001ff00 */
[----:B------:R-:W-:-:S07]  /*1560*/  ISETP.NE.AND P1, PT, R23, RZ, PT ;  /* 0x000000ff1700720c */ /* 0x000fce0003f25270 */
[----:B------:R-:W-:Y:S06]  /*1570*/  @!P0 BRA `(.L_x_2003) ;  /* 0x0000000400d08947 */ /* 0x000fec0003800000 */
[----:B------:R-:W-:Y:S01]  /*1580*/  LOP3.LUT R5, R3, 0xfffffff8, RZ, 0xc0, !PT ;  /* 0xfffffff803057812 */ /* 0x000fe200078ec0ff */
[----:B------:R-:W-:Y:S02]  /*1590*/  IMAD.MOV.U32 R6, RZ, RZ, RZ ;  /* 0x000000ffff067224 */ /* 0x000fe400078e00ff */
[----:B------:R-:W-:-:S07]  /*15a0*/  IMAD.MOV.U32 R4, RZ, RZ, RZ ;  /* 0x000000ffff047224 */ /* 0x000fce00078e00ff */
.L_x_2004:
[----:B--2---:R-:W-:-:S04]  /*15b0*/  IMAD.WIDE R14, R29, 0x3a980, R8 ;  /* 0x0003a9801d0e7825 */ /* 0x004fc800078e0208 */
[----:B------:R-:W-:-:S05]  /*15c0*/  IMAD.WIDE.U32 R14, R6, 0x4, R14 ;  /* 0x00000004060e7825 */ /* 0x000fca00078e000e */
[----:B------:R-:W2:Y:S04]  /*15d0*/  LDG.E R21, desc[UR12][R14.64+0x4] ;  /* 0x0000040c0e157981 */ /* 0x000ea8000c1e1900 */
[----:B------:R-:W3:Y:S04]  /*15e0*/  LDG.E R24, desc[UR12][R14.64+0x8] ;  /* 0x0000080c0e187981 */ /* 0x000ee8000c1e1900 */
[----:B------:R-:W4:Y:S04]  /*15f0*/  LDG.E R20, desc[UR12][R14.64+0xc] ;  /* 0x00000c0c0e147981 */ /* 0x000f28000c1e1900 */
[----:B------:R-:W0:Y:S04]  /*1600*/  LDG.E R19, desc[UR12][R14.64+0x10] ;  /* 0x0000100c0e137981 */ /* 0x000e28000c1e1900 */
        /* <DEDUP_REMOVED lines=12> */
[----:B0-----:R-:W-:Y:S01]  /*16d0*/  SHF.R.U32.HI R28, RZ, 0x1, R19 ;  /* 0x00000001ff1c7819 */ /* 0x001fe20000011613 */
[----:B------:R-:W-:Y:S01]  /*16e0*/  IMAD.IADD R25, R24, 0x1, -R25 ;  /* 0x0000000118197824 */ /* 0x000fe200078e0a19 */
[----:B------:R-:W-:-:S02]  /*16f0*/  LOP3.LUT R27, R26, 0x55555555, RZ, 0xc0, !PT ;  /* 0x555555551a1b7812 */ /* 0x000fc400078ec0ff */
[----:B-1----:R-:W-:Y:S02]  /*1700*/  SHF.R.U32.HI R14, RZ, 0x2, R22 ;  /* 0x00000002ff0e7819 */ /* 0x002fe40000011616 */
[----:B------:R-:W-:Y:S01]  /*1710*/  LOP3.LUT R28, R28, 0x55555555, RZ, 0xc0, !PT ;  /* 0x555555551c1c7812 */ /* 0x000fe200078ec0ff */
[----:B------:R-:W-:Y:S01]  /*1720*/  IMAD.IADD R27, R20, 0x1, -R27 ;  /* 0x00000001141b7824 */ /* 0x000fe200078e0a1b */
[----:B------:R-:W-:Y:S02]  /*1730*/  SHF.R.U32.HI R21, RZ, 0x2, R25 ;  /* 0x00000002ff157819 */ /* 0x000fe40000011619 */
[----:B------:R-:W-:Y:S01]  /*1740*/  LOP3.LUT R15, R14, 0x33333333, RZ, 0xc0, !PT ;  /* 0x333333330e0f7812 */ /* 0x000fe200078ec0ff */
[----:B------:R-:W-:Y:S01]  /*1750*/  IMAD.IADD R28, R19, 0x1, -R28 ;  /* 0x00000001131c7824 */ /* 0x000fe200078e0a1c */
[----:B------:R-:W-:Y:S02]  /*1760*/  LOP3.LUT R22, R22, 0x33333333, RZ, 0xc0, !PT ;  /* 0x3333333316167812 */ /* 0x000fe400078ec0ff */
[----:B------:R-:W-:-:S02]  /*1770*/  LOP3.LUT R25, R25, 0x33333333, RZ, 0xc0, !PT ;  /* 0x3333333319197812 */ /* 0x000fc400078ec0ff */
[----:B------:R-:W-:Y:S01]  /*1780*/  LOP3.LUT R14, R21, 0x33333333, RZ, 0xc0, !PT ;  /* 0x33333333150e7812 */ /* 0x000fe200078ec0ff */
[----:B------:R-:W-:Y:S01]  /*1790*/  IMAD.IADD R15, R22, 0x1, R15 ;  /* 0x00000001160f7824 */ /* 0x000fe200078e020f */
[----:B------:R-:W-:Y:S02]  /*17a0*/  SHF.R.U32.HI R19, RZ, 0x2, R27 ;  /* 0x00000002ff137819 */ /* 0x000fe4000001161b */
        /* <DEDUP_REMOVED lines=25> */
[----:B-----5:R-:W-:Y:S02]  /*1940*/  SHF.R.U32.HI R14, RZ, 0x1, R17 ;  /* 0x00000001ff0e7819 */ /* 0x020fe40000011611 */
        /* <DEDUP_REMOVED lines=55> */
.L_x_2003:
[----:B------:R-:W-:Y:S05]  /*1cc0*/  BSYNC.RECONVERGENT B2 ;  /* 0x0000000000027941 */ /* 0x000fea0003800200 */
.L_x_2002:
[----:B------:R-:W-:Y:S05]  /*1cd0*/  @!P1 BRA `(.L_x_2001) ;  /* 0x0000000400d49947 */ /* 0x000fea0003800000 */
[----:B------:R-:W-:Y:S01]  /*1ce0*/  ISETP.GE.U32.AND P0, PT, R23, 0x4, PT ;  /* 0x000000041700780c */ /* 0x000fe20003f06070 */
[----:B------:R-:W-:Y:S01]  /*1cf0*/  BSSY.RECONVERGENT B2, `(.L_x_2005) ;  /* 0x000003d000027945 */ /* 0x000fe20003800200 */
[----:B------:R-:W-:-:S04]  /*1d00*/  LOP3.LUT R18, R3, 0x3, RZ, 0xc0, !PT ;  /* 0x0000000303127812 */ /* 0x000fc800078ec0ff */
[----:B------:R-:W-:-:S07]  /*1d10*/  ISETP.NE.AND P1, PT, R18, RZ, PT ;  /* 0x000000ff1200720c */ /* 0x000fce0003f25270 */
[----:B------:R-:W-:Y:S06]  /*1d20*/  @!P0 BRA `(.L_x_2006) ;  /* 0x0000000000e48947 */ /* 0x000fec0003800000 */
[----:B------:R-:W-:-:S04]  /*1d30*/  IMAD.WIDE R6, R29, 0x3a980, R8 ;  /* 0x0003a9801d067825 */ /* 0x000fc800078e0208 */
[----:B------:R-:W-:-:S05]  /*1d40*/  IMAD.WIDE.U32 R6, R5, 0x4, R6 ;  /* 0x0000000405067825 */ /* 0x000fca00078e0006 */
[----:B--2---:R-:W2:Y:S04]  /*1d50*/  LDG.E R14, desc[UR12][R6.64+0x4] ;  /* 0x0000040c060e7981 */ /* 0x004ea8000c1e1900 */
        /* <DEDUP_REMOVED lines=54> */
.L_x_2006:
[----:B------:R-:W-:Y:S05]  /*20c0*/  BSYNC.RECONVERGENT B2 ;  /* 0x0000000000027941 */ /* 0x000fea0003800200 */
.L_x_2005:
[----:B------:R-:W-:Y:S05]  /*20d0*/  @!P1 BRA `(.L_x_2001) ;  /* 0x0000000000d49947 */ /* 0x000fea0003800000 */
[----:B------:R-:W-:Y:S01]  /*20e0*/  ISETP.NE.AND P0, PT, R18, 0x1, PT ;  /* 0x000000011200780c */ /* 0x000fe20003f05270 */
[----:B------:R-:W-:Y:S01]  /*20f0*/  BSSY.RECONVERGENT B2, `(.L_x_2007) ;  /* 0x0000022000027945 */ /* 0x000fe20003800200 */
[----:B------:R-:W-:-:S04]  /*2100*/  LOP3.LUT R3, R3, 0x1, RZ, 0xc0, !PT ;  /* 0x0000000103037812 */ /* 0x000fc800078ec0ff */
[----:B------:R-:W-:-:S07]  /*2110*/  ISETP.NE.U32.AND P1, PT, R3, 0x1, PT ;  /* 0x000000010300780c */ /* 0x000fce0003f25070 */
[----:B------:R-:W-:Y:S06]  /*2120*/  @!P0 BRA `(.L_x_2008) ;  /* 0x0000000000788947 */ /* 0x000fec0003800000 */
[----:B------:R-:W-:-:S04]  /*2130*/  IMAD.WIDE R6, R29, 0x3a980, R8 ;  /* 0x0003a9801d067825 */ /* 0x000fc800078e0208 */
[----:B------:R-:W-:-:S05]  /*2140*/  IMAD.WIDE.U32 R6, R5, 0x4, R6 ;  /* 0x0000000405067825 */ /* 0x000fca00078e0006 */
[----:B------:R-:W3:Y:S04]  /*2150*/  LDG.E R3, desc[UR12][R6.64+0x4] ;  /* 0x0000040c06037981 */ /* 0x000ee8000c1e1900 */
[----:B--2---:R-:W2:Y:S01]  /*2160*/  LDG.E R15, desc[UR12][R6.64+0x8] ;  /* 0x0000080c060f7981 */ /* 0x004ea2000c1e1900 */
[----:B------:R-:W-:Y:S01]  /*2170*/  VIADD R5, R5, 0x2 ;  /* 0x0000000205057836 */ /* 0x000fe20000000000 */
[----:B---3--:R-:W-:Y:S02]  /*2180*/  SHF.R.U32.HI R14, RZ, 0x1, R3 ;  /* 0x00000001ff0e7819 */ /* 0x008fe40000011603 */
[----:B--2---:R-:W-:Y:S02]  /*2190*/  SHF.R.U32.HI R16, RZ, 0x1, R15 ;  /* 0x00000001ff107819 */ /* 0x004fe4000001160f */
        /* <DEDUP_REMOVED lines=23> */
.L_x_2008:
[----:B------:R-:W-:Y:S05]  /*2310*/  BSYNC.RECONVERGENT B2 ;  /* 0x0000000000027941 */ /* 0x000fea0003800200 */
.L_x_2007:
        /* <DEDUP_REMOVED lines=17> */
.L_x_2001:
[----:B------:R-:W-:Y:S05]  /*2430*/  BSYNC.RECONVERGENT B1 ;  /* 0x0000000000017941 */ /* 0x000fea0003800200 */
.L_x_2000:
[----:B------:R-:W1:Y:S01]  /*2440*/  S2UR UR9, SR_CgaCtaId ;  /* 0x00000000000979c3 */ /* 0x000e620000008800 */
[----:B------:R-:W-:Y:S01]  /*2450*/  UMOV UR8, 0x400 ;  /* 0x0000040000087882 */ /* 0x000fe20000000000 */
[----:B------:R-:W-:-:S04]  /*2460*/  IMAD.WIDE R10, R29, 0x3a980, R10 ;  /* 0x0003a9801d0a7825 */ /* 0x000fc800078e020a */
[----:B--2---:R-:W-:-:S04]  /*2470*/  IMAD.U32 R15, RZ, RZ, UR8 ;  /* 0x00000008ff0f7e24 */ /* 0x004fc8000f8e00ff */
[----:B------:R-:W-:Y:S02]  /*2480*/  VIADD R3, R15, 0x4e30 ;  /* 0x00004e300f037836 */ /* 0x000fe40000000000 */
[----:B-1----:R-:W-:-:S05]  /*2490*/  IMAD.U32 R32, RZ, RZ, UR9 ;  /* 0x00000009ff207e24 */ /* 0x002fca000f8e00ff */
[----:B------:R-:W-:Y:S01]  /*24a0*/  LEA R6, R32, R3, 0x18 ;  /* 0x0000000320067211 */ /* 0x000fe200078ec0ff */
[----:B------:R-:W-:-:S04]  /*24b0*/  IMAD.MOV.U32 R3, RZ, RZ, 0x1 ;  /* 0x00000001ff037424 */ /* 0x000fc800078e00ff */
[----:B------:R-:W-:Y:S01]  /*24c0*/  IMAD R29, R29, 0x190, R6 ;  /* 0x000001901d1d7824 */ /* 0x000fe200078e0206 */
[----:B------:R1:W-:Y:S04]  /*24d0*/  STG.E desc[UR12][R10.64], R3 ;  /* 0x000000030a007986 */ /* 0x0003e8000c10190c */
[----:B------:R1:W-:Y:S01]  /*24e0*/  STS [R29], R4 ;  /* 0x000000041d007388 */ /* 0x0003e20000000800 */
[----:B------:R-:W-:Y:S05]  /*24f0*/  BRA `(.L_x_1994) ;  /* 0x0000002000ac7947 */ /* 0x000fea0003800000 */
.L_x_1982:
        /* <DEDUP_REMOVED lines=35> */
.L_x_2015:
        /* <DEDUP_REMOVED lines=14> */
.L_x_2014:
        /* <DEDUP_REMOVED lines=13> */
.L_x_2013:
        /* <DEDUP_REMOVED lines=40> */
.L_x_2012:
[----:B------:R-:W-:Y:S05]  /*2b60*/  BSYNC.RECONVERGENT B2 ;  /* 0x0000000000027941 */ /* 0x000fea0003800200 */
.L_x_2011:
[----:B------:R-:W-:Y:S05]  /*2b70*/  BRA `(.L_x_2016) ;  /* 0x0000000400247947 */ /* 0x000fea0003800000 */
.L_x_2010:
[----:B------:R-:W-:-:S13]  /*2b80*/  ISETP.GE.U32.AND P0, PT, R2, R6, PT ;  /* 0x000000060200720c */ /* 0x000fda0003f06070 */
[----:B------:R-:W-:Y:S05]  /*2b90*/  @P0 BRA `(.L_x_2016) ;  /* 0x00000004001c0947 */ /* 0x000fea0003800000 */
[----:B------:R-:W0:Y:S01]  /*2ba0*/  LDCU.64 UR8, c[0x0][0x3a0] ;  /* 0x00007400ff0877ac */ /* 0x000e220008000a00 */
[----:B------:R-:W-:Y:S01]  /*2bb0*/  IMAD.MOV.U32 R7, RZ, RZ, R2 ;  /* 0x000000ffff077224 */ /* 0x000fe200078e0002 */
[----:B0-----:R-:W-:-:S04]  /*2bc0*/  LEA R8, P0, R3, UR8, 0x2 ;  /* 0x0000000803087c11 */ /* 0x001fc8000f8010ff */
[----:B------:R-:W-:-:S09]  /*2bd0*/  LEA.HI.X R9, R3, UR9, RZ, 0x2, P0 ;  /* 0x0000000903097c11 */ /* 0x000fd200080f14ff */
.L_x_2019:
        /* <DEDUP_REMOVED lines=14> */
.L_x_2018:
        /* <DEDUP_REMOVED lines=13> */
.L_x_2017:
        /* <DEDUP_REMOVED lines=40> */
.L_x_2016:
[----:B------:R-:W-:Y:S05]  /*3010*/  BSYNC.RECONVERGENT B1 ;  /* 0x0000000000017941 */ /* 0x000fea0003800200 */
.L_x_2009:
[----:B------:R-:W-:-:S13]  /*3020*/  ISETP.NE.AND P0, PT, R0, 0x20, PT ;  /* 0x000000200000780c */ /* 0x000fda0003f05270 */
[----:B------:R-:W-:Y:S05]  /*3030*/  @P0 BRA `(.L_x_1994) ;  /* 0x0000001400dc0947 */ /* 0x000fea0003800000 */
[----:B------:R-:W-:Y:S01]  /*3040*/  LEA R3, R32, R15, 0x18 ;  /* 0x0000000f20037211 */ /* 0x000fe200078ec0ff */
[----:B------:R-:W-:Y:S01]  /*3050*/  VIADD R7, R15, 0x41b0 ;  /* 0x000041b00f077836 */ /* 0x000fe20000000000 */
[----:B------:R-:W-:Y:S01]  /*3060*/  VIMNMX.U32 R8, PT, PT, R5, R6, PT ;  /* 0x0000000605087248 */ /* 0x000fe20003fe0000 */
[----:B------:R-:W-:-:S03]  /*3070*/  IMAD.MOV.U32 R29, RZ, RZ, RZ ;  /* 0x000000ffff1d7224 */ /* 0x000fc600078e00ff */
[----:B------:R-:W0:Y:S01]  /*3080*/  LDS R3, [R3+0x4] ;  /* 0x0000040003037984 */ /* 0x000e220000000800 */
[----:B------:R-:W-:Y:S02]  /*3090*/  LEA R26, R32, R7, 0x18 ;  /* 0x00000007201a7211 */ /* 0x000fe400078ec0ff */
[----:B------:R-:W-:-:S03]  /*30a0*/  ISETP.NE.AND P0, PT, R8, RZ, PT ;  /* 0x000000ff0800720c */ /* 0x000fc60003f05270 */
[----:B0-----:R-:W-:-:S05]  /*30b0*/  IMAD R26, R3, 0x190, R26 ;  /* 0x00000190031a7824 */ /* 0x001fca00078e021a */
[----:B------:R0:W-:Y:S05]  /*30c0*/  STS [R26], RZ ;  /* 0x000000ff1a007388 */ /* 0x0001ea0000000800 */
[----:B------:R-:W-:Y:S05]  /*30d0*/  @!P0 BRA `(.L_x_2020) ;  /* 0x00000004009c8947 */ /* 0x000fea0003800000 */
[C---:B------:R-:W-:Y:S01]  /*30e0*/  ISETP.GE.U32.AND P1, PT, R8.reuse, 0x4, PT ;  /* 0x000000040800780c */ /* 0x040fe20003f26070 */
[----:B------:R-:W-:Y:S01]  /*30f0*/  IMAD.MOV.U32 R4, RZ, RZ, 0x3a980 ;  /* 0x0003a980ff047424 */ /* 0x000fe200078e00ff */
[----:B------:R-:W-:Y:S01]  /*3100*/  LOP3.LUT R30, R8, 0x3, RZ, 0xc0, !PT ;  /* 0x00000003081e7812 */ /* 0x000fe200078ec0ff */
[----:B------:R-:W-:Y:S02]  /*3110*/  IMAD.MOV.U32 R6, RZ, RZ, 0x3a980 ;  /* 0x0003a980ff067424 */ /* 0x000fe400078e00ff */
[----:B------:R-:W-:Y:S01]  /*3120*/  IMAD.MOV.U32 R29, RZ, RZ, RZ ;  /* 0x000000ffff1d7224 */ /* 0x000fe200078e00ff */
[----:B------:R-:W-:Y:S01]  /*3130*/  ISETP.NE.AND P0, PT, R30, RZ, PT ;  /* 0x000000ff1e00720c */ /* 0x000fe20003f05270 */
[----:B------:R-:W-:Y:S02]  /*3140*/  IMAD.MOV.U32 R27, RZ, RZ, RZ ;  /* 0x000000ffff1b7224 */ /* 0x000fe400078e00ff */
[----:B------:R-:W-:-:S04]  /*3150*/  IMAD.WIDE R4, R3, R4, UR4 ;  /* 0x0000000403047e25 */ /* 0x000fc8000f8e0204 */
[----:B------:R-:W-:Y:S01]  /*3160*/  IMAD.WIDE R6, R3, R6, UR6 ;  /* 0x0000000603067e25 */ /* 0x000fe2000f8e0206 */
        /* <DEDUP_REMOVED lines=9> */
.L_x_2022:
[C---:B-1----:R-:W-:Y:S02]  /*3200*/  IMAD R20, R31.reuse, 0x4, R28 ;  /* 0x000000041f147824 */ /* 0x042fe400078e021c */
        /* <DEDUP_REMOVED lines=35> */
[----:B------:R1:W2:Y:S02]  /*3440*/  @P4 LDS R24, [R21+0xc] ;  /* 0x00000c0015184984 */ /* 0x0002a40000000800 */
[----:B-1----:R-:W-:-:S05]  /*3450*/  @P4 IMAD.WIDE.U32 R20, R29, 0x4, R4 ;  /* 0x000000041d144825 */ /* 0x002fca00078e0004 */
[----:B------:R1:W-:Y:S04]  /*3460*/  @P4 STG.E desc[UR12][R20.64], R33 ;  /* 0x0000002114004986 */ /* 0x0003e8000c10190c */
[----:B--2---:R1:W-:Y:S01]  /*3470*/  @P4 STG.E desc[UR12][R22.64], R24 ;  /* 0x0000001816004986 */ /* 0x0043e2000c10190c */
[----:B------:R-:W-:Y:S05]  /*3480*/  @P1 BRA `(.L_x_2022) ;  /* 0xfffffffc005c1947 */ /* 0x000fea000383ffff */
[----:B------:R-:W-:Y:S05]  /*3490*/  BSYNC.RECONVERGENT B1 ;  /* 0x0000000000017941 */ /* 0x000fea0003800200 */
.L_x_2021:
[----:B------:R-:W-:Y:S05]  /*34a0*/  @!P0 BRA `(.L_x_2020) ;  /* 0x0000000000a88947 */ /* 0x000fea0003800000 */
[----:B------:R-:W2:Y:S01]  /*34b0*/  S2UR UR10, SR_CgaCtaId ;  /* 0x00000000000a79c3 */ /* 0x000ea20000008800 */
[----:B------:R-:W-:Y:S01]  /*34c0*/  UMOV UR8, 0x400 ;  /* 0x0000040000087882 */ /* 0x000fe20000000000 */
[----:B------:R-:W-:Y:S01]  /*34d0*/  ISETP.NE.AND P1, PT, R30, 0x1, PT ;  /* 0x000000011e00780c */ /* 0x000fe20003f25270 */
[----:B------:R-:W-:Y:S02]  /*34e0*/  UIADD3 UR9, UPT, UPT, UR8, 0x8670, URZ ;  /* 0x0000867008097890 */ /* 0x000fe4000fffe0ff */
[----:B------:R-:W-:Y:S02]  /*34f0*/  UIADD3 UR8, UPT, UPT, UR8, 0x1f50, URZ ;  /* 0x00001f5008087890 */ /* 0x000fe4000fffe0ff */
[----:B--2---:R-:W-:Y:S02]  /*3500*/  ULEA UR9, UR10, UR9, 0x18 ;  /* 0x000000090a097291 */ /* 0x004fe4000f8ec0ff */
[----:B------:R-:W-:-:S04]  /*3510*/  ULEA UR8, UR10, UR8, 0x18 ;  /* 0x000000080a087291 */ /* 0x000fc8000f8ec0ff */
[C---:B------:R-:W-:Y:S02]  /*3520*/  LEA R14, R27.reuse, UR9, 0x2 ;  /* 0x000000091b0e7c11 */ /* 0x040fe4000f8e10ff */
[----:B------:R-:W-:-:S03]  /*3530*/  LEA R27, R27, UR8, 0x2 ;  /* 0x000000081b1b7c11 */ /* 0x000fc6000f8e10ff */
[----:B------:R-:W2:Y:S02]  /*3540*/  LDS R17, [R14] ;  /* 0x000000000e117984 */ /* 0x000ea40000000800 */
[----:B--2---:R-:W-:-:S13]  /*3550*/  ISETP.NE.AND P0, PT, R17, -0x1, PT ;  /* 0xffffffff1100780c */ /* 0x004fda0003f05270 */
[----:B------:R-:W-:Y:S05]  /*3560*/  @!P0 BRA `(.L_x_2023) ;  /* 0x00000000001c8947 */ /* 0x000fea0003800000 */
[----:B------:R-:W-:-:S04]  /*3570*/  VIADD R29, R29, 0x1 ;  /* 0x000000011d1d7836 */ /* 0x000fc80000000000 */
[C---:B------:R-:W-:Y:S01]  /*3580*/  IMAD.WIDE.U32 R8, R29.reuse, 0x4, R4 ;  /* 0x000000041d087825 */ /* 0x040fe200078e0004 */
[----:B------:R-:W-:Y:S03]  /*3590*/  STS [R26], R29 ;  /* 0x0000001d1a007388 */ /* 0x000fe60000000800 */
[----:B------:R-:W-:Y:S01]  /*35a0*/  IMAD.WIDE.U32 R10, R29, 0x4, R6 ;  /* 0x000000041d0a7825 */ /* 0x000fe200078e0006 */
[----:B------:R-:W2:Y:S04]  /*35b0*/  LDS R15, [R27] ;  /* 0x000000001b0f7984 */ /* 0x000ea80000000800 */
[----:B------:R3:W-:Y:S04]  /*35c0*/  STG.E desc[UR12][R8.64], R17 ;  /* 0x0000001108007986 */ /* 0x0007e8000c10190c */
[----:B--2---:R3:W-:Y:S02]  /*35d0*/  STG.E desc[UR12][R10.64], R15 ;  /* 0x0000000f0a007986 */ /* 0x0047e4000c10190c */
.L_x_2023:
[----:B------:R-:W-:Y:S05]  /*35e0*/  @!P1 BRA `(.L_x_2020) ;  /* 0x0000000000589947 */ /* 0x000fea0003800000 */
[----:B---3--:R-:W2:Y:S01]  /*35f0*/  LDS R17, [R14+0x4] ;  /* 0x000004000e117984 */ /* 0x008ea20000000800 */
[----:B------:R-:W-:Y:S02]  /*3600*/  ISETP.NE.AND P1, PT, R30, 0x2, PT ;  /* 0x000000021e00780c */ /* 0x000fe40003f25270 */
[----:B--2---:R-:W-:-:S13]  /*3610*/  ISETP.NE.AND P0, PT, R17, -0x1, PT ;  /* 0xffffffff1100780c */ /* 0x004fda0003f05270 */
[----:B------:R-:W-:Y:S05]  /*3620*/  @!P0 BRA `(.L_x_2024) ;  /* 0x00000000001c8947 */ /* 0x000fea0003800000 */
[----:B------:R-:W-:-:S04]  /*3630*/  VIADD R29, R29, 0x1 ;  /* 0x000000011d1d7836 */ /* 0x000fc80000000000 */
[C---:B------:R-:W-:Y:S01]  /*3640*/  IMAD.WIDE.U32 R8, R29.reuse, 0x4, R4 ;  /* 0x000000041d087825 */ /* 0x040fe200078e0004 */
[----:B------:R-:W-:Y:S03]  /*3650*/  STS [R26], R29 ;  /* 0x0000001d1a007388 */ /* 0x000fe60000000800 */
[----:B------:R-:W-:Y:S01]  /*3660*/  IMAD.WIDE.U32 R10, R29, 0x4, R6 ;  /* 0x000000041d0a7825 */ /* 0x000fe200078e0006 */
[----:B------:R-:W2:Y:S04]  /*3670*/  LDS R15, [R27+0x4] ;  /* 0x000004001b0f7984 */ /* 0x000ea80000000800 */
[----:B------:R3:W-:Y:S04]  /*3680*/  STG.E desc[UR12][R8.64], R17 ;  /* 0x0000001108007986 */ /* 0x0007e8000c10190c */
[----:B--2---:R3:W-:Y:S02]  /*3690*/  STG.E desc[UR12][R10.64], R15 ;  /* 0x0000000f0a007986 */ /* 0x0047e4000c10190c */
.L_x_2024:
[----:B------:R-:W-:Y:S05]  /*36a0*/  @!P1 BRA `(.L_x_2020) ;  /* 0x0000000000289947 */ /* 0x000fea0003800000 */
[----:B---3--:R-:W2:Y:S02]  /*36b0*/  LDS R11, [R14+0x8] ;  /* 0x000008000e0b7984 */ /* 0x008ea40000000800 */
        /* <DEDUP_REMOVED lines=9> */
.L_x_2020:
[----:B------:R-:W-:Y:S01]  /*3750*/  ISETP.NE.AND P0, PT, R29, RZ, PT ;  /* 0x000000ff1d00720c */ /* 0x000fe20003f05270 */
[----:B------:R-:W-:Y:S01]  /*3760*/  BSSY.RECONVERGENT B1, `(.L_x_2025) ;  /* 0x00000f8000017945 */ /* 0x000fe20003800200 */
[----:B----4-:R-:W-:-:S11]  /*3770*/  IMAD.MOV.U32 R4, RZ, RZ, RZ ;  /* 0x000000ffff047224 */ /* 0x010fd600078e00ff */
[----:B------:R-:W-:Y:S05]  /*3780*/  @!P0 BRA `(.L_x_2026) ;  /* 0x0000000c00d48947 */ /* 0x000fea0003800000 */
[C---:B------:R-:W-:Y:S01]  /*3790*/  ISETP.GE.U32.AND P0, PT, R29.reuse, 0x8, PT ;  /* 0x000000081d00780c */ /* 0x040fe20003f06070 */
[----:B------:R-:W-:Y:S01]  /*37a0*/  BSSY.RECONVERGENT B2, `(.L_x_2027) ;  /* 0x000007a000027945 */ /* 0x000fe20003800200 */
[----:B------:R-:W-:Y:S02]  /*37b0*/  LOP3.LUT R19, R29, 0x7, RZ, 0xc0, !PT ;  /* 0x000000071d137812 */ /* 0x000fe400078ec0ff */
[----:B------:R-:W-:Y:S02]  /*37c0*/  CS2R R4, SRZ ;  /* 0x0000000000047805 */ /* 0x000fe4000001ff00 */
[----:B------:R-:W-:-:S07]  /*37d0*/  ISETP.NE.AND P1, PT, R19, RZ, PT ;  /* 0x000000ff1300720c */ /* 0x000fce0003f25270 */
[----:B------:R-:W-:Y:S06]  /*37e0*/  @!P0 BRA `(.L_x_2028) ;  /* 0x0000000400d48947 */ /* 0x000fec0003800000 */
[----:B------:R-:W-:Y:S01]  /*37f0*/  LOP3.LUT R5, R29, 0xfffffff8, RZ, 0xc0, !PT ;  /* 0xfffffff81d057812 */ /* 0x000fe200078ec0ff */
[----:B------:R-:W-:Y:S02]  /*3800*/  IMAD.MOV.U32 R6, RZ, RZ, RZ ;  /* 0x000000ffff067224 */ /* 0x000fe400078e00ff */
[----:B------:R-:W-:-:S07]  /*3810*/  IMAD.MOV.U32 R4, RZ, RZ, RZ ;  /* 0x000000ffff047224 */ /* 0x000fce00078e00ff */
.L_x_2029:
[----:B------:R-:W-:-:S04]  /*3820*/  IMAD.MOV.U32 R14, RZ, RZ, 0x3a980 ;  /* 0x0003a980ff0e7424 */ /* 0x000fc800078e00ff */
[----:B---3--:R-:W-:-:S04]  /*3830*/  IMAD.WIDE R14, R3, R14, UR6 ;  /* 0x00000006030e7e25 */ /* 0x008fc8000f8e020e */
[----:B------:R-:W-:-:S05]  /*3840*/  IMAD.WIDE.U32 R14, R6, 0x4, R14 ;  /* 0x00000004060e7825 */ /* 0x000fca00078e000e */
[----:B------:R-:W2:Y:S04]  /*3850*/  LDG.E R11, desc[UR12][R14.64+0x4] ;  /* 0x0000040c0e0b7981 */ /* 0x000ea8000c1e1900 */
[----:B------:R-:W3:Y:S04]  /*3860*/  LDG.E R17, desc[UR12][R14.64+0x8] ;  /* 0x0000080c0e117981 */ /* 0x000ee8000c1e1900 */
[----:B-1----:R-:W4:Y:S04]  /*3870*/  LDG.E R20, desc[UR12][R14.64+0xc] ;  /* 0x00000c0c0e147981 */ /* 0x002f28000c1e1900 */
        /* <DEDUP_REMOVED lines=108> */
.L_x_2028:
[----:B------:R-:W-:Y:S05]  /*3f40*/  BSYNC.RECONVERGENT B2 ;  /* 0x0000000000027941 */ /* 0x000fea0003800200 */
.L_x_2027:
[----:B------:R-:W-:Y:S05]  /*3f50*/  @!P1 BRA `(.L_x_2026) ;  /* 0x0000000400e09947 */ /* 0x000fea0003800000 */
[----:B------:R-:W-:Y:S01]  /*3f60*/  ISETP.GE.U32.AND P0, PT, R19, 0x4, PT ;  /* 0x000000041300780c */ /* 0x000fe20003f06070 */
[----:B------:R-:W-:Y:S01]  /*3f70*/  BSSY.RECONVERGENT B2, `(.L_x_2030) ;  /* 0x000003e000027945 */ /* 0x000fe20003800200 */
[----:B------:R-:W-:-:S04]  /*3f80*/  LOP3.LUT R14, R29, 0x3, RZ, 0xc0, !PT ;  /* 0x000000031d0e7812 */ /* 0x000fc800078ec0ff */
[----:B------:R-:W-:-:S07]  /*3f90*/  ISETP.NE.AND P1, PT, R14, RZ, PT ;  /* 0x000000ff0e00720c */ /* 0x000fce0003f25270 */
[----:B------:R-:W-:Y:S06]  /*3fa0*/  @!P0 BRA `(.L_x_2031) ;  /* 0x0000000000e88947 */ /* 0x000fec0003800000 */
[----:B------:R-:W-:-:S04]  /*3fb0*/  IMAD.MOV.U32 R6, RZ, RZ, 0x3a980 ;  /* 0x0003a980ff067424 */ /* 0x000fc800078e00ff */
[----:B------:R-:W-:-:S04]  /*3fc0*/  IMAD.WIDE R6, R3, R6, UR6 ;  /* 0x0000000603067e25 */ /* 0x000fc8000f8e0206 */
[----:B------:R-:W-:-:S05]  /*3fd0*/  IMAD.WIDE.U32 R6, R5, 0x4, R6 ;  /* 0x0000000405067825 */ /* 0x000fca00078e0006 */
[----:B---3--:R-:W2:Y:S04]  /*3fe0*/  LDG.E R8, desc[UR12][R6.64+0x4] ;  /* 0x0000040c06087981 */ /* 0x008ea8000c1e1900 */
        /* <DEDUP_REMOVED lines=54> */
.L_x_2031:
[----:B------:R-:W-:Y:S05]  /*4350*/  BSYNC.RECONVERGENT B2 ;  /* 0x0000000000027941 */ /* 0x000fea0003800200 */
.L_x_2030:
[----:B------:R-:W-:Y:S05]  /*4360*/  @!P1 BRA `(.L_x_2026) ;  /* 0x0000000000dc9947 */ /* 0x000fea0003800000 */
[----:B------:R-:W-:Y:S01]  /*4370*/  ISETP.NE.AND P0, PT, R14, 0x1, PT ;  /* 0x000000010e00780c */ /* 0x000fe20003f05270 */
[----:B------:R-:W-:Y:S01]  /*4380*/  BSSY.RECONVERGENT B2, `(.L_x_2032) ;  /* 0x0000023000027945 */ /* 0x000fe20003800200 */
[----:B------:R-:W-:-:S04]  /*4390*/  LOP3.LUT R29, R29, 0x1, RZ, 0xc0, !PT ;  /* 0x000000011d1d7812 */ /* 0x000fc800078ec0ff */
[----:B------:R-:W-:-:S07]  /*43a0*/  ISETP.NE.U32.AND P1, PT, R29, 0x1, PT ;  /* 0x000000011d00780c */ /* 0x000fce0003f25070 */
[----:B------:R-:W-:Y:S06]  /*43b0*/  @!P0 BRA `(.L_x_2033) ;  /* 0x00000000007c8947 */ /* 0x000fec0003800000 */
[----:B------:R-:W-:-:S04]  /*43c0*/  IMAD.MOV.U32 R6, RZ, RZ, 0x3a980 ;  /* 0x0003a980ff067424 */ /* 0x000fc800078e00ff */
[----:B------:R-:W-:-:S04]  /*43d0*/  IMAD.WIDE R6, R3, R6, UR6 ;  /* 0x0000000603067e25 */ /* 0x000fc8000f8e0206 */
[----:B------:R-:W-:-:S05]  /*43e0*/  IMAD.WIDE.U32 R6, R5, 0x4, R6 ;  /* 0x0000000405067825 */ /* 0x000fca00078e0006 */
[----:B---3--:R-:W2:Y:S04]  /*43f0*/  LDG.E R8, desc[UR12][R6.64+0x4] ;  /* 0x0000040c06087981 */ /* 0x008ea8000c1e1900 */
        /* <DEDUP_REMOVED lines=27> */
.L_x_2033:
[----:B------:R-:W-:Y:S05]  /*45b0*/  BSYNC.RECONVERGENT B2 ;  /* 0x0000000000027941 */ /* 0x000fea0003800200 */
.L_x_2032:
[----:B------:R-:W-:Y:S05]  /*45c0*/  @P1 BRA `(.L_x_2026) ;  /* 0x0000000000441947 */ /* 0x000fea0003800000 */
[----:B------:R-:W-:-:S04]  /*45d0*/  IMAD.MOV.U32 R6, RZ, RZ, 0x3a980 ;  /* 0x0003a980ff067424 */ /* 0x000fc800078e00ff */
[----:B------:R-:W-:-:S04]  /*45e0*/  IMAD.WIDE R6, R3, R6, UR6 ;  /* 0x0000000603067e25 */ /* 0x000fc8000f8e0206 */
[----:B------:R-:W-:-:S06]  /*45f0*/  IMAD.WIDE.U32 R6, R5, 0x4, R6 ;  /* 0x0000000405067825 */ /* 0x000fcc00078e0006 */
[----:B------:R-:W2:Y:S02]  /*4600*/  LDG.E R6, desc[UR12][R6.64+0x4] ;  /* 0x0000040c06067981 */ /* 0x000ea4000c1e1900 */
[----:B--2---:R-:W-:-:S04]  /*4610*/  SHF.R.U32.HI R5, RZ, 0x1, R6 ;  /* 0x00000001ff057819 */ /* 0x004fc80000011606 */
[----:B------:R-:W-:-:S05]  /*4620*/  LOP3.LUT R5, R5, 0x55555555, RZ, 0xc0, !PT ;  /* 0x5555555505057812 */ /* 0x000fca00078ec0ff */
[----:B------:R-:W-:-:S05]  /*4630*/  IMAD.IADD R5, R6, 0x1, -R5 ;  /* 0x0000000106057824 */ /* 0x000fca00078e0a05 */
[----:B---3--:R-:W-:Y:S02]  /*4640*/  SHF.R.U32.HI R8, RZ, 0x2, R5 ;  /* 0x00000002ff087819 */ /* 0x008fe40000011605 */
        /* <DEDUP_REMOVED lines=9> */
.L_x_2026:
[----:B------:R-:W-:Y:S05]  /*46e0*/  BSYNC.RECONVERGENT B1 ;  /* 0x0000000000017941 */ /* 0x000fea0003800200 */
.L_x_2025:
[----:B------:R-:W2:Y:S01]  /*46f0*/  S2UR UR9, SR_CgaCtaId ;  /* 0x00000000000979c3 */ /* 0x000ea20000008800 */
[----:B------:R-:W-:Y:S01]  /*4700*/  UMOV UR8, 0x400 ;  /* 0x0000040000087882 */ /* 0x000fe20000000000 */
[----:B------:R-:W-:Y:S02]  /*4710*/  IMAD.MOV.U32 R6, RZ, RZ, 0x3a980 ;  /* 0x0003a980ff067424 */ /* 0x000fe400078e00ff */
[----:B---3--:R-:W-:Y:S02]  /*4720*/  IMAD.U32 R15, RZ, RZ, UR8 ;  /* 0x00000008ff0f7e24 */ /* 0x008fe4000f8e00ff */
[----:B------:R-:W-:-:S04]  /*4730*/  IMAD.WIDE R6, R3, R6, UR4 ;  /* 0x0000000403067e25 */ /* 0x000fc8000f8e0206 */
[----:B------:R-:W-:Y:S02]  /*4740*/  VIADD R5, R15, 0x5ab0 ;  /* 0x00005ab00f057836 */ /* 0x000fe40000000000 */
[----:B--2---:R-:W-:-:S05]  /*4750*/  IMAD.U32 R32, RZ, RZ, UR9 ;  /* 0x00000009ff207e24 */ /* 0x004fca000f8e00ff */
[----:B------:R-:W-:Y:S01]  /*4760*/  LEA R8, R32, R5, 0x18 ;  /* 0x0000000520087211 */ /* 0x000fe200078ec0ff */
[----:B------:R-:W-:-:S04]  /*4770*/  IMAD.MOV.U32 R5, RZ, RZ, 0x1 ;  /* 0x00000001ff057424 */ /* 0x000fc800078e00ff */
[----:B------:R-:W-:Y:S01]  /*4780*/  IMAD R3, R3, 0x190, R8 ;  /* 0x0000019003037824 */ /* 0x000fe200078e0208 */
[----:B------:R2:W-:Y:S04]  /*4790*/  STG.E desc[UR12][R6.64], R5 ;  /* 0x0000000506007986 */ /* 0x0005e8000c10190c */
[----:B------:R2:W-:Y:S02]  /*47a0*/  STS [R3], R4 ;  /* 0x0000000403007388 */ /* 0x0005e40000000800 */
.L_x_1994:
[----:B------:R-:W-:Y:S05]  /*47b0*/  BSYNC.RECONVERGENT B0 ;  /* 0x0000000000007941 */ /* 0x000fea0003800200 */
.L_x_1981:
[----:B-12---:R-:W1:Y:S08]  /*47c0*/  LDC.64 R4, c[0x0][0x3c0] ;  /* 0x0000f000ff047b82 */ /* 0x006e700000000a00 */
[----:B------:R-:W-:Y:S06]  /*47d0*/  BAR.SYNC.DEFER_BLOCKING 0x0 ;  /* 0x0000000000007b1d */ /* 0x000fec0000010000 */
[----:B-1----:R-:W2:Y:S01]  /*47e0*/  LDG.E R4, desc[UR12][R4.64] ;  /* 0x0000000c04047981 */ /* 0x002ea2000c1e1900 */
[C---:B------:R-:W-:Y:S01]  /*47f0*/  LEA R3, R32.reuse, R15, 0x18 ;  /* 0x0000000f20037211 */ /* 0x040fe200078ec0ff */
[----:B------:R-:W-:Y:S01]  /*4800*/  VIADD R7, R15, 0x4e30 ;  /* 0x00004e300f077836 */ /* 0x000fe20000000000 */
[----:B------:R-:W-:Y:S03]  /*4810*/  BSSY.RECONVERGENT B0, `(.L_x_2034) ;  /* 0x0000019000007945 */ /* 0x000fe60003800200 */
[----:B------:R-:W1:Y:S01]  /*4820*/  LDS R6, [R3+0x4] ;  /* 0x0000040003067984 */ /* 0x000e620000000800 */
[----:B------:R-:W-:-:S05]  /*4830*/  LEA R7, R32, R7, 0x18 ;  /* 0x0000000720077211 */ /* 0x000fca00078ec0ff */
[----:B-1----:R-:W-:-:S06]  /*4840*/  IMAD R7, R6, 0x190, R7 ;  /* 0x0000019006077824 */ /* 0x002fcc00078e0207 */
[----:B------:R-:W2:Y:S02]  /*4850*/  LDS R7, [R7] ;  /* 0x0000000007077984 */ /* 0x000ea40000000800 */
[----:B--2---:R-:W-:-:S13]  /*4860*/  ISETP.GE.U32.AND P0, PT, R7, R4, PT ;  /* 0x000000040700720c */ /* 0x004fda0003f06070 */
[----:B------:R-:W-:Y:S05]  /*4870*/  @!P0 BRA `(.L_x_2035) ;  /* 0x0000000000488947 */ /* 0x000fea0003800000 */
[----:B------:R-:W1:Y:S02]  /*4880*/  LDC.64 R4, c[0x0][0x3b8] ;  /* 0x0000ee00ff047b82 */ /* 0x000e640000000a00 */
[----:B-1----:R-:W2:Y:S01]  /*4890*/  LDG.E R5, desc[UR12][R4.64] ;  /* 0x0000000c04057981 */ /* 0x002ea2000c1e1900 */
[----:B------:R-:W-:-:S05]  /*48a0*/  VIADD R15, R15, 0x5ab0 ;  /* 0x00005ab00f0f7836 */ /* 0x000fca0000000000 */
[----:B------:R-:W-:-:S05]  /*48b0*/  LEA R7, R32, R15, 0x18 ;  /* 0x0000000f20077211 */ /* 0x000fca00078ec0ff */
[----:B------:R-:W-:-:S06]  /*48c0*/  IMAD R7, R6, 0x190, R7 ;  /* 0x0000019006077824 */ /* 0x000fcc00078e0207 */
[----:B------:R-:W1:Y:S01]  /*48d0*/  LDS R7, [R7] ;  /* 0x0000000007077984 */ /* 0x000e620000000800 */
[----:B--2---:R-:W-:-:S04]  /*48e0*/  IADD3 R6, PT, PT, R5, -0x2, -R6 ;  /* 0xfffffffe05067810 */ /* 0x004fc80007ffe806 */
[----:B-1----:R-:W-:-:S13]  /*48f0*/  ISETP.GE.U32.AND P0, PT, R7, R6, PT ;  /* 0x000000060700720c */ /* 0x002fda0003f06070 */
[----:B------:R-:W-:Y:S05]  /*4900*/  @!P0 BRA `(.L_x_2035) ;  /* 0x0000000000248947 */ /* 0x000fea0003800000 */
[----:B------:R-:W-:Y:S01]  /*4910*/  BAR.SYNC.DEFER_BLOCKING 0x0 ;  /* 0x0000000000007b1d */ /* 0x000fe20000010000 */
[----:B------:R-:W-:-:S13]  /*4920*/  ISETP.NE.AND P0, PT, R0, RZ, PT ;  /* 0x000000ff0000720c */ /* 0x000fda0003f05270 */
[----:B------:R-:W1:Y:S04]  /*4930*/  @!P0 LDS R4, [R3+0x4] ;  /* 0x0000040003048984 */ /* 0x000e680000000800 */
[----:B------:R-:W2:Y:S01]  /*4940*/  @!P0 LDS R6, [R3] ;  /* 0x0000000003068984 */ /* 0x000ea20000000800 */
[----:B-1----:R-:W-:Y:S02]  /*4950*/  @!P0 VIADD R4, R4, 0x1 ;  /* 0x0000000104048836 */ /* 0x002fe40000000000 */
[----:B--2---:R-:W-:-:S03]  /*4960*/  @!P0 VIADD R6, R6, 0x1 ;  /* 0x0000000106068836 */ /* 0x004fc60000000000 */
[----:B------:R1:W-:Y:S04]  /*4970*/  @!P0 STS [R3+0x4], R4 ;  /* 0x0000040403008388 */ /* 0x0003e80000000800 */
[----:B------:R1:W-:Y:S01]  /*4980*/  @!P0 STS [R3], R6 ;  /* 0x0000000603008388 */ /* 0x0003e20000000800 */
[----:B------:R-:W-:Y:S06]  /*4990*/  BAR.SYNC.DEFER_BLOCKING 0x0 ;  /* 0x0000000000007b1d */ /* 0x000fec0000010000 */
.L_x_2035:
[----:B------:R-:W-:Y:S05]  /*49a0*/  BSYNC.RECONVERGENT B0 ;  /* 0x0000000000007941 */ /* 0x000fea0003800200 */
.L_x_2034:
[----:B------:R-:W-:Y:S06]  /*49b0*/  BAR.SYNC.DEFER_BLOCKING 0x0 ;  /* 0x0000000000007b1d */ /* 0x000fec0000010000 */
[----:B------:R-:W-:Y:S01]  /*49c0*/  BSSY B0, `(.L_x_2036) ;  /* 0x0000d3f000007945 */ /* 0x000fe20003800000 */
[----:B-1----:R-:W1:Y:S02]  /*49d0*/  LDS R4, [R3] ;  /* 0x0000000003047984 */ /* 0x002e640000000800 */
[----:B-1----:R-:W-:-:S13]  /*49e0*/  ISETP.NE.AND P0, PT, R4, RZ, PT ;  /* 0x000000ff0400720c */ /* 0x002fda0003f05270 */
[----:B------:R-:W-:Y:S05]  /*49f0*/  @!P0 BRA `(.L_x_2037) ;  /* 0x000000d000ec8947 */ /* 0x000fea0003800000 */
.L_x_2276:
[----:B------:R-:W1:Y:S01]  /*4a00*/  S2R R5, SR_CgaCtaId ;  /* 0x0000000000057919 */ /* 0x000e620000008800 */
[----:B------:R-:W-:Y:S01]  /*4a10*/  MOV R4, 0x400 ;  /* 0x0000040000047802 */ /* 0x000fe20000000f00 */
[----:B------:R-:W-:Y:S01]  /*4a20*/  BSSY.RECONVERGENT B1, `(.L_x_2038) ;  /* 0x00000d6000017945 */ /* 0x000fe20003800200 */
[----:B------:R-:W-:Y:S01]  /*4a30*/  BAR.SYNC.DEFER_BLOCKING 0x0 ;  /* 0x0000000000007b1d */ /* 0x000fe20000010000 */
[----:B------:R-:W-:Y:S02]  /*4a40*/  ISETP.NE.AND P0, PT, R0, RZ, PT ;  /* 0x000000ff0000720c */ /* 0x000fe40003f05270 */
[----:B------:R-:W-:-:S03]  /*4a50*/  VIADD R6, R4, 0x5ab0 ;  /* 0x00005ab004067836 */ /* 0x000fc60000000000 */
[----:B------:R-:W2:Y:S01]  /*4a60*/  S2R R16, SR_CTAID.X ;  /* 0x0000000000107919 */ /* 0x000ea20000002500 */
[C---:B-1----:R-:W-:Y:S02]  /*4a70*/  LEA R9, R5.reuse, R4, 0x18 ;  /* 0x0000000405097211 */ /* 0x042fe400078ec0ff */
[----:B------:R-:W-:-:S03]  /*4a80*/  LEA R6, R5, R6, 0x18 ;  /* 0x0000000605067211 */ /* 0x000fc600078ec0ff */
[----:B------:R-:W1:Y:S04]  /*4a90*/  LDS R17, [R9+0x4] ;  /* 0x0000040009117984 */ /* 0x000e680000000800 */
[----:B------:R-:W4:Y:S01]  /*4aa0*/  LDS R8, [R9+0x8] ;  /* 0x0000080009087984 */ /* 0x000f220000000800 */
[----:B-1----:R-:W-:Y:S02]  /*4ab0*/  IMAD R3, R17, 0x190, R6 ;  /* 0x0000019011037824 */ /* 0x002fe400078e0206 */
[----:B------:R-:W2:Y:S02]  /*4ac0*/  LDC.64 R6, c[0x4][0x38] ;  /* 0x01000e00ff067b82 */ /* 0x000ea40000000a00 */
[----:B----4-:R-:W-:-:S06]  /*4ad0*/  IMAD R3, R8, 0x4, R3 ;  /* 0x0000000408037824 */ /* 0x010fcc00078e0203 */
[----:B------:R-:W1:Y:S01]  /*4ae0*/  LDS R3, [R3+-0x190] ;  /* 0xfffe700003037984 */ /* 0x000e620000000800 */
[----:B--2---:R-:W-:Y:S01]  /*4af0*/  IMAD.WIDE.U32 R6, R16, 0x1d4c00, R6 ;  /* 0x001d4c0010067825 */ /* 0x004fe200078e0006 */
[----:B-1----:R-:W-:Y:S06]  /*4b00*/  @P0 BRA `(.L_x_2039) ;  /* 0x0000000c001c0947 */ /* 0x002fec0003800000 */
[----:B------:R-:W-:Y:S01]  /*4b10*/  VIADD R4, R4, 0x41b0 ;  /* 0x000041b004047836 */ /* 0x000fe20000000000 */
[----:B------:R-:W1:Y:S01]  /*4b20*/  LDCU.64 UR8, c[0x4][0x30] ;  /* 0x01000600ff0877ac */ /* 0x000e620008000a00 */
[----:B------:R-:W-:-:S03]  /*4b30*/  IMAD.MOV.U32 R14, RZ, RZ, 0x3a980 ;  /* 0x0003a980ff0e7424 */ /* 0x000fc600078e00ff */
[----:B------:R-:W-:Y:S01]  /*4b40*/  LEA R4, R5, R4, 0x18 ;  /* 0x0000000405047211 */ /* 0x000fe200078ec0ff */
[----:B------:R-:W2:Y:S01]  /*4b50*/  LDCU.64 UR10, c[0x4][0x20] ;  /* 0x01000400ff0a77ac */ /* 0x000ea20008000a00 */
[----:B------:R-:W-:-:S04]  /*4b60*/  IMAD.WIDE R14, R17, R14, UR6 ;  /* 0x00000006110e7e25 */ /* 0x000fc8000f8e020e */
[----:B------:R-:W-:Y:S02]  /*4b70*/  IMAD R5, R17, 0x190, R4 ;  /* 0x0000019011057824 */ /* 0x000fe400078e0204 */
[----:B------:R-:W-:Y:S02]  /*4b80*/  IMAD.MOV.U32 R4, RZ, RZ, 0x3a980 ;  /* 0x0003a980ff047424 */ /* 0x000fe400078e00ff */
[----:B------:R-:W-:Y:S01]  /*4b90*/  IMAD R5, R8, 0x4, R5 ;  /* 0x0000000408057824 */ /* 0x000fe200078e0205 */
[----:B-1----:R-:W-:-:S04]  /*4ba0*/  UIMAD.WIDE.U32 UR8, UR15, 0x1d4c00, UR8 ;  /* 0x001d4c000f0878a5 */ /* 0x002fc8000f8e0008 */
[----:B------:R1:W4:Y:S01]  /*4bb0*/  LDS R19, [R5+-0x190] ;  /* 0xfffe700005137984 */ /* 0x0003220000000800 */
[----:B--2---:R-:W-:Y:S01]  /*4bc0*/  UIMAD.WIDE.U32 UR10, UR15, 0x1d4c00, UR10 ;  /* 0x001d4c000f0a78a5 */ /* 0x004fe2000f8e000a */
[----:B------:R-:W-:Y:S02]  /*4bd0*/  IMAD.U32 R10, RZ, RZ, UR8 ;  /* 0x00000008ff0a7e24 */ /* 0x000fe4000f8e00ff */
[----:B------:R-:W-:Y:S02]  /*4be0*/  IMAD.U32 R11, RZ, RZ, UR9 ;  /* 0x00000009ff0b7e24 */ /* 0x000fe4000f8e00ff */
[----:B-1----:R-:W-:-:S04]  /*4bf0*/  IMAD.WIDE R4, R17, R4, UR4 ;  /* 0x0000000411047e25 */ /* 0x002fc8000f8e0204 */
[----:B------:R-:W-:Y:S02]  /*4c00*/  IMAD.U32 R20, RZ, RZ, UR10 ;  /* 0x0000000aff147e24 */ /* 0x000fe4000f8e00ff */
[----:B------:R-:W-:Y:S02]  /*4c10*/  IMAD.U32 R21, RZ, RZ, UR11 ;  /* 0x0000000bff157e24 */ /* 0x000fe4000f8e00ff */
[----:B------:R-:W-:-:S04]  /*4c20*/  IMAD.WIDE R10, R17, 0x3a980, R10 ;  /* 0x0003a980110a7825 */ /* 0x000fc800078e020a */
[----:B------:R-:W-:Y:S01]  /*4c30*/  IMAD.WIDE R20, R17, 0x3a980, R20 ;  /* 0x0003a98011147825 */ /* 0x000fe200078e0214 */
[----:B------:R1:W-:Y:S04]  /*4c40*/  STG.E desc[UR12][R10.64], R3 ;  /* 0x000000030a007986 */ /* 0x0003e8000c10190c */
[----:B------:R1:W-:Y:S04]  /*4c50*/  STG.E desc[UR12][R14.64], R3 ;  /* 0x000000030e007986 */ /* 0x0003e8000c10190c */
[----:B----4-:R1:W-:Y:S01]  /*4c60*/  STG.E desc[UR12][R20.64], R19 ;  /* 0x0000001314007986 */ /* 0x0103e2000c10190c */
[----:B------:R-:W-:-:S03]  /*4c70*/  ISETP.NE.AND P0, PT, R19, RZ, PT ;  /* 0x000000ff1300720c */ /* 0x000fc60003f05270 */
[----:B------:R1:W-:Y:S10]  /*4c80*/  STG.E desc[UR12][R4.64], R19 ;  /* 0x0000001304007986 */ /* 0x0003f4000c10190c */
[----:B------:R-:W-:Y:S05]  /*4c90*/  @!P0 BRA `(.L_x_2039) ;  /* 0x0000000800b88947 */ /* 0x000fea0003800000 */
[----:B------:R-:W-:-:S04]  /*4ca0*/  IMAD.WIDE R6, R17, 0x3a980, R6 ;  /* 0x0003a98011067825 */ /* 0x000fc800078e0206 */
[----:B------:R-:W-:-:S06]  /*4cb0*/  IMAD.WIDE.U32 R6, R8, 0x4, R6 ;  /* 0x0000000408067825 */ /* 0x000fcc00078e0006 */
[----:B------:R-:W1:Y:S01]  /*4cc0*/  LDG.E R6, desc[UR12][R6.64+-0x3a980] ;  /* 0xfc56800c06067981 */ /* 0x000e62000c1e1900 */
[----:B------:R-:W-:Y:S02]  /*4cd0*/  IMAD.MOV.U32 R18, RZ, RZ, RZ ;  /* 0x000000ffff127224 */ /* 0x000fe400078e00ff */
[----:B---3--:R-:W-:Y:S02]  /*4ce0*/  IMAD.MOV.U32 R25, RZ, RZ, RZ ;  /* 0x000000ffff197224 */ /* 0x008fe400078e00ff */
[----:B-1----:R-:W-:-:S07]  /*4cf0*/  VIADD R21, R6, 0x1 ;  /* 0x0000000106157836 */ /* 0x002fce0000000000 */
.L_x_2050:
[----:B0123--:R-:W-:Y:S02]  /*4d00*/  IMAD.IADD R11, R21, 0x1, R18 ;  /* 0x00000001150b7824 */ /* 0x00ffe400078e0212 */
[----:B------:R-:W-:Y:S02]  /*4d10*/  IMAD.MOV.U32 R8, RZ, RZ, 0x3a980 ;  /* 0x0003a980ff087424 */ /* 0x000fe400078e00ff */
[----:B------:R-:W-:-:S04]  /*4d20*/  IMAD.WIDE.U32 R6, R11, 0x4, R4 ;  /* 0x000000040b067825 */ /* 0x000fc800078e0004 */
[----:B------:R-:W-:Y:S02]  /*4d30*/  IMAD.WIDE R8, R17, R8, UR6 ;  /* 0x0000000611087e25 */ /* 0x000fe4000f8e0208 */
[----:B------:R-:W2:Y:S02]  /*4d40*/  LDG.E R6, desc[UR12][R6.64+-0x3a980] ;  /* 0xfc56800c06067981 */ /* 0x000ea4000c1e1900 */
[----:B------:R-:W-:-:S05]  /*4d50*/  IMAD.WIDE.U32 R8, R11, 0x4, R8 ;  /* 0x000000040b087825 */ /* 0x000fca00078e0008 */
[----:B------:R1:W5:Y:S01]  /*4d60*/  LDG.E R22, desc[UR12][R8.64+-0x3a980] ;  /* 0xfc56800c08167981 */ /* 0x000362000c1e1900 */
[----:B------:R-:W-:Y:S01]  /*4d70*/  VIADD R18, R18, 0x1 ;  /* 0x0000000112127836 */ /* 0x000fe20000000000 */
[----:B------:R-:W-:Y:S01]  /*4d80*/  BSSY.RECONVERGENT B2, `(.L_x_2040) ;  /* 0x000009e000027945 */ /* 0x000fe20003800200 */
[----:B------:R-:W-:-:S03]  /*4d90*/  IMAD.MOV.U32 R24, RZ, RZ, RZ ;  /* 0x000000ffff187224 */ /* 0x000fc600078e00ff */
[----:B------:R-:W-:Y:S01]  /*4da0*/  ISETP.NE.AND P0, PT, R18, R19, PT ;  /* 0x000000131200720c */ /* 0x000fe20003f05270 */
[----:B--2---:R-:W-:-:S04]  /*4db0*/  IMAD.SHL.U32 R23, R6, 0x20, RZ ;  /* 0x0000002006177824 */ /* 0x004fc800078e00ff */
[----:B-1----:R-:W-:-:S08]  /*4dc0*/  VIADD R20, R23, 0x3 ;  /* 0x0000000317147836 */ /* 0x002fd00000000000 */
.L_x_2049:
[----:B0123-5:R-:W-:Y:S01]  /*4dd0*/  SHF.R.U32.HI R7, RZ, R24, R22 ;  /* 0x00000018ff077219 */ /* 0x02ffe20000011616 */
[----:B------:R-:W-:Y:S03]  /*4de0*/  BSSY.RECONVERGENT B3, `(.L_x_2041) ;  /* 0x0000023000037945 */ /* 0x000fe60003800200 */
[C---:B------:R-:W-:Y:S02]  /*4df0*/  LOP3.LUT R6, R7.reuse, 0x1, RZ, 0xc0, !PT ;  /* 0x0000000107067812 */ /* 0x040fe400078ec0ff */
[C---:B------:R-:W-:Y:S02]  /*4e00*/  LOP3.LUT P4, RZ, R7.reuse, 0x2, RZ, 0xc0, !PT ;  /* 0x0000000207ff7812 */ /* 0x040fe4000788c0ff */
[----:B------:R-:W-:Y:S02]  /*4e10*/  ISETP.NE.U32.AND P3, PT, R6, 0x1, PT ;  /* 0x000000010600780c */ /* 0x000fe40003f65070 */
[----:B------:R-:W-:-:S02]  /*4e20*/  LOP3.LUT P1, RZ, R7, 0x4, RZ, 0xc0, !PT ;  /* 0x0000000407ff7812 */ /* 0x000fc4000782c0ff */
[----:B------:R-:W-:-:S09]  /*4e30*/  LOP3.LUT P2, RZ, R7, 0x8, RZ, 0xc0, !PT ;  /* 0x0000000807ff7812 */ /* 0x000fd2000784c0ff */
[----:B------:R-:W-:Y:S05]  /*4e40*/  @P3 BRA `(.L_x_2042) ;  /* 0x0000000000703947 */ /* 0x000fea0003800000 */
[----:B------:R-:W1:Y:S01]  /*4e50*/  LDC.64 R8, c[0x0][0x380] ;  /* 0x0000e000ff087b82 */ /* 0x000e620000000a00 */
[----:B------:R-:W-:-:S07]  /*4e60*/  IMAD.IADD R11, R23, 0x1, R24 ;  /* 0x00000001170b7824 */ /* 0x000fce00078e0218 */
[----:B------:R-:W2:Y:S01]  /*4e70*/  LDC.64 R6, c[0x0][0x398] ;  /* 0x0000e600ff067b82 */ /* 0x000ea20000000a00 */
[----:B-1----:R-:W-:-:S05]  /*4e80*/  IMAD.WIDE.U32 R8, R11, 0x4, R8 ;  /* 0x000000040b087825 */ /* 0x002fca00078e0008 */
[----:B------:R-:W3:Y:S01]  /*4e90*/  LDG.E R10, desc[UR12][R8.64+0x4] ;  /* 0x0000040c080a7981 */ /* 0x000ee2000c1e1900 */
[----:B--2---:R-:W-:-:S03]  /*4ea0*/  IMAD.WIDE.U32 R6, R11, 0x4, R6 ;  /* 0x000000040b067825 */ /* 0x004fc600078e0006 */
[----:B------:R-:W2:Y:S04]  /*4eb0*/  LDG.E R11, desc[UR12][R8.64] ;  /* 0x0000000c080b7981 */ /* 0x000ea8000c1e1900 */
[----:B------:R-:W4:Y:S04]  /*4ec0*/  LDG.E R14, desc[UR12][R6.64+0x4] ;  /* 0x0000040c060e7981 */ /* 0x000f28000c1e1900 */
[----:B------:R1:W5:Y:S01]  /*4ed0*/  LDG.E R15, desc[UR12][R6.64] ;  /* 0x0000000c060f7981 */ /* 0x000362000c1e1900 */
        /* <DEDUP_REMOVED lines=9> */
[----:B------:R-:W-:Y:S01]  /*4f70*/  ULEA UR11, UR14, UR11, 0x18 ;  /* 0x0000000b0e0b7291 */ /* 0x000fe2000f8ec0ff */
[C---:B-1----:R-:W-:Y:S02]  /*4f80*/  LEA R7, R25.reuse, UR8, 0x2 ;  /* 0x0000000819077c11 */ /* 0x042fe4000f8e10ff */
[C---:B------:R-:W-:Y:S02]  /*4f90*/  LEA R6, R25.reuse, UR9, 0x2 ;  /* 0x0000000919067c11 */ /* 0x040fe4000f8e10ff */
[C---:B------:R-:W-:Y:S02]  /*4fa0*/  LEA R9, R25.reuse, UR10, 0x2 ;  /* 0x0000000a19097c11 */ /* 0x040fe4000f8e10ff */
[C---:B------:R-:W-:Y:S01]  /*4fb0*/  LEA R8, R25.reuse, UR11, 0x2 ;  /* 0x0000000b19087c11 */ /* 0x040fe2000f8e10ff */
[----:B------:R-:W-:Y:S01]  /*4fc0*/  VIADD R25, R25, 0x1 ;  /* 0x0000000119197836 */ /* 0x000fe20000000000 */
[----:B---3--:R1:W-:Y:S04]  /*4fd0*/  STS [R7], R10 ;  /* 0x0000000a07007388 */ /* 0x0083e80000000800 */
[----:B--2---:R1:W-:Y:S04]  /*4fe0*/  STS [R6], R11 ;  /* 0x0000000b06007388 */ /* 0x0043e80000000800 */
[----:B----4-:R1:W-:Y:S04]  /*4ff0*/  STS [R9], R14 ;  /* 0x0000000e09007388 */ /* 0x0103e80000000800 */
[----:B-----5:R1:W-:Y:S02]  /*5000*/  STS [R8], R15 ;  /* 0x0000000f08007388 */ /* 0x0203e40000000800 */
.L_x_2042:
[----:B------:R-:W-:Y:S05]  /*5010*/  BSYNC.RECONVERGENT B3 ;  /* 0x0000000000037941 */ /* 0x000fea0003800200 */
.L_x_2041:
[----:B------:R-:W-:Y:S04]  /*5020*/  BSSY.RECONVERGENT B3, `(.L_x_2043) ;  /* 0x0000023000037945 */ /* 0x000fe80003800200 */
[----:B------:R-:W-:Y:S05]  /*5030*/  @!P4 BRA `(.L_x_2044) ;  /* 0x000000000084c947 */ /* 0x000fea0003800000 */
[----:B------:R-:W2:Y:S01]  /*5040*/  LDCU.64 UR8, c[0x0][0x380] ;  /* 0x00007000ff0877ac */ /* 0x000ea20008000a00 */
[----:B-1----:R-:W-:Y:S01]  /*5050*/  IADD3 R7, P3, PT, R23, R24, RZ ;  /* 0x0000001817077210 */ /* 0x002fe20007f7e0ff */
[----:B------:R-:W1:Y:S04]  /*5060*/  LDCU.64 UR10, c[0x0][0x398] ;  /* 0x00007300ff0a77ac */ /* 0x000e680008000a00 */
[----:B------:R-:W-:Y:S02]  /*5070*/  IMAD.X R8, RZ, RZ, RZ, P3 ;  /* 0x000000ffff087224 */ /* 0x000fe400018e06ff */
[----:B------:R-:W-:-:S03]  /*5080*/  IMAD.SHL.U32 R6, R7, 0x4, RZ ;  /* 0x0000000407067824 */ /* 0x000fc600078e00ff */
[----:B------:R-:W-:Y:S02]  /*5090*/  SHF.L.U64.HI R7, R7, 0x2, R8 ;  /* 0x0000000207077819 */ /* 0x000fe40000010208 */
[C---:B--2---:R-:W-:Y:S02]  /*50a0*/  IADD3 R8, P3, PT, R6.reuse, UR8, RZ ;  /* 0x0000000806087c10 */ /* 0x044fe4000ff7e0ff */
[----:B-1----:R-:W-:Y:S02]  /*50b0*/  IADD3 R6, P4, PT, R6, UR10, RZ ;  /* 0x0000000a06067c10 */ /* 0x002fe4000ff9e0ff */
[C---:B------:R-:W-:Y:S02]  /*50c0*/  IADD3.X R9, PT, PT, R7.reuse, UR9, RZ, P3, !PT ;  /* 0x0000000907097c10 */ /* 0x040fe40009ffe4ff */
[----:B------:R-:W-:-:S03]  /*50d0*/  IADD3.X R7, PT, PT, R7, UR11, RZ, P4, !PT ;  /* 0x0000000b07077c10 */ /* 0x000fc6000a7fe4ff */
[----:B------:R-:W2:Y:S04]  /*50e0*/  LDG.E R10, desc[UR12][R8.64+0x8] ;  /* 0x0000080c080a7981 */ /* 0x000ea8000c1e1900 */
[----:B------:R-:W3:Y:S04]  /*50f0*/  LDG.E R11, desc[UR12][R8.64+0x4] ;  /* 0x0000040c080b7981 */ /* 0x000ee8000c1e1900 */
        /* <DEDUP_REMOVED lines=17> */
[----:B--2---:R2:W-:Y:S04]  /*5210*/  STS [R7], R10 ;  /* 0x0000000a07007388 */ /* 0x0045e80000000800 */
[----:B---3--:R2:W-:Y:S04]  /*5220*/  STS [R6], R11 ;  /* 0x0000000b06007388 */ /* 0x0085e80000000800 */
[----:B----4-:R2:W-:Y:S04]  /*5230*/  STS [R9], R14 ;  /* 0x0000000e09007388 */ /* 0x0105e80000000800 */
[----:B-----5:R2:W-:Y:S02]  /*5240*/  STS [R8], R15 ;  /* 0x0000000f08007388 */ /* 0x0205e40000000800 */
.L_x_2044:
[----:B------:R-:W-:Y:S05]  /*5250*/  BSYNC.RECONVERGENT B3 ;  /* 0x0000000000037941 */ /* 0x000fea0003800200 */
.L_x_2043:
[----:B------:R-:W-:Y:S04]  /*5260*/  BSSY.RECONVERGENT B3, `(.L_x_2045) ;  /* 0x0000023000037945 */ /* 0x000fe80003800200 */
[----:B------:R-:W-:Y:S05]  /*5270*/  @!P1 BRA `(.L_x_2046) ;  /* 0x0000000000849947 */ /* 0x000fea0003800000 */
[----:B------:R-:W3:Y:S01]  /*5280*/  LDCU.64 UR8, c[0x0][0x380] ;  /* 0x00007000ff0877ac */ /* 0x000ee20008000a00 */
[----:B-12---:R-:W-:Y:S01]  /*5290*/  IADD3 R6, P1, PT, R23, R24, RZ ;  /* 0x0000001817067210 */ /* 0x006fe20007f3e0ff */
[----:B------:R-:W1:Y:S04]  /*52a0*/  LDCU.64 UR10, c[0x0][0x398] ;  /* 0x00007300ff0a77ac */ /* 0x000e680008000a00 */
[----:B------:R-:W-:Y:S02]  /*52b0*/  IMAD.X R7, RZ, RZ, RZ, P1 ;  /* 0x000000ffff077224 */ /* 0x000fe400008e06ff */
[----:B------:R-:W-:-:S03]  /*52c0*/  IMAD.SHL.U32 R9, R6, 0x4, RZ ;  /* 0x0000000406097824 */ /* 0x000fc600078e00ff */
[----:B------:R-:W-:Y:S02]  /*52d0*/  SHF.L.U64.HI R7, R6, 0x2, R7 ;  /* 0x0000000206077819 */ /* 0x000fe40000010207 */
[C---:B---3--:R-:W-:Y:S02]  /*52e0*/  IADD3 R8, P1, PT, R9.reuse, UR8, RZ ;  /* 0x0000000809087c10 */ /* 0x048fe4000ff3e0ff */
        /* <DEDUP_REMOVED lines=26> */
.L_x_2046:
[----:B------:R-:W-:Y:S05]  /*5490*/  BSYNC.RECONVERGENT B3 ;  /* 0x0000000000037941 */ /* 0x000fea0003800200 */
.L_x_2045:
[----:B------:R-:W-:Y:S04]  /*54a0*/  BSSY.RECONVERGENT B3, `(.L_x_2047) ;  /* 0x0000028000037945 */ /* 0x000fe80003800200 */
[----:B------:R-:W-:Y:S05]  /*54b0*/  @!P2 BRA `(.L_x_2048) ;  /* 0x000000000098a947 */ /* 0x000fea0003800000 */
[----:B012---:R-:W0:Y:S01]  /*54c0*/  LDC.64 R14, c[0x0][0x380] ;  /* 0x0000e000ff0e7b82 */ /* 0x007e220000000a00 */
[----:B------:R-:W1:Y:S01]  /*54d0*/  LDCU.64 UR8, c[0x0][0x380] ;  /* 0x00007000ff0877ac */ /* 0x000e620008000a00 */
[----:B------:R-:W-:Y:S02]  /*54e0*/  IADD3 R6, P1, PT, R23, R24, RZ ;  /* 0x0000001817067210 */ /* 0x000fe40007f3e0ff */
[----:B------:R-:W-:Y:S01]  /*54f0*/  IADD3 R9, PT, PT, R24, 0x1, R20 ;  /* 0x0000000118097810 */ /* 0x000fe20007ffe014 */
[----:B------:R-:W2:Y:S02]  /*5500*/  LDCU.64 UR10, c[0x0][0x398] ;  /* 0x00007300ff0a77ac */ /* 0x000ea40008000a00 */
[----:B------:R-:W-:Y:S01]  /*5510*/  IMAD.X R7, RZ, RZ, RZ, P1 ;  /* 0x000000ffff077224 */ /* 0x000fe200008e06ff */
[----:B------:R-:W3:Y:S01]  /*5520*/  LDC.64 R10, c[0x0][0x398] ;  /* 0x0000e600ff0a7b82 */ /* 0x000ee20000000a00 */
[----:B------:R-:W-:-:S03]  /*5530*/  IMAD.SHL.U32 R8, R6, 0x4, RZ ;  /* 0x0000000406087824 */ /* 0x000fc600078e00ff */
[----:B------:R-:W-:Y:S02]  /*5540*/  SHF.L.U64.HI R26, R6, 0x2, R7 ;  /* 0x00000002061a7819 */ /* 0x000fe40000010207 */
[----:B-1----:R-:W-:-:S04]  /*5550*/  IADD3 R6, P1, PT, R8, UR8, RZ ;  /* 0x0000000808067c10 */ /* 0x002fc8000ff3e0ff */
[----:B------:R-:W-:Y:S01]  /*5560*/  IADD3.X R7, PT, PT, R26, UR9, RZ, P1, !PT ;  /* 0x000000091a077c10 */ /* 0x000fe20008ffe4ff */
[----:B0-----:R-:W-:Y:S01]  /*5570*/  IMAD.WIDE.U32 R14, R9, 0x4, R14 ;  /* 0x00000004090e7825 */ /* 0x001fe200078e000e */
[----:B--2---:R-:W-:-:S03]  /*5580*/  IADD3 R8, P1, PT, R8, UR10, RZ ;  /* 0x0000000a08087c10 */ /* 0x004fc6000ff3e0ff */
[----:B------:R0:W2:Y:S01]  /*5590*/  LDG.E R6, desc[UR12][R6.64+0xc] ;  /* 0x00000c0c06067981 */ /* 0x0000a2000c1e1900 */
[----:B---3--:R-:W-:Y:S01]  /*55a0*/  IMAD.WIDE.U32 R10, R9, 0x4, R10 ;  /* 0x00000004090a7825 */ /* 0x008fe200078e000a */
[----:B------:R-:W-:Y:S02]  /*55b0*/  IADD3.X R9, PT, PT, R26, UR11, RZ, P1, !PT ;  /* 0x0000000b1a097c10 */ /* 0x000fe40008ffe4ff */
        /* <DEDUP_REMOVED lines=13> */
[C---:B------:R-:W-:Y:S02]  /*5690*/  LEA R7, R25.reuse, UR9, 0x2 ;  /* 0x0000000919077c11 */ /* 0x040fe4000f8e10ff */
[C---:B-1----:R-:W-:Y:S02]  /*56a0*/  LEA R9, R25.reuse, UR11, 0x2 ;  /* 0x0000000b19097c11 */ /* 0x042fe4000f8e10ff */
[C---:B------:R-:W-:Y:S02]  /*56b0*/  LEA R11, R25.reuse, UR14, 0x2 ;  /* 0x0000000e190b7c11 */ /* 0x040fe4000f8e10ff */
[C---:B------:R-:W-:Y:S01]  /*56c0*/  LEA R15, R25.reuse, UR8, 0x2 ;  /* 0x00000008190f7c11 */ /* 0x040fe2000f8e10ff */
[----:B------:R-:W-:Y:S01]  /*56d0*/  VIADD R25, R25, 0x1 ;  /* 0x0000000119197836 */ /* 0x000fe20000000000 */
[----:B---3--:R3:W-:Y:S04]  /*56e0*/  STS [R7], R14 ;  /* 0x0000000e07007388 */ /* 0x0087e80000000800 */
[----:B--2---:R3:W-:Y:S04]  /*56f0*/  STS [R9], R6 ;  /* 0x0000000609007388 */ /* 0x0047e80000000800 */
[----:B----4-:R3:W-:Y:S04]  /*5700*/  STS [R11], R10 ;  /* 0x0000000a0b007388 */ /* 0x0107e80000000800 */
[----:B-----5:R3:W-:Y:S02]  /*5710*/  STS [R15], R8 ;  /* 0x000000080f007388 */ /* 0x0207e40000000800 */
.L_x_2048:
[----:B------:R-:W-:Y:S05]  /*5720*/  BSYNC.RECONVERGENT B3 ;  /* 0x0000000000037941 */ /* 0x000fea0003800200 */
.L_x_2047:
[----:B------:R-:W-:-:S05]  /*5730*/  VIADD R24, R24, 0x4 ;  /* 0x0000000418187836 */ /* 0x000fca0000000000 */
[----:B------:R-:W-:-:S13]  /*5740*/  ISETP.NE.AND P1, PT, R24, 0x20, PT ;  /* 0x000000201800780c */ /* 0x000fda0003f25270 */
[----:B------:R-:W-:Y:S05]  /*5750*/  @P1 BRA `(.L_x_2049) ;  /* 0xfffffff4009c1947 */ /* 0x000fea000383ffff */
[----:B------:R-:W-:Y:S05]  /*5760*/  BSYNC.RECONVERGENT B2 ;  /* 0x0000000000027941 */ /* 0x000fea0003800200 */
.L_x_2040:
[----:B------:R-:W-:Y:S05]  /*5770*/  @P0 BRA `(.L_x_2050) ;  /* 0xfffffff400600947 */ /* 0x000fea000383ffff */
.L_x_2039:
[----:B------:R-:W-:Y:S05]  /*5780*/  BSYNC.RECONVERGENT B1 ;  /* 0x0000000000017941 */ /* 0x000fea0003800200 */
.L_x_2038:
[----:B------:R-:W-:Y:S01]  /*5790*/  BAR.SYNC.DEFER_BLOCKING 0x0 ;  /* 0x0000000000007b1d */ /* 0x000fe20000010000 */
[----:B------:R-:W-:-:S05]  /*57a0*/  ISETP.GT.U32.AND P0, PT, R0, 0x1f, PT ;  /* 0x0000001f0000780c */ /* 0x000fca0003f04070 */
[----:B------:R-:W-:Y:S08]  /*57b0*/  BSSY.RECONVERGENT B1, `(.L_x_2051) ;  /* 0x0000ad0000017945 */ /* 0x000ff00003800200 */
[----:B------:R-:W-:Y:S05]  /*57c0*/  @P0 BRA `(.L_x_2052) ;  /* 0x00000054009c0947 */ /* 0x000fea0003800000 */
[----:B0123--:R-:W0:Y:S01]  /*57d0*/  S2R R6, SR_CgaCtaId ;  /* 0x0000000000067919 */ /* 0x00fe220000008800 */
[----:B------:R-:W-:Y:S01]  /*57e0*/  MOV R7, 0x400 ;  /* 0x0000040000077802 */ /* 0x000fe20000000f00 */
[----:B------:R-:W1:Y:S01]  /*57f0*/  LDC.64 R10, c[0x4][0x40] ;  /* 0x01001000ff0a7b82 */ /* 0x000e620000000a00 */
[----:B------:R-:W2:Y:S02]  /*5800*/  LDCU.64 UR8, c[0x4][0x20] ;  /* 0x01000400ff0877ac */ /* 0x000ea40008000a00 */
[----:B0-----:R-:W-:-:S06]  /*5810*/  LEA R9, R6, R7, 0x18 ;  /* 0x0000000706097211 */ /* 0x001fcc00078ec0ff */
[----:B------:R-:W0:Y:S02]  /*5820*/  LDS R9, [R9+0x4] ;  /* 0x0000040009097984 */ /* 0x000e240000000800 */
[----:B0-----:R-:W-:-:S06]  /*5830*/  IMAD.WIDE R4, R9, 0x4, R12 ;  /* 0x0000000409047825 */ /* 0x001fcc00078e020c */
[----:B------:R-:W3:Y:S01]  /*5840*/  LDG.E R4, desc[UR12][R4.64+-0x4] ;  /* 0xfffffc0c04047981 */ /* 0x000ee2000c1e1900 */
[----:B------:R-:W1:Y:S02]  /*5850*/  S2R R15, SR_CTAID.X ;  /* 0x00000000000f7919 */ /* 0x000e640000002500 */
[----:B-1----:R-:W-:-:S04]  /*5860*/  IMAD.WIDE.U32 R10, R15, 0x1d4c00, R10 ;  /* 0x001d4c000f0a7825 */ /* 0x002fc800078e000a */
[----:B------:R-:W-:-:S04]  /*5870*/  IMAD.WIDE R10, R9, 0x3a980, R10 ;  /* 0x0003a980090a7825 */ /* 0x000fc800078e020a */
[----:B------:R-:W-:Y:S01]  /*5880*/  VIADD R19, R7, 0x3530 ;  /* 0x0000353007137836 */ /* 0x000fe20000000000 */
[----:B---3--:R-:W-:-:S05]  /*5890*/  VIMNMX.U32 R15, PT, PT, R4, 0x1, !PT ;  /* 0x00000001040f7848 */ /* 0x008fca0007fe0000 */
[----:B------:R-:W-:-:S04]  /*58a0*/  VIADD R17, R15, 0xffffffff ;  /* 0xffffffff0f117836 */ /* 0x000fc80000000000 */
[----:B------:R-:W-:-:S05]  /*58b0*/  IMAD.WIDE.U32 R16, R17, 0x4, R10 ;  /* 0x0000000411107825 */ /* 0x000fca00078e000a */
[----:B------:R0:W5:Y:S01]  /*58c0*/  LDG.E R8, desc[UR12][R16.64+-0x3a980] ;  /* 0xfc56800c10087981 */ /* 0x000162000c1e1900 */
[----:B------:R-:W-:Y:S01]  /*58d0*/  LEA R14, R6, R19, 0x18 ;  /* 0x00000013060e7211 */ /* 0x000fe200078ec0ff */
[----:B--2---:R-:W-:Y:S01]  /*58e0*/  UIMAD.WIDE.U32 UR8, UR15, 0x1d4c00, UR8 ;  /* 0x001d4c000f0878a5 */ /* 0x004fe2000f8e0008 */
[----:B------:R-:W-:Y:S01]  /*58f0*/  ISETP.GT.AND P0, PT, R3, R0, PT ;  /* 0x000000000300720c */ /* 0x000fe20003f04270 */
[----:B------:R-:W-:Y:S01]  /*5900*/  BSSY.RECONVERGENT B2, `(.L_x_2053) ;  /* 0x0000046000027945 */ /* 0x000fe20003800200 */
[----:B------:R-:W-:Y:S01]  /*5910*/  SHF.R.S32.HI R18, RZ, 0x1f, R9 ;  /* 0x0000001fff127819 */ /* 0x000fe20000011409 */
[----:B------:R-:W-:Y:S02]  /*5920*/  IMAD R4, R9, 0x190, R14 ;  /* 0x0000019009047824 */ /* 0x000fe400078e020e */
[----:B------:R-:W-:Y:S02]  /*5930*/  IMAD.U32 R14, RZ, RZ, UR8 ;  /* 0x00000008ff0e7e24 */ /* 0x000fe4000f8e00ff */
[----:B------:R-:W-:-:S02]  /*5940*/  IMAD R5, R15, 0x4, R4 ;  /* 0x000000040f057824 */ /* 0x000fc400078e0204 */
[----:B------:R-:W-:-:S04]  /*5950*/  IMAD.U32 R15, RZ, RZ, UR9 ;  /* 0x00000009ff0f7e24 */ /* 0x000fc8000f8e00ff */
[----:B------:R-:W1:Y:S01]  /*5960*/  LDS R5, [R5+-0x194] ;  /* 0xfffe6c0005057984 */ /* 0x000e620000000800 */
[----:B------:R-:W-:Y:S01]  /*5970*/  IMAD.WIDE R14, R9, 0x3a980, R14 ;  /* 0x0003a980090e7825 */ /* 0x000fe200078e020e */
[----:B0-----:R-:W-:Y:S06]  /*5980*/  @!P0 BRA `(.L_x_2054) ;  /* 0x0000000000f48947 */ /* 0x001fec0003800000 */
[----:B------:R-:W-:Y:S01]  /*5990*/  LOP3.LUT R20, RZ, R0, RZ, 0x33, !PT ;  /* 0x00000000ff147212 */ /* 0x000fe200078e33ff */
[----:B------:R-:W-:Y:S01]  /*59a0*/  BSSY.RECONVERGENT B3, `(.L_x_2055) ;  /* 0x000001f000037945 */ /* 0x000fe20003800200 */
[----:B------:R-:W-:-:S03]  /*59b0*/  IMAD.MOV.U32 R19, RZ, RZ, R0 ;  /* 0x000000ffff137224 */ /* 0x000fc600078e0000 */
[----:B------:R-:W-:-:S05]  /*59c0*/  IMAD.IADD R20, R3, 0x1, R20 ;  /* 0x0000000103147824 */ /* 0x000fca00078e0214 */
[C---:B------:R-:W-:Y:S02]  /*59d0*/  ISETP.GE.U32.AND P1, PT, R20.reuse, 0xe0, PT ;  /* 0x000000e01400780c */ /* 0x040fe40003f26070 */
[----:B------:R-:W-:-:S04]  /*59e0*/  LEA.HI R21, R20, 0x1, RZ, 0x1b ;  /* 0x0000000114157811 */ /* 0x000fc800078fd8ff */
[----:B------:R-:W-:-:S07]  /*59f0*/  LOP3.LUT P2, R32, R21, 0x7, RZ, 0xc0, !PT ;  /* 0x0000000715207812 */ /* 0x000fce000784c0ff */
[----:B------:R-:W-:Y:S06]  /*5a00*/  @!P1 BRA `(.L_x_2056) ;  /* 0x0000000000609947 */ /* 0x000fec0003800000 */
[----:B------:R-:W-:Y:S01]  /*5a10*/  LOP3.LUT R22, R21, 0xffffff8, RZ, 0xc0, !PT ;  /* 0x0ffffff815167812 */ /* 0x000fe200078ec0ff */
[----:B------:R-:W-:Y:S02]  /*5a20*/  IMAD.MOV.U32 R23, RZ, RZ, RZ ;  /* 0x000000ffff177224 */ /* 0x000fe400078e00ff */
[----:B------:R-:W-:-:S07]  /*5a30*/  IMAD.MOV.U32 R19, RZ, RZ, R0 ;  /* 0x000000ffff137224 */ /* 0x000fce00078e0000 */
.L_x_2057:
[----:B01----:R-:W-:Y:S02]  /*5a40*/  IMAD R24, R5, R19, RZ ;  /* 0x0000001305187224 */ /* 0x003fe400078e02ff */
        /* <DEDUP_REMOVED lines=20> */
.L_x_2056:
[----:B------:R-:W-:Y:S05]  /*5b90*/  BSYNC.RECONVERGENT B3 ;  /* 0x0000000000037941 */ /* 0x000fea0003800200 */
.L_x_2055:
[----:B------:R-:W-:Y:S05]  /*5ba0*/  @!P2 BRA `(.L_x_2054) ;  /* 0x00000000006ca947 */ /* 0x000fea0003800000 */
[----:B------:R-:W-:Y:S01]  /*5bb0*/  ISETP.GE.U32.AND P1, PT, R32, 0x4, PT ;  /* 0x000000042000780c */ /* 0x000fe20003f26070 */
[----:B------:R-:W-:Y:S01]  /*5bc0*/  BSSY.RECONVERGENT B3, `(.L_x_2058) ;  /* 0x000000d000037945 */ /* 0x000fe20003800200 */
[----:B0-----:R-:W-:-:S11]  /*5bd0*/  LOP3.LUT P2, R24, R21, 0x3, RZ, 0xc0, !PT ;  /* 0x0000000315187812 */ /* 0x001fd6000784c0ff */
[----:B------:R-:W-:Y:S05]  /*5be0*/  @!P1 BRA `(.L_x_2059) ;  /* 0x0000000000289947 */ /* 0x000fea0003800000 */
[----:B-1----:R-:W-:Y:S02]  /*5bf0*/  IMAD R22, R5, R19, RZ ;  /* 0x0000001305167224 */ /* 0x002fe400078e02ff */
        /* <DEDUP_REMOVED lines=9> */
.L_x_2059:
[----:B------:R-:W-:Y:S05]  /*5c90*/  BSYNC.RECONVERGENT B3 ;  /* 0x0000000000037941 */ /* 0x000fea0003800200 */
.L_x_2058:
[----:B------:R-:W-:Y:S05]  /*5ca0*/  @!P2 BRA `(.L_x_2054) ;  /* 0x00000000002ca947 */ /* 0x000fea0003800000 */
[----:B------:R-:W-:Y:S02]  /*5cb0*/  ISETP.NE.AND P2, PT, R24, 0x1, PT ;  /* 0x000000011800780c */ /* 0x000fe40003f45270 */
[----:B------:R-:W-:-:S11]  /*5cc0*/  LOP3.LUT P1, RZ, R20, 0x20, RZ, 0xc0, !PT ;  /* 0x0000002014ff7812 */ /* 0x000fd6000782c0ff */
[----:B-1----:R-:W-:Y:S02]  /*5cd0*/  @P2 IMAD R20, R5, R19, RZ ;  /* 0x0000001305142224 */ /* 0x002fe400078e02ff */
        /* <DEDUP_REMOVED lines=8> */
.L_x_2054:
[----:B------:R-:W-:Y:S05]  /*5d60*/  BSYNC.RECONVERGENT B2 ;  /* 0x0000000000027941 */ /* 0x000fea0003800200 */
.L_x_2053:
[----:B------:R-:W3:Y:S01]  /*5d70*/  LDCU.64 UR8, c[0x4][0x30] ;  /* 0x01000600ff0877ac */ /* 0x000ee20008000a00 */
[----:B-1----:R-:W-:Y:S01]  /*5d80*/  ISETP.GE.U32.AND P1, PT, R5, 0x20, PT ;  /* 0x000000200500780c */ /* 0x002fe20003f26070 */
[----:B--2---:R-:W-:Y:S01]  /*5d90*/  IMAD R19, R18, 0x3a980, RZ ;  /* 0x0003a98012137824 */ /* 0x004fe200078e02ff */
[----:B------:R-:W-:Y:S01]  /*5da0*/  BSSY.RECONVERGENT B3, `(.L_x_2060) ;  /* 0x0000508000037945 */ /* 0x000fe20003800200 */
[----:B0----5:R-:W-:-:S04]  /*5db0*/  VIADD R23, R8, 0x1 ;  /* 0x0000000108177836 */ /* 0x021fc80000000000 */
[----:B------:R-:W-:Y:S01]  /*5dc0*/  IMAD.WIDE.U32 R20, R23, 0x4, R14 ;  /* 0x0000000417147825 */ /* 0x000fe200078e000e */
[----:B---3--:R-:W-:-:S06]  /*5dd0*/  UIMAD.WIDE.U32 UR8, UR15, 0x1d4c00, UR8 ;  /* 0x001d4c000f0878a5 */ /* 0x008fcc000f8e0008 */
[----:B------:R-:W-:Y:S02]  /*5de0*/  IMAD.U32 R16, RZ, RZ, UR8 ;  /* 0x00000008ff107e24 */ /* 0x000fe4000f8e00ff */
[----:B------:R-:W-:Y:S02]  /*5df0*/  IMAD.U32 R17, RZ, RZ, UR9 ;  /* 0x00000009ff117e24 */ /* 0x000fe4000f8e00ff */
[----:B------:R-:W-:-:S04]  /*5e00*/  IMAD.WIDE.U32 R16, R9, 0x3a980, R16 ;  /* 0x0003a98009107825 */ /* 0x000fc800078e0010 */
[----:B------:R-:W-:Y:S02]  /*5e10*/  IMAD.IADD R19, R17, 0x1, R19 ;  /* 0x0000000111137824 */ /* 0x000fe400078e0213 */
[----:B------:R-:W-:-:S04]  /*5e20*/  IMAD.MOV.U32 R18, RZ, RZ, R16 ;  /* 0x000000ffff127224 */ /* 0x000fc800078e0010 */
[----:B------:R-:W-:Y:S01]  /*5e30*/  IMAD.WIDE.U32 R22, R23, 0x4, R18 ;  /* 0x0000000417167825 */ /* 0x000fe200078e0012 */
[----:B------:R-:W-:Y:S06]  /*5e40*/  @!P1 BRA `(.L_x_2061) ;  /* 0x0000002000349947 */ /* 0x000fec0003800000 */
[----:B------:R-:W-:-:S13]  /*5e50*/  ISETP.GE.AND P0, PT, R3, 0x1, PT ;  /* 0x000000010300780c */ /* 0x000fda0003f06270 */
[----:B------:R-:W-:Y:S05]  /*5e60*/  @!P0 BRA `(.L_x_2062) ;  /* 0x0000004c00ec8947 */ /* 0x000fea0003800000 */
[----:B------:R-:W-:Y:S01]  /*5e70*/  VIADD R7, R7, 0x4e30 ;  /* 0x00004e3007077836 */ /* 0x000fe20000000000 */
[----:B------:R-:W-:Y:S04]  /*5e80*/  BSSY.RECONVERGENT B2, `(.L_x_2063) ;  /* 0x0000208000027945 */ /* 0x000fe80003800200 */
[----:B------:R-:W-:Y:S01]  /*5e90*/  LEA R8, R6, R7, 0x18 ;  /* 0x0000000706087211 */ /* 0x000fe200078ec0ff */
[----:B------:R-:W-:Y:S01]  /*5ea0*/  IMAD.MOV.U32 R7, RZ, RZ, RZ ;  /* 0x000000ffff077224 */ /* 0x000fe200078e00ff */
[----:B------:R-:W-:-:S03]  /*5eb0*/  LOP3.LUT R6, R5, 0xfffffffc, RZ, 0xc0, !PT ;  /* 0xfffffffc05067812 */ /* 0x000fc600078ec0ff */
[----:B------:R-:W-:-:S07]  /*5ec0*/  IMAD R8, R9, 0x190, R8 ;  /* 0x0000019009087824 */ /* 0x000fce00078e0208 */
.L_x_2099:
[----:B0-----:R-:W0:Y:S01]  /*5ed0*/  S2R R33, SR_CgaCtaId ;  /* 0x0000000000217919 */ /* 0x001e220000008800 */
[----:B--2---:R-:W-:Y:S01]  /*5ee0*/  MOV R24, 0x400 ;  /* 0x0000040000187802 */ /* 0x004fe20000000f00 */
[----:B------:R-:W-:Y:S04]  /*5ef0*/  BSSY.RECONVERGENT B4, `(.L_x_2064) ;  /* 0x000006a000047945 */ /* 0x000fe80003800200 */
[C---:B------:R-:W-:Y:S02]  /*5f00*/  VIADD R10, R24.reuse, 0x2ef0 ;  /* 0x00002ef0180a7836 */ /* 0x040fe40000000000 */
[----:B---3--:R-:W-:-:S03]  /*5f10*/  VIADD R26, R24, 0x3080 ;  /* 0x00003080181a7836 */ /* 0x008fc60000000000 */
[C---:B0-----:R-:W-:Y:S02]  /*5f20*/  LEA R10, R33.reuse, R10, 0x18 ;  /* 0x0000000a210a7211 */ /* 0x041fe400078ec0ff */
[----:B------:R-:W-:-:S03]  /*5f30*/  LEA R26, R33, R26, 0x18 ;  /* 0x0000001a211a7211 */ /* 0x000fc600078ec0ff */
[C---:B------:R-:W-:Y:S02]  /*5f40*/  IMAD R9, R7.reuse, 0x4, R10 ;  /* 0x0000000407097824 */ /* 0x040fe400078e020a */
[----:B------:R-:W-:Y:S01]  /*5f50*/  IMAD R25, R7, 0x4, R26 ;  /* 0x0000000407197824 */ /* 0x000fe200078e021a */
[----:B------:R-:W0:Y:S03]  /*5f60*/  LDC.64 R10, c[0x0][0x388] ;  /* 0x0000e200ff0a7b82 */ /* 0x000e260000000a00 */
[----:B------:R-:W0:Y:S04]  /*5f70*/  LDS R9, [R9] ;  /* 0x0000000009097984 */ /* 0x000e280000000800 */
[----:B-1----:R-:W1:Y:S01]  /*5f80*/  LDS R30, [R25] ;  /* 0x00000000191e7984 */ /* 0x002e620000000800 */
[----:B0-----:R-:W-:-:S04]  /*5f90*/  IMAD.WIDE.U32 R10, R9, 0x4, R10 ;  /* 0x00000004090a7825 */ /* 0x001fc800078e000a */
[----:B-1----:R-:W-:-:S04]  /*5fa0*/  IMAD.IADD R30, R30, 0x1, -R9 ;  /* 0x000000011e1e7824 */ /* 0x002fc800078e0a09 */
[C---:B------:R-:W-:Y:S01]  /*5fb0*/  VIADD R31, R30.reuse, 0xffffffff ;  /* 0xffffffff1e1f7836 */ /* 0x040fe20000000000 */
[----:B------:R-:W-:-:S13]  /*5fc0*/  ISETP.GE.AND P0, PT, R30, 0x2, PT ;  /* 0x000000021e00780c */ /* 0x000fda0003f06270 */
[----:B------:R-:W-:Y:S05]  /*5fd0*/  @!P0 BRA `(.L_x_2065) ;  /* 0x0000000000dc8947 */ /* 0x000fea0003800000 */
[----:B------:R-:W-:Y:S01]  /*5fe0*/  BSSY.RECONVERGENT B5, `(.L_x_2066) ;  /* 0x0000035000057945 */ /* 0x000fe20003800200 */
[----:B------:R-:W-:-:S07]  /*5ff0*/  IMAD.MOV.U32 R33, RZ, RZ, R0 ;  /* 0x000000ffff217224 */ /* 0x000fce00078e0000 */
.L_x_2069:
[----:B------:R-:W-:-:S05]  /*6000*/  IMAD.WIDE R24, R33, 0x4, R20 ;  /* 0x0000000421187825 */ /* 0x000fca00078e0214 */
[----:B------:R0:W5:Y:S01]  /*6010*/  LDG.E R32, desc[UR12][R24.64+-0x3a980] ;  /* 0xfc56800c18207981 */ /* 0x000162000c1e1900 */
[----:B------:R-:W-:Y:S01]  /*6020*/  BSSY.RECONVERGENT B6, `(.L_x_2067) ;  /* 0x000000d000067945 */ /* 0x000fe20003800200 */
[----:B------:R-:W-:Y:S02]  /*6030*/  IMAD.MOV.U32 R27, RZ, RZ, RZ ;  /* 0x000000ffff1b7224 */ /* 0x000fe400078e00ff */
[----:B------:R-:W-:-:S07]  /*6040*/  IMAD.MOV.U32 R26, RZ, RZ, R30 ;  /* 0x000000ffff1a7224 */ /* 0x000fce00078e001e */
.L_x_2068:
[----:B------:R-:W-:-:S05]  /*6050*/  SHF.R.U32.HI R28, RZ, 0x1, R26 ;  /* 0x00000001ff1c7819 */ /* 0x000fca000001161a */
[----:B0-----:R-:W-:-:S04]  /*6060*/  IMAD.IADD R25, R28, 0x1, R27 ;  /* 0x000000011c197824 */ /* 0x001fc800078e021b */
        /* <DEDUP_REMOVED lines=9> */
.L_x_2067:
[----:B------:R-:W-:Y:S01]  /*6100*/  IMAD.WIDE.U32 R28, R27, 0x4, R10 ;  /* 0x000000041b1c7825 */ /* 0x000fe200078e000a */
[----:B------:R-:W0:Y:S04]  /*6110*/  LDCU.64 UR8, c[0x0][0x390] ;  /* 0x00007200ff0877ac */ /* 0x000e280008000a00 */
[----:B------:R-:W2:Y:S02]  /*6120*/  LDG.E R25, desc[UR12][R28.64] ;  /* 0x0000000c1c197981 */ /* 0x000ea4000c1e1900 */
[----:B--2---:R-:W-:-:S04]  /*6130*/  ISETP.GE.U32.AND P0, PT, R25, R32, PT ;  /* 0x000000201900720c */ /* 0x004fc80003f06070 */
[----:B------:R-:W-:-:S05]  /*6140*/  SEL R34, RZ, 0x1, P0 ;  /* 0x00000001ff227807 */ /* 0x000fca0000000000 */
[----:B------:R-:W-:-:S05]  /*6150*/  IMAD.IADD R24, R27, 0x1, R34 ;  /* 0x000000011b187824 */ /* 0x000fca00078e0222 */
[----:B------:R-:W-:Y:S02]  /*6160*/  IADD3 R25, P1, PT, R9, R24, RZ ;  /* 0x0000001809197210 */ /* 0x000fe40007f3e0ff */
[----:B------:R-:W-:-:S03]  /*6170*/  ISETP.GT.U32.AND P0, PT, R24, R31, PT ;  /* 0x0000001f1800720c */ /* 0x000fc60003f04070 */
[----:B------:R-:W-:Y:S01]  /*6180*/  IMAD.X R26, RZ, RZ, RZ, P1 ;  /* 0x000000ffff1a7224 */ /* 0x000fe200008e06ff */
[----:B0-----:R-:W-:-:S04]  /*6190*/  LEA R24, P1, R25, UR8, 0x2 ;  /* 0x0000000819187c11 */ /* 0x001fc8000f8210ff */
[----:B------:R-:W-:Y:S01]  /*61a0*/  LEA.HI.X R25, R25, UR9, R26, 0x2, P1 ;  /* 0x0000000919197c11 */ /* 0x000fe200088f141a */
[----:B------:R-:W-:-:S04]  /*61b0*/  IMAD.WIDE R26, R33, 0x4, R22 ;  /* 0x00000004211a7825 */ /* 0x000fc800078e0216 */
[----:B------:R-:W2:Y:S01]  /*61c0*/  LDG.E R24, desc[UR12][R24.64] ;  /* 0x0000000c18187981 */ /* 0x000ea2000c1e1900 */
[----:B------:R-:W-:-:S03]  /*61d0*/  @!P0 IMAD.WIDE.U32 R28, R34, 0x4, R28 ;  /* 0x00000004221c8825 */ /* 0x000fc600078e001c */
[----:B------:R0:W2:Y:S04]  /*61e0*/  LDG.E R27, desc[UR12][R26.64+-0x3a980] ;  /* 0xfc56800c1a1b7981 */ /* 0x0000a8000c1e1900 */
[----:B------:R-:W3:Y:S01]  /*61f0*/  @!P0 LDG.E R29, desc[UR12][R28.64] ;  /* 0x0000000c1c1d8981 */ /* 0x000ee2000c1e1900 */
[----:B------:R-:W1:Y:S01]  /*6200*/  S2UR UR10, SR_CgaCtaId ;  /* 0x00000000000a79c3 */ /* 0x000e620000008800 */
[----:B------:R-:W-:Y:S02]  /*6210*/  UMOV UR8, 0x400 ;  /* 0x0000040000087882 */ /* 0x000fe40000000000 */
[----:B------:R-:W-:Y:S02]  /*6220*/  UIADD3 UR9, UPT, UPT, UR8, 0x6730, URZ ;  /* 0x0000673008097890 */ /* 0x000fe4000fffe0ff */
[----:B------:R-:W-:Y:S01]  /*6230*/  UIADD3 UR8, UPT, UPT, UR8, 0x10, URZ ;  /* 0x0000001008087890 */ /* 0x000fe2000fffe0ff */
[----:B0-----:R-:W-:Y:S01]  /*6240*/  IMAD.MOV.U32 R26, RZ, RZ, -0x1 ;  /* 0xffffffffff1a7424 */ /* 0x001fe200078e00ff */
[----:B-1----:R-:W-:-:S02]  /*6250*/  ULEA UR9, UR10, UR9, 0x18 ;  /* 0x000000090a097291 */ /* 0x002fc4000f8ec0ff */
[----:B------:R-:W-:-:S04]  /*6260*/  ULEA UR8, UR10, UR8, 0x18 ;  /* 0x000000080a087291 */ /* 0x000fc8000f8ec0ff */
[----:B------:R-:W-:Y:S02]  /*6270*/  LEA R25, R33, UR9, 0x2 ;  /* 0x0000000921197c11 */ /* 0x000fe4000f8e10ff */
[----:B--2---:R-:W-:-:S04]  /*6280*/  LOP3.LUT R35, R27, R24, RZ, 0xc0, !PT ;  /* 0x000000181b237212 */ /* 0x004fc800078ec0ff */
[----:B------:R-:W-:Y:S02]  /*6290*/  @!P0 ISETP.NE.AND P2, PT, R35, RZ, PT ;  /* 0x000000ff2300820c */ /* 0x000fe40003f45270 */
[----:B---3--:R-:W-:Y:S02]  /*62a0*/  @!P0 ISETP.NE.AND P1, PT, R29, R32, PT ;  /* 0x000000201d00820c */ /* 0x008fe40003f25270 */
[----:B------:R-:W-:Y:S02]  /*62b0*/  @!P0 SEL R32, R32, 0xffffffff, P2 ;  /* 0xffffffff20208807 */ /* 0x000fe40001000000 */
[C---:B------:R-:W-:Y:S02]  /*62c0*/  LEA R24, R33.reuse, UR8, 0x2 ;  /* 0x0000000821187c11 */ /* 0x040fe4000f8e10ff */
[----:B------:R-:W-:Y:S01]  /*62d0*/  @!P0 SEL R26, R32, 0xffffffff, !P1 ;  /* 0xffffffff201a8807 */ /* 0x000fe20004800000 */
[----:B------:R-:W-:-:S04]  /*62e0*/  VIADD R33, R33, UR17 ;  /* 0x0000001121217c36 */ /* 0x000fc80008000000 */
[----:B------:R0:W-:Y:S04]  /*62f0*/  STS [R25], R26 ;  /* 0x0000001a19007388 */ /* 0x0001e80000000800 */
[----:B------:R0:W-:Y:S01]  /*6300*/  STS [R24], R35 ;  /* 0x0000002318007388 */ /* 0x0001e20000000800 */
[----:B------:R-:W-:-:S13]  /*6310*/  ISETP.GE.U32.AND P0, PT, R33, R5, PT ;  /* 0x000000052100720c */ /* 0x000fda0003f06070 */
[----:B0-----:R-:W-:Y:S05]  /*6320*/  @!P0 BRA `(.L_x_2069) ;  /* 0xfffffffc00348947 */ /* 0x001fea000383ffff */
[----:B------:R-:W-:Y:S05]  /*6330*/  BSYNC.RECONVERGENT B5 ;  /* 0x0000000000057941 */ /* 0x000fea0003800200 */
.L_x_2066:
[----:B------:R-:W-:Y:S05]  /*6340*/  BRA `(.L_x_2070) ;  /* 0x0000000000907947 */ /* 0x000fea0003800000 */
.L_x_2065:
[----:B------:R0:W5:Y:S01]  /*6350*/  LDG.E R30, desc[UR12][R10.64] ;  /* 0x0000000c0a1e7981 */ /* 0x000162000c1e1900 */
[C---:B------:R-:W-:Y:S02]  /*6360*/  VIADD R32, R24.reuse, 0x6730 ;  /* 0x0000673018207836 */ /* 0x040fe40000000000 */
[----:B------:R-:W-:Y:S02]  /*6370*/  VIADD R24, R24, 0x10 ;  /* 0x0000001018187836 */ /* 0x000fe40000000000 */
[----:B------:R-:W-:Y:S01]  /*6380*/  IMAD.MOV.U32 R35, RZ, RZ, R0 ;  /* 0x000000ffff237224 */ /* 0x000fe200078e0000 */
[C---:B------:R-:W-:Y:S02]  /*6390*/  LEA R32, R33.reuse, R32, 0x18 ;  /* 0x0000002021207211 */ /* 0x040fe400078ec0ff */
[----:B------:R-:W-:-:S07]  /*63a0*/  LEA R33, R33, R24, 0x18 ;  /* 0x0000001821217211 */ /* 0x000fce00078ec0ff */
.L_x_2071:
[----:B------:R-:W-:Y:S01]  /*63b0*/  IMAD.WIDE R24, R35, 0x4, R20 ;  /* 0x0000000423187825 */ /* 0x000fe200078e0214 */
[----:B-1----:R-:W1:Y:S04]  /*63c0*/  LDCU.64 UR8, c[0x0][0x390] ;  /* 0x00007200ff0877ac */ /* 0x002e680008000a00 */
[----:B------:R-:W2:Y:S02]  /*63d0*/  LDG.E R37, desc[UR12][R24.64+-0x3a980] ;  /* 0xfc56800c18257981 */ /* 0x000ea4000c1e1900 */
[----:B--2--5:R-:W-:-:S04]  /*63e0*/  ISETP.GE.U32.AND P2, PT, R30, R37, PT ;  /* 0x000000251e00720c */ /* 0x024fc80003f46070 */
[----:B------:R-:W-:Y:S02]  /*63f0*/  SEL R26, RZ, 0x1, P2 ;  /* 0x00000001ff1a7807 */ /* 0x000fe40001000000 */
[----:B------:R-:W-:Y:S02]  /*6400*/  ISETP.EQ.AND P0, PT, R31, RZ, !P2 ;  /* 0x000000ff1f00720c */ /* 0x000fe40005702270 */
[----:B------:R-:W-:-:S05]  /*6410*/  IADD3 R26, P1, PT, R9, R26, RZ ;  /* 0x0000001a091a7210 */ /* 0x000fca0007f3e0ff */
[----:B------:R-:W-:Y:S01]  /*6420*/  IMAD.X R27, RZ, RZ, RZ, P1 ;  /* 0x000000ffff1b7224 */ /* 0x000fe200008e06ff */
[----:B-1----:R-:W-:-:S04]  /*6430*/  LEA R28, P1, R26, UR8, 0x2 ;  /* 0x000000081a1c7c11 */ /* 0x002fc8000f8210ff */
[----:B------:R-:W-:Y:S01]  /*6440*/  LEA.HI.X R29, R26, UR9, R27, 0x2, P1 ;  /* 0x000000091a1d7c11 */ /* 0x000fe200088f141b */
[----:B------:R-:W-:Y:S01]  /*6450*/  IMAD.WIDE R26, R35, 0x4, R22 ;  /* 0x00000004231a7825 */ /* 0x000fe200078e0216 */
[----:B------:R-:W-:-:S03]  /*6460*/  @!P0 SEL R34, RZ, 0x4, P2 ;  /* 0x00000004ff228807 */ /* 0x000fc60001000000 */
[----:B------:R1:W2:Y:S01]  /*6470*/  LDG.E R28, desc[UR12][R28.64] ;  /* 0x0000000c1c1c7981 */ /* 0x0002a2000c1e1900 */
[----:B------:R-:W-:-:S03]  /*6480*/  @!P0 IADD3 R24, P1, PT, R10, R34, RZ ;  /* 0x000000220a188210 */ /* 0x000fc60007f3e0ff */
[----:B------:R-:W2:Y:S02]  /*6490*/  LDG.E R27, desc[UR12][R26.64+-0x3a980] ;  /* 0xfc56800c1a1b7981 */ /* 0x000ea4000c1e1900 */
[----:B------:R-:W-:-:S05]  /*64a0*/  @!P0 IMAD.X R25, RZ, RZ, R11, P1 ;  /* 0x000000ffff198224 */ /* 0x000fca00008e060b */
[----:B------:R-:W3:Y:S01]  /*64b0*/  @!P0 LDG.E R24, desc[UR12][R24.64] ;  /* 0x0000000c18188981 */ /* 0x000ee2000c1e1900 */
[----:B------:R-:W-:Y:S02]  /*64c0*/  IMAD.MOV.U32 R34, RZ, RZ, -0x1 ;  /* 0xffffffffff227424 */ /* 0x000fe400078e00ff */
[----:B-1----:R-:W-:Y:S01]  /*64d0*/  IMAD R29, R35, 0x4, R32 ;  /* 0x00000004231d7824 */ /* 0x002fe200078e0220 */
[----:B--2---:R-:W-:Y:S01]  /*64e0*/  LOP3.LUT R36, R27, R28, RZ, 0xc0, !PT ;  /* 0x0000001c1b247212 */ /* 0x004fe200078ec0ff */
[C---:B------:R-:W-:Y:S02]  /*64f0*/  IMAD R28, R35.reuse, 0x4, R33 ;  /* 0x00000004231c7824 */ /* 0x040fe400078e0221 */
[----:B------:R-:W-:Y:S01]  /*6500*/  VIADD R35, R35, UR17 ;  /* 0x0000001123237c36 */ /* 0x000fe20008000000 */
[----:B------:R-:W-:Y:S02]  /*6510*/  @!P0 ISETP.NE.AND P2, PT, R36, RZ, PT ;  /* 0x000000ff2400820c */ /* 0x000fe40003f45270 */
[----:B---3--:R-:W-:-:S02]  /*6520*/  @!P0 ISETP.NE.AND P1, PT, R24, R37, PT ;  /* 0x000000251800820c */ /* 0x008fc40003f25270 */
[----:B------:R-:W-:-:S04]  /*6530*/  @!P0 SEL R37, R37, 0xffffffff, P2 ;  /* 0xffffffff25258807 */ /* 0x000fc80001000000 */
[----:B------:R-:W-:Y:S02]  /*6540*/  @!P0 SEL R34, R37, 0xffffffff, !P1 ;  /* 0xffffffff25228807 */ /* 0x000fe40004800000 */
[----:B------:R-:W-:-:S03]  /*6550*/  ISETP.GE.U32.AND P0, PT, R35, R5, PT ;  /* 0x000000052300720c */ /* 0x000fc60003f06070 */
[----:B------:R1:W-:Y:S04]  /*6560*/  STS [R29], R34 ;  /* 0x000000221d007388 */ /* 0x0003e80000000800 */
[----:B------:R1:W-:Y:S06]  /*6570*/  STS [R28], R36 ;  /* 0x000000241c007388 */ /* 0x0003ec0000000800 */
[----:B------:R-:W-:Y:S05]  /*6580*/  @!P0 BRA `(.L_x_2071) ;  /* 0xfffffffc00888947 */ /* 0x000fea000383ffff */
.L_x_2070:
[----:B------:R-:W-:Y:S05]  /*6590*/  BSYNC.RECONVERGENT B4 ;  /* 0x0000000000047941 */ /* 0x000fea0003800200 */
.L_x_2064:
[----:B------:R-:W-:Y:S01]  /*65a0*/  ISETP.NE.AND P0, PT, R0, RZ, PT ;  /* 0x000000ff0000720c */ /* 0x000fe20003f05270 */
[----:B------:R-:W-:-:S12]  /*65b0*/  BSSY.RECONVERGENT B4, `(.L_x_2072) ;  /* 0x0000191000047945 */ /* 0x000fd80003800200 */
[----:B------:R-:W-:Y:S05]  /*65c0*/  @P0 BRA `(.L_x_2073) ;  /* 0x00000018003c0947 */ /* 0x000fea0003800000 */
[----:B------:R-:W2:Y:S01]  /*65d0*/  S2R R24, SR_CgaCtaId ;  /* 0x0000000000187919 */ /* 0x000ea20000008800 */
[----:B------:R-:W-:Y:S01]  /*65e0*/  IMAD R9, R7, 0x4, R4 ;  /* 0x0000000407097824 */ /* 0x000fe200078e0204 */
[----:B0-----:R-:W-:Y:S01]  /*65f0*/  MOV R10, 0x400 ;  /* 0x00000400000a7802 */ /* 0x001fe20000000f00 */
[----:B------:R-:W-:Y:S01]  /*6600*/  BSSY.RECONVERGENT B5, `(.L_x_2074) ;  /* 0x000004a000057945 */ /* 0x000fe20003800200 */
[----:B-1----:R-:W-:Y:S02]  /*6610*/  IMAD R28, R5, R7, RZ ;  /* 0x00000007051c7224 */ /* 0x002fe400078e02ff */
[----:B------:R0:W-:Y:S01]  /*6620*/  STS [R9], RZ ;  /* 0x000000ff09007388 */ /* 0x0001e20000000800 */
[C---:B------:R-:W-:Y:S02]  /*6630*/  VIADD R11, R10.reuse, 0x6730 ;  /* 0x000067300a0b7836 */ /* 0x040fe40000000000 */
[----:B------:R-:W-:Y:S02]  /*6640*/  VIADD R25, R10, 0x10 ;  /* 0x000000100a197836 */ /* 0x000fe40000000000 */
[----:B------:R-:W-:-:S02]  /*6650*/  IMAD.MOV.U32 R29, RZ, RZ, RZ ;  /* 0x000000ffff1d7224 */ /* 0x000fc400078e00ff */
[----:B------:R-:W-:Y:S01]  /*6660*/  IMAD.MOV.U32 R31, RZ, RZ, RZ ;  /* 0x000000ffff1f7224 */ /* 0x000fe200078e00ff */
[C---:B--2---:R-:W-:Y:S02]  /*6670*/  LEA R10, R24.reuse, R11, 0x18 ;  /* 0x0000000b180a7211 */ /* 0x044fe400078ec0ff */
[----:B0-----:R-:W-:-:S07]  /*6680*/  LEA R11, R24, R25, 0x18 ;  /* 0x00000019180b7211 */ /* 0x001fce00078ec0ff */
.L_x_2083:
[C---:B------:R-:W-:Y:S01]  /*6690*/  IMAD R30, R31.reuse, 0x4, R10 ;  /* 0x000000041f1e7824 */ /* 0x040fe200078e020a */
[----:B------:R-:W-:Y:S01]  /*66a0*/  BSSY.RECONVERGENT B6, `(.L_x_2075) ;  /* 0x000000f000067945 */ /* 0x000fe20003800200 */
[----:B------:R-:W-:-:S03]  /*66b0*/  IMAD R32, R31, 0x4, R11 ;  /* 0x000000041f207824 */ /* 0x000fc600078e020b */
[----:B-1----:R-:W0:Y:S02]  /*66c0*/  LDS R35, [R30] ;  /* 0x000000001e237984 */ /* 0x002e240000000800 */
[----:B0-----:R-:W-:-:S13]  /*66d0*/  ISETP.NE.AND P0, PT, R35, -0x1, PT ;  /* 0xffffffff2300780c */ /* 0x001fda0003f05270 */
[----:B------:R-:W-:Y:S05]  /*66e0*/  @!P0 BRA `(.L_x_2076) ;  /* 0x0000000000288947 */ /* 0x000fea0003800000 */
[----:B------:R-:W-:Y:S02]  /*66f0*/  VIADD R29, R29, 0x1 ;  /* 0x000000011d1d7836 */ /* 0x000fe40000000000 */
[----:B------:R-:W-:Y:S02]  /*6700*/  IMAD.MOV.U32 R24, RZ, RZ, R16 ;  /* 0x000000ffff187224 */ /* 0x000fe400078e0010 */
[----:B------:R-:W-:Y:S01]  /*6710*/  IMAD.IADD R27, R28, 0x1, R29 ;  /* 0x000000011c1b7824 */ /* 0x000fe200078e021d */
[----:B------:R-:W-:Y:S01]  /*6720*/  STS [R9], R29 ;  /* 0x0000001d09007388 */ /* 0x000fe20000000800 */
[----:B------:R-:W-:-:S03]  /*6730*/  IMAD.MOV.U32 R25, RZ, RZ, R19 ;  /* 0x000000ffff197224 */ /* 0x000fc600078e0013 */
[----:B------:R-:W0:Y:S01]  /*6740*/  LDS R33, [R32] ;  /* 0x0000000020217984 */ /* 0x000e220000000800 */
[----:B------:R-:W-:-:S04]  /*6750*/  IMAD.WIDE.U32 R24, R27, 0x4, R24 ;  /* 0x000000041b187825 */ /* 0x000fc800078e0018 */
[----:B------:R-:W-:-:S05]  /*6760*/  IMAD.WIDE.U32 R26, R27, 0x4, R14 ;  /* 0x000000041b1a7825 */ /* 0x000fca00078e000e */
[----:B------:R1:W-:Y:S04]  /*6770*/  STG.E desc[UR12][R26.64], R35 ;  /* 0x000000231a007986 */ /* 0x0003e8000c10190c */
[----:B0-----:R1:W-:Y:S02]  /*6780*/  STG.E desc[UR12][R24.64], R33 ;  /* 0x0000002118007986 */ /* 0x0013e4000c10190c */
.L_x_2076:
[----:B------:R-:W-:Y:S05]  /*6790*/  BSYNC.RECONVERGENT B6 ;  /* 0x0000000000067941 */ /* 0x000fea0003800200 */
.L_x_2075:
[----:B-1----:R-:W0:Y:S01]  /*67a0*/  LDS R35, [R30+0x4] ;  /* 0x000004001e237984 */ /* 0x002e220000000800 */
[----:B------:R-:W-:Y:S01]  /*67b0*/  BSSY.RECONVERGENT B6, `(.L_x_2077) ;  /* 0x000000d000067945 */ /* 0x000fe20003800200 */
[----:B0-----:R-:W-:-:S13]  /*67c0*/  ISETP.NE.AND P0, PT, R35, -0x1, PT ;  /* 0xffffffff2300780c */ /* 0x001fda0003f05270 */
[----:B------:R-:W-:Y:S05]  /*67d0*/  @!P0 BRA `(.L_x_2078) ;  /* 0x0000000000288947 */ /* 0x000fea0003800000 */
[----:B------:R-:W-:Y:S02]  /*67e0*/  VIADD R29, R29, 0x1 ;  /* 0x000000011d1d7836 */ /* 0x000fe40000000000 */
[----:B------:R-:W-:Y:S02]  /*67f0*/  IMAD.MOV.U32 R24, RZ, RZ, R16 ;  /* 0x000000ffff187224 */ /* 0x000fe400078e0010 */
[----:B------:R-:W-:Y:S01]  /*6800*/  IMAD.IADD R27, R28, 0x1, R29 ;  /* 0x000000011c1b7824 */ /* 0x000fe200078e021d */
[----:B------:R-:W-:Y:S01]  /*6810*/  STS [R9], R29 ;  /* 0x0000001d09007388 */ /* 0x000fe20000000800 */
[----:B------:R-:W-:-:S03]  /*6820*/  IMAD.MOV.U32 R25, RZ, RZ, R19 ;  /* 0x000000ffff197224 */ /* 0x000fc600078e0013 */
[----:B------:R-:W0:Y:S01]  /*6830*/  LDS R33, [R32+0x4] ;  /* 0x0000040020217984 */ /* 0x000e220000000800 */
[----:B------:R-:W-:-:S04]  /*6840*/  IMAD.WIDE.U32 R24, R27, 0x4, R24 ;  /* 0x000000041b187825 */ /* 0x000fc800078e0018 */
[----:B------:R-:W-:-:S05]  /*6850*/  IMAD.WIDE.U32 R26, R27, 0x4, R14 ;  /* 0x000000041b1a7825 */ /* 0x000fca00078e000e */
[----:B------:R1:W-:Y:S04]  /*6860*/  STG.E desc[UR12][R26.64], R35 ;  /* 0x000000231a007986 */ /* 0x0003e8000c10190c */
[----:B0-----:R1:W-:Y:S02]  /*6870*/  STG.E desc[UR12][R24.64], R33 ;  /* 0x0000002118007986 */ /* 0x0013e4000c10190c */
.L_x_2078:
[----:B------:R-:W-:Y:S05]  /*6880*/  BSYNC.RECONVERGENT B6 ;  /* 0x0000000000067941 */ /* 0x000fea0003800200 */
.L_x_2077:
        /* <DEDUP_REMOVED lines=14> */
.L_x_2080:
[----:B------:R-:W-:Y:S05]  /*6970*/  BSYNC.RECONVERGENT B6 ;  /* 0x0000000000067941 */ /* 0x000fea0003800200 */
.L_x_2079:
[----:B-1----:R-:W0:Y:S01]  /*6980*/  LDS R35, [R30+0xc] ;  /* 0x00000c001e237984 */ /* 0x002e220000000800 */
[----:B------:R-:W-:Y:S01]  /*6990*/  VIADD R31, R31, 0x4 ;  /* 0x000000041f1f7836 */ /* 0x000fe20000000000 */
[----:B------:R-:W-:Y:S04]  /*69a0*/  BSSY.RECONVERGENT B6, `(.L_x_2081) ;  /* 0x000000e000067945 */ /* 0x000fe80003800200 */
[----:B------:R-:W-:Y:S02]  /*69b0*/  ISETP.NE.AND P1, PT, R31, R6, PT ;  /* 0x000000061f00720c */ /* 0x000fe40003f25270 */
        /* <DEDUP_REMOVED lines=12> */
.L_x_2082:
[----:B------:R-:W-:Y:S05]  /*6a80*/  BSYNC.RECONVERGENT B6 ;  /* 0x0000000000067941 */ /* 0x000fea0003800200 */
.L_x_2081:
[----:B------:R-:W-:Y:S05]  /*6a90*/  @P1 BRA `(.L_x_2083) ;  /* 0xfffffff800fc1947 */ /* 0x000fea000383ffff */
[----:B------:R-:W-:Y:S05]  /*6aa0*/  BSYNC.RECONVERGENT B5 ;  /* 0x0000000000057941 */ /* 0x000fea0003800200 */
.L_x_2074:
[----:B------:R-:W-:-:S13]  /*6ab0*/  LOP3.LUT P0, RZ, R5, 0x3, RZ, 0xc0, !PT ;  /* 0x0000000305ff7812 */ /* 0x000fda000780c0ff */
[----:B------:R-:W-:Y:S05]  /*6ac0*/  @!P0 BRA `(.L_x_2084) ;  /* 0x0000000000c88947 */ /* 0x000fea0003800000 */
[----:B------:R-:W0:Y:S01]  /*6ad0*/  LDS R31, [R30+0x10] ;  /* 0x000010001e1f7984 */ /* 0x000e220000000800 */
[----:B-1----:R-:W-:Y:S01]  /*6ae0*/  LOP3.LUT R26, R5, 0x3, RZ, 0xc0, !PT ;  /* 0x00000003051a7812 */ /* 0x002fe200078ec0ff */
[----:B------:R-:W-:Y:S03]  /*6af0*/  BSSY.RECONVERGENT B5, `(.L_x_2085) ;  /* 0x000000e000057945 */ /* 0x000fe60003800200 */
[----:B------:R-:W-:Y:S02]  /*6b00*/  ISETP.NE.AND P1, PT, R26, 0x1, PT ;  /* 0x000000011a00780c */ /* 0x000fe40003f25270 */
[----:B0-----:R-:W-:-:S13]  /*6b10*/  ISETP.NE.AND P0, PT, R31, -0x1, PT ;  /* 0xffffffff1f00780c */ /* 0x001fda0003f05270 */
[----:B------:R-:W-:Y:S05]  /*6b20*/  @!P0 BRA `(.L_x_2086) ;  /* 0x0000000000288947 */ /* 0x000fea0003800000 */
[----:B------:R-:W-:Y:S02]  /*6b30*/  VIADD R29, R29, 0x1 ;  /* 0x000000011d1d7836 */ /* 0x000fe40000000000 */
[----:B------:R-:W-:Y:S02]  /*6b40*/  IMAD.MOV.U32 R10, RZ, RZ, R16 ;  /* 0x000000ffff0a7224 */ /* 0x000fe400078e0010 */
[----:B------:R-:W-:Y:S01]  /*6b50*/  IMAD.IADD R33, R28, 0x1, R29 ;  /* 0x000000011c217824 */ /* 0x000fe200078e021d */
[----:B------:R-:W-:Y:S01]  /*6b60*/  STS [R9], R29 ;  /* 0x0000001d09007388 */ /* 0x000fe20000000800 */
[----:B------:R-:W-:Y:S02]  /*6b70*/  IMAD.MOV.U32 R11, RZ, RZ, R19 ;  /* 0x000000ffff0b7224 */ /* 0x000fe400078e0013 */
[C---:B------:R-:W-:Y:S01]  /*6b80*/  IMAD.WIDE.U32 R24, R33.reuse, 0x4, R14 ;  /* 0x0000000421187825 */ /* 0x040fe200078e000e */
[----:B------:R-:W0:Y:S03]  /*6b90*/  LDS R27, [R32+0x10] ;  /* 0x00001000201b7984 */ /* 0x000e260000000800 */
[----:B------:R-:W-:Y:S01]  /*6ba0*/  IMAD.WIDE.U32 R10, R33, 0x4, R10 ;  /* 0x00000004210a7825 */ /* 0x000fe200078e000a */
[----:B------:R1:W-:Y:S04]  /*6bb0*/  STG.E desc[UR12][R24.64], R31 ;  /* 0x0000001f18007986 */ /* 0x0003e8000c10190c */
[----:B0-----:R1:W-:Y:S02]  /*6bc0*/  STG.E desc[UR12][R10.64], R27 ;  /* 0x0000001b0a007986 */ /* 0x0013e4000c10190c */
.L_x_2086:
[----:B------:R-:W-:Y:S05]  /*6bd0*/  BSYNC.RECONVERGENT B5 ;  /* 0x0000000000057941 */ /* 0x000fea0003800200 */
.L_x_2085:
[----:B------:R-:W-:Y:S04]  /*6be0*/  BSSY.RECONVERGENT B5, `(.L_x_2084) ;  /* 0x0000020000057945 */ /* 0x000fe80003800200 */
[----:B------:R-:W-:Y:S05]  /*6bf0*/  @!P1 BRA `(.L_x_2087) ;  /* 0x0000000000789947 */ /* 0x000fea0003800000 */
[----:B-1----:R-:W0:Y:S01]  /*6c00*/  LDS R31, [R30+0x14] ;  /* 0x000014001e1f7984 */ /* 0x002e220000000800 */
[----:B------:R-:W-:Y:S01]  /*6c10*/  BSSY.RECONVERGENT B6, `(.L_x_2088) ;  /* 0x000000e000067945 */ /* 0x000fe20003800200 */
        /* <DEDUP_REMOVED lines=13> */
.L_x_2089:
[----:B------:R-:W-:Y:S05]  /*6cf0*/  BSYNC.RECONVERGENT B6 ;  /* 0x0000000000067941 */ /* 0x000fea0003800200 */
.L_x_2088:
[----:B------:R-:W-:Y:S05]  /*6d00*/  @!P1 BRA `(.L_x_2087) ;  /* 0x0000000000349947 */ /* 0x000fea0003800000 */
[----:B-1----:R-:W0:Y:S02]  /*6d10*/  LDS R31, [R30+0x18] ;  /* 0x000018001e1f7984 */ /* 0x002e240000000800 */
        /* <DEDUP_REMOVED lines=12> */
.L_x_2087:
[----:B------:R-:W-:Y:S05]  /*6de0*/  BSYNC.RECONVERGENT B5 ;  /* 0x0000000000057941 */ /* 0x000fea0003800200 */
.L_x_2084:
[----:B------:R-:W-:Y:S01]  /*6df0*/  ISETP.NE.AND P0, PT, R29, RZ, PT ;  /* 0x000000ff1d00720c */ /* 0x000fe20003f05270 */
[----:B------:R-:W-:Y:S01]  /*6e00*/  BSSY.RECONVERGENT B5, `(.L_x_2090) ;  /* 0x0000109000057945 */ /* 0x000fe20003800200 */
[----:B-1----:R-:W-:-:S11]  /*6e10*/  IMAD.MOV.U32 R26, RZ, RZ, RZ ;  /* 0x000000ffff1a7224 */ /* 0x002fd600078e00ff */
[----:B------:R-:W-:Y:S05]  /*6e20*/  @!P0 BRA `(.L_x_2091) ;  /* 0x0000001000188947 */ /* 0x000fea0003800000 */
[----:B------:R-:W-:Y:S01]  /*6e30*/  ISETP.GE.U32.AND P0, PT, R29, 0x8, PT ;  /* 0x000000081d00780c */ /* 0x000fe20003f06070 */
[----:B------:R-:W-:Y:S01]  /*6e40*/  VIADD R30, R28, 0x1 ;  /* 0x000000011c1e7836 */ /* 0x000fe20000000000 */
[----:B------:R-:W-:Y:S01]  /*6e50*/  BSSY.RECONVERGENT B6, `(.L_x_2092) ;  /* 0x000007f000067945 */ /* 0x000fe20003800200 */
[----:B------:R-:W-:Y:S02]  /*6e60*/  IMAD.MOV.U32 R9, RZ, RZ, RZ ;  /* 0x000000ffff097224 */ /* 0x000fe400078e00ff */
[----:B------:R-:W-:Y:S01]  /*6e70*/  IMAD.MOV.U32 R26, RZ, RZ, RZ ;  /* 0x000000ffff1a7224 */ /* 0x000fe200078e00ff */
[----:B--2---:R-:W-:-:S07]  /*6e80*/  SHF.R.S32.HI R27, RZ, 0x1f, R30 ;  /* 0x0000001fff1b7819 */ /* 0x004fce000001141e */
[----:B------:R-:W-:Y:S05]  /*6e90*/  @!P0 BRA `(.L_x_2093) ;  /* 0x0000000400e88947 */ /* 0x000fea0003800000 */
[----:B------:R-:W-:Y:S01]  /*6ea0*/  LOP3.LUT R9, R29, 0xfffffff8, RZ, 0xc0, !PT ;  /* 0xfffffff81d097812 */ /* 0x000fe200078ec0ff */
[----:B------:R-:W-:Y:S02]  /*6eb0*/  IMAD.MOV.U32 R31, RZ, RZ, RZ ;  /* 0x000000ffff1f7224 */ /* 0x000fe400078e00ff */
[----:B------:R-:W-:-:S07]  /*6ec0*/  IMAD.MOV.U32 R26, RZ, RZ, RZ ;  /* 0x000000ffff1a7224 */ /* 0x000fce00078e00ff */
.L_x_2094:
[-C--:B------:R-:W-:Y:S02]  /*6ed0*/  IADD3 R11, P0, PT, R28, R31.reuse, RZ ;  /* 0x0000001f1c0b7210 */ /* 0x080fe40007f1e0ff */
[----:B------:R-:W-:Y:S02]  /*6ee0*/  IADD3 R25, P1, PT, R30, R31, RZ ;  /* 0x0000001f1e197210 */ /* 0x000fe40007f3e0ff */
[----:B------:R-:W-:Y:S02]  /*6ef0*/  LEA.HI.X.SX32 R24, R28, RZ, 0x1, P0 ;  /* 0x000000ff1c187211 */ /* 0x000fe400000f0eff */
[----:B------:R-:W-:Y:S01]  /*6f00*/  LEA R10, P0, R11, R16, 0x2 ;  /* 0x000000100b0a7211 */ /* 0x000fe200078010ff */
[----:B------:R-:W-:-:S03]  /*6f10*/  IMAD.X R32, RZ, RZ, R27, P1 ;  /* 0x000000ffff207224 */ /* 0x000fc600008e061b */
[----:B------:R-:W-:Y:S02]  /*6f20*/  LEA.HI.X R11, R11, R19, R24, 0x2, P0 ;  /* 0x000000130b0b7211 */ /* 0x000fe400000f1418 */
[----:B------:R-:W-:-:S03]  /*6f30*/  LEA R24, P0, R25, R16, 0x2 ;  /* 0x0000001019187211 */ /* 0x000fc600078010ff */
[----:B------:R-:W2:Y:S01]  /*6f40*/  LDG.E R10, desc[UR12][R10.64+0x4] ;  /* 0x0000040c0a0a7981 */ /* 0x000ea2000c1e1900 */
[----:B------:R-:W-:-:S05]  /*6f50*/  LEA.HI.X R25, R25, R19, R32, 0x2, P0 ;  /* 0x0000001319197211 */ /* 0x000fca00000f1420 */
[----:B------:R-:W3:Y:S04]  /*6f60*/  LDG.E R34, desc[UR12][R24.64+0x4] ;  /* 0x0000040c18227981 */ /* 0x000ee8000c1e1900 */
[----:B------:R-:W4:Y:S04]  /*6f70*/  LDG.E R32, desc[UR12][R24.64+0x8] ;  /* 0x0000080c18207981 */ /* 0x000f28000c1e1900 */
[----:B------:R-:W5:Y:S01]  /*6f80*/  LDG.E R33, desc[UR12][R24.64+0xc] ;  /* 0x00000c0c18217981 */ /* 0x000f62000c1e1900 */
[----:B--2---:R-:W-:-:S04]  /*6f90*/  SHF.R.U32.HI R35, RZ, 0x1, R10 ;  /* 0x00000001ff237819 */ /* 0x004fc8000001160a */
[----:B------:R-:W-:Y:S02]  /*6fa0*/  LOP3.LUT R35, R35, 0x55555555, RZ, 0xc0, !PT ;  /* 0x5555555523237812 */ /* 0x000fe400078ec0ff */
[----:B---3--:R-:W-:-:S03]  /*6fb0*/  SHF.R.U32.HI R36, RZ, 0x1, R34 ;  /* 0x00000001ff247819 */ /* 0x008fc60000011622 */
[----:B------:R-:W-:Y:S01]  /*6fc0*/  IMAD.IADD R35, R10, 0x1, -R35 ;  /* 0x000000010a237824 */ /* 0x000fe200078e0a23 */
[----:B------:R-:W-:-:S04]  /*6fd0*/  LOP3.LUT R37, R36, 0x55555555, RZ, 0xc0, !PT ;  /* 0x5555555524257812 */ /* 0x000fc800078ec0ff */
[----:B------:R-:W-:Y:S01]  /*6fe0*/  SHF.R.U32.HI R10, RZ, 0x2, R35 ;  /* 0x00000002ff0a7819 */ /* 0x000fe20000011623 */
[----:B------:R-:W-:Y:S01]  /*6ff0*/  IMAD.IADD R34, R34, 0x1, -R37 ;  /* 0x0000000122227824 */ /* 0x000fe200078e0a25 */
[----:B------:R-:W-:Y:S02]  /*7000*/  LOP3.LUT R35, R35, 0x33333333, RZ, 0xc0, !PT ;  /* 0x3333333323237812 */ /* 0x000fe400078ec0ff */
[----:B------:R-:W-:Y:S02]  /*7010*/  LOP3.LUT R10, R10, 0x33333333, RZ, 0xc0, !PT ;  /* 0x333333330a0a7812 */ /* 0x000fe400078ec0ff */
[----:B------:R-:W-:Y:S02]  /*7020*/  SHF.R.U32.HI R11, RZ, 0x2, R34 ;  /* 0x00000002ff0b7819 */ /* 0x000fe40000011622 */
[----:B------:R-:W-:Y:S01]  /*7030*/  LOP3.LUT R34, R34, 0x33333333, RZ, 0xc0, !PT ;  /* 0x3333333322227812 */ /* 0x000fe200078ec0ff */
[----:B------:R-:W-:Y:S01]  /*7040*/  IMAD.IADD R10, R35, 0x1, R10 ;  /* 0x00000001230a7824 */ /* 0x000fe200078e020a */
[----:B------:R-:W-:-:S04]  /*7050*/  LOP3.LUT R11, R11, 0x33333333, RZ, 0xc0, !PT ;  /* 0x333333330b0b7812 */ /* 0x000fc800078ec0ff */
[----:B------:R-:W-:Y:S01]  /*7060*/  LEA.HI R10, R10, R10, RZ, 0x1c ;  /* 0x0000000a0a0a7211 */ /* 0x000fe200078fe0ff */
[----:B------:R-:W-:-:S03]  /*7070*/  IMAD.IADD R11, R34, 0x1, R11 ;  /* 0x00000001220b7824 */ /* 0x000fc600078e020b */
[----:B------:R-:W-:Y:S02]  /*7080*/  LOP3.LUT R10, R10, 0xf0f0f0f, RZ, 0xc0, !PT ;  /* 0x0f0f0f0f0a0a7812 */ /* 0x000fe400078ec0ff */
[----:B------:R-:W-:-:S04]  /*7090*/  LEA.HI R11, R11, R11, RZ, 0x1c ;  /* 0x0000000b0b0b7211 */ /* 0x000fc800078fe0ff */
[----:B------:R-:W-:Y:S02]  /*70a0*/  LOP3.LUT R34, R11, 0xf0f0f0f, RZ, 0xc0, !PT ;  /* 0x0f0f0f0f0b227812 */ /* 0x000fe400078ec0ff */
[----:B------:R-:W-:Y:S02]  /*70b0*/  LEA.HI R11, R10, R10, RZ, 0x18 ;  /* 0x0000000a0a0b7211 */ /* 0x000fe400078fc0ff */
[----:B------:R-:W2:Y:S01]  /*70c0*/  LDG.E R10, desc[UR12][R24.64+0x10] ;  /* 0x0000100c180a7981 */ /* 0x000ea2000c1e1900 */
[----:B------:R-:W-:Y:S02]  /*70d0*/  LEA.HI R35, R34, R34, RZ, 0x18 ;  /* 0x0000002222237211 */ /* 0x000fe400078fc0ff */
[----:B------:R-:W-:Y:S02]  /*70e0*/  LEA.HI R34, R11, R11, RZ, 0x10 ;  /* 0x0000000b0b227211 */ /* 0x000fe400078f80ff */
[----:B------:R-:W3:Y:S01]  /*70f0*/  LDG.E R11, desc[UR12][R24.64+0x14] ;  /* 0x0000140c180b7981 */ /* 0x000ee2000c1e1900 */
[----:B------:R-:W-:-:S02]  /*7100*/  LEA.HI R36, R35, R35, RZ, 0x10 ;  /* 0x0000002323247211 */ /* 0x000fc400078f80ff */
[----:B------:R-:W-:Y:S02]  /*7110*/  LOP3.LUT R35, R34, 0x3f, RZ, 0xc0, !PT ;  /* 0x0000003f22237812 */ /* 0x000fe400078ec0ff */
[----:B------:R-:W-:Y:S01]  /*7120*/  LOP3.LUT R36, R36, 0x3f, RZ, 0xc0, !PT ;  /* 0x0000003f24247812 */ /* 0x000fe200078ec0ff */
[----:B------:R-:W3:Y:S03]  /*7130*/  LDG.E R34, desc[UR12][R24.64+0x1c] ;  /* 0x00001c0c18227981 */ /* 0x000ee6000c1e1900 */
[----:B------:R-:W-:Y:S02]  /*7140*/  IADD3 R35, PT, PT, R36, R35, R26 ;  /* 0x0000002324237210 */ /* 0x000fe40007ffe01a */
[----:B------:R0:W3:Y:S01]  /*7150*/  LDG.E R26, desc[UR12][R24.64+0x18] ;  /* 0x0000180c181a7981 */ /* 0x0000e2000c1e1900 */
[----:B----4-:R-:W-:-:S04]  /*7160*/  SHF.R.U32.HI R36, RZ, 0x1, R32 ;  /* 0x00000001ff247819 */ /* 0x010fc80000011620 */
[----:B------:R-:W-:-:S05]  /*7170*/  LOP3.LUT R37, R36, 0x55555555, RZ, 0xc0, !PT ;  /* 0x5555555524257812 */ /* 0x000fca00078ec0ff */
[----:B------:R-:W-:Y:S01]  /*7180*/  IMAD.IADD R37, R32, 0x1, -R37 ;  /* 0x0000000120257824 */ /* 0x000fe200078e0a25 */
[----:B-----5:R-:W-:-:S04]  /*7190*/  SHF.R.U32.HI R32, RZ, 0x1, R33 ;  /* 0x00000001ff207819 */ /* 0x020fc80000011621 */
[----:B------:R-:W-:-:S05]  /*71a0*/  LOP3.LUT R32, R32, 0x55555555, RZ, 0xc0, !PT ;  /* 0x5555555520207812 */ /* 0x000fca00078ec0ff */
[----:B------:R-:W-:Y:S01]  /*71b0*/  IMAD.IADD R33, R33, 0x1, -R32 ;  /* 0x0000000121217824 */ /* 0x000fe200078e0a20 */
[----:B------:R-:W-:-:S04]  /*71c0*/  SHF.R.U32.HI R32, RZ, 0x2, R37 ;  /* 0x00000002ff207819 */ /* 0x000fc80000011625 */
[----:B0-----:R-:W-:Y:S02]  /*71d0*/  SHF.R.U32.HI R24, RZ, 0x2, R33 ;  /* 0x00000002ff187819 */ /* 0x001fe40000011621 */
[----:B------:R-:W-:Y:S02]  /*71e0*/  LOP3.LUT R37, R37, 0x33333333, RZ, 0xc0, !PT ;  /* 0x3333333325257812 */ /* 0x000fe400078ec0ff */
[----:B------:R-:W-:Y:S02]  /*71f0*/  LOP3.LUT R32, R32, 0x33333333, RZ, 0xc0, !PT ;  /* 0x3333333320207812 */ /* 0x000fe400078ec0ff */
[----:B------:R-:W-:Y:S02]  /*7200*/  LOP3.LUT R33, R33, 0x33333333, RZ, 0xc0, !PT ;  /* 0x3333333321217812 */ /* 0x000fe400078ec0ff */
[----:B------:R-:W-:Y:S01]  /*7210*/  LOP3.LUT R24, R24, 0x33333333, RZ, 0xc0, !PT ;  /* 0x3333333318187812 */ /* 0x000fe200078ec0ff */
[----:B------:R-:W-:-:S04]  /*7220*/  IMAD.IADD R32, R37, 0x1, R32 ;  /* 0x0000000125207824 */ /* 0x000fc800078e0220 */
[----:B------:R-:W-:Y:S01]  /*7230*/  IMAD.IADD R24, R33, 0x1, R24 ;  /* 0x0000000121187824 */ /* 0x000fe200078e0218 */
[----:B------:R-:W-:-:S04]  /*7240*/  LEA.HI R32, R32, R32, RZ, 0x1c ;  /* 0x0000002020207211 */ /* 0x000fc800078fe0ff */
[----:B------:R-:W-:Y:S02]  /*7250*/  LEA.HI R24, R24, R24, RZ, 0x1c ;  /* 0x0000001818187211 */ /* 0x000fe400078fe0ff */
[----:B------:R-:W-:Y:S02]  /*7260*/  LOP3.LUT R32, R32, 0xf0f0f0f, RZ, 0xc0, !PT ;  /* 0x0f0f0f0f20207812 */ /* 0x000fe400078ec0ff */
[----:B------:R-:W-:Y:S02]  /*7270*/  LOP3.LUT R24, R24, 0xf0f0f0f, RZ, 0xc0, !PT ;  /* 0x0f0f0f0f18187812 */ /* 0x000fe400078ec0ff */
[----:B------:R-:W-:Y:S02]  /*7280*/  LEA.HI R32, R32, R32, RZ, 0x18 ;  /* 0x0000002020207211 */ /* 0x000fe400078fc0ff */
[----:B------:R-:W-:Y:S02]  /*7290*/  LEA.HI R24, R24, R24, RZ, 0x18 ;  /* 0x0000001818187211 */ /* 0x000fe400078fc0ff */
[----:B------:R-:W-:-:S02]  /*72a0*/  LEA.HI R32, R32, R32, RZ, 0x10 ;  /* 0x0000002020207211 */ /* 0x000fc400078f80ff */
[----:B------:R-:W-:Y:S02]  /*72b0*/  LEA.HI R24, R24, R24, RZ, 0x10 ;  /* 0x0000001818187211 */ /* 0x000fe400078f80ff */
[----:B------:R-:W-:Y:S02]  /*72c0*/  LOP3.LUT R32, R32, 0x3f, RZ, 0xc0, !PT ;  /* 0x0000003f20207812 */ /* 0x000fe400078ec0ff */
[----:B------:R-:W-:-:S04]  /*72d0*/  LOP3.LUT R24, R24, 0x3f, RZ, 0xc0, !PT ;  /* 0x0000003f18187812 */ /* 0x000fc800078ec0ff */
[----:B------:R-:W-:Y:S01]  /*72e0*/  IADD3 R35, PT, PT, R24, R32, R35 ;  /* 0x0000002018237210 */ /* 0x000fe20007ffe023 */
[----:B------:R-:W-:-:S05]  /*72f0*/  VIADD R31, R31, 0x8 ;  /* 0x000000081f1f7836 */ /* 0x000fca0000000000 */
[----:B------:R-:W-:Y:S02]  /*7300*/  ISETP.NE.AND P0, PT, R31, R9, PT ;  /* 0x000000091f00720c */ /* 0x000fe40003f05270 */
        /* <DEDUP_REMOVED lines=9> */
[----:B------:R-:W-:-:S03]  /*73a0*/  SHF.R.U32.HI R24, RZ, 0x1, R26 ;  /* 0x00000001ff187819 */ /* 0x000fc6000001161a */
[----:B------:R-:W-:Y:S01]  /*73b0*/  IMAD.IADD R10, R10, 0x1, R25 ;  /* 0x000000010a0a7824 */ /* 0x000fe200078e0219 */
[----:B------:R-:W-:-:S05]  /*73c0*/  LOP3.LUT R25, R24, 0x55555555, RZ, 0xc0, !PT ;  /* 0x5555555518197812 */ /* 0x000fca00078ec0ff */
[----:B------:R-:W-:Y:S01]  /*73d0*/  IMAD.IADD R26, R26, 0x1, -R25 ;  /* 0x000000011a1a7824 */ /* 0x000fe200078e0a19 */
[----:B------:R-:W-:Y:S02]  /*73e0*/  SHF.R.U32.HI R25, RZ, 0x1, R34 ;  /* 0x00000001ff197819 */ /* 0x000fe40000011622 */
[----:B------:R-:W-:Y:S02]  /*73f0*/  SHF.R.U32.HI R24, RZ, 0x2, R11 ;  /* 0x00000002ff187819 */ /* 0x000fe4000001160b */
[----:B------:R-:W-:Y:S02]  /*7400*/  LOP3.LUT R33, R25, 0x55555555, RZ, 0xc0, !PT ;  /* 0x5555555519217812 */ /* 0x000fe400078ec0ff */
[----:B------:R-:W-:Y:S02]  /*7410*/  LOP3.LUT R11, R11, 0x33333333, RZ, 0xc0, !PT ;  /* 0x333333330b0b7812 */ /* 0x000fe400078ec0ff */
[----:B------:R-:W-:Y:S01]  /*7420*/  LOP3.LUT R24, R24, 0x33333333, RZ, 0xc0, !PT ;  /* 0x3333333318187812 */ /* 0x000fe200078ec0ff */
[----:B------:R-:W-:Y:S01]  /*7430*/  IMAD.IADD R33, R34, 0x1, -R33 ;  /* 0x0000000122217824 */ /* 0x000fe200078e0a21 */
[----:B------:R-:W-:-:S03]  /*7440*/  SHF.R.U32.HI R25, RZ, 0x2, R26 ;  /* 0x00000002ff197819 */ /* 0x000fc6000001161a */
[----:B------:R-:W-:Y:S01]  /*7450*/  IMAD.IADD R11, R11, 0x1, R24 ;  /* 0x000000010b0b7824 */ /* 0x000fe200078e0218 */
[----:B------:R-:W-:Y:S02]  /*7460*/  LOP3.LUT R24, R26, 0x33333333, RZ, 0xc0, !PT ;  /* 0x333333331a187812 */ /* 0x000fe400078ec0ff */
[----:B------:R-:W-:Y:S02]  /*7470*/  SHF.R.U32.HI R26, RZ, 0x2, R33 ;  /* 0x00000002ff1a7819 */ /* 0x000fe40000011621 */
        /* <DEDUP_REMOVED lines=23> */
[----:B------:R-:W-:-:S02]  /*75f0*/  IADD3 R10, PT, PT, R11, R10, R35 ;  /* 0x0000000a0b0a7210 */ /* 0x000fc40007ffe023 */
[----:B------:R-:W-:Y:S02]  /*7600*/  LOP3.LUT R11, R24, 0x3f, RZ, 0xc0, !PT ;  /* 0x0000003f180b7812 */ /* 0x000fe400078ec0ff */
[----:B------:R-:W-:-:S04]  /*7610*/  LOP3.LUT R26, R26, 0x3f, RZ, 0xc0, !PT ;  /* 0x0000003f1a1a7812 */ /* 0x000fc800078ec0ff */
[----:B------:R-:W-:Y:S01]  /*7620*/  IADD3 R26, PT, PT, R26, R11, R10 ;  /* 0x0000000b1a1a7210 */ /* 0x000fe20007ffe00a */
[----:B------:R-:W-:Y:S06]  /*7630*/  @P0 BRA `(.L_x_2094) ;  /* 0xfffffff800240947 */ /* 0x000fec000383ffff */
.L_x_2093:
[----:B------:R-:W-:Y:S05]  /*7640*/  BSYNC.RECONVERGENT B6 ;  /* 0x0000000000067941 */ /* 0x000fea0003800200 */
.L_x_2092:
[----:B------:R-:W-:-:S13]  /*7650*/  LOP3.LUT P0, R10, R29, 0x7, RZ, 0xc0, !PT ;  /* 0x000000071d0a7812 */ /* 0x000fda000780c0ff */
[----:B------:R-:W-:Y:S05]  /*7660*/  @!P0 BRA `(.L_x_2091) ;  /* 0x0000000800088947 */ /* 0x000fea0003800000 */
[----:B------:R-:W-:Y:S01]  /*7670*/  ISETP.GE.U32.AND P0, PT, R10, 0x4, PT ;  /* 0x000000040a00780c */ /* 0x000fe20003f06070 */
[----:B------:R-:W-:-:S12]  /*7680*/  BSSY.RECONVERGENT B6, `(.L_x_2095) ;  /* 0x0000041000067945 */ /* 0x000fd80003800200 */
[----:B------:R-:W-:Y:S05]  /*7690*/  @!P0 BRA `(.L_x_2096) ;  /* 0x0000000000fc8947 */ /* 0x000fea0003800000 */
        /* <DEDUP_REMOVED lines=16> */
[----:B------:R-:W-:Y:S02]  /*77a0*/  LOP3.LUT R36, R34, 0x55555555, RZ, 0xc0, !PT ;  /* 0x5555555522247812 */ /* 0x000fe400078ec0ff */
[----:B----4-:R-:W-:Y:S01]  /*77b0*/  SHF.R.U32.HI R11, RZ, 0x1, R31 ;  /* 0x00000001ff0b7819 */ /* 0x010fe2000001161f */
[----:B------:R-:W-:Y:S02]  /*77c0*/  IMAD.IADD R34, R10, 0x1, -R33 ;  /* 0x000000010a227824 */ /* 0x000fe400078e0a21 */
[----:B------:R-:W-:Y:S01]  /*77d0*/  IMAD.IADD R33, R35, 0x1, -R36 ;  /* 0x0000000123217824 */ /* 0x000fe200078e0a24 */
[----:B-----5:R-:W-:-:S02]  /*77e0*/  SHF.R.U32.HI R36, RZ, 0x1, R32 ;  /* 0x00000001ff247819 */ /* 0x020fc40000011620 */
[----:B------:R-:W-:Y:S02]  /*77f0*/  LOP3.LUT R24, R11, 0x55555555, RZ, 0xc0, !PT ;  /* 0x555555550b187812 */ /* 0x000fe400078ec0ff */
[----:B------:R-:W-:Y:S02]  /*7800*/  LOP3.LUT R11, R36, 0x55555555, RZ, 0xc0, !PT ;  /* 0x55555555240b7812 */ /* 0x000fe400078ec0ff */
[----:B------:R-:W-:Y:S01]  /*7810*/  SHF.R.U32.HI R35, RZ, 0x2, R34 ;  /* 0x00000002ff237819 */ /* 0x000fe20000011622 */
[----:B------:R-:W-:Y:S01]  /*7820*/  IMAD.IADD R31, R31, 0x1, -R24 ;  /* 0x000000011f1f7824 */ /* 0x000fe200078e0a18 */
[----:B------:R-:W-:Y:S01]  /*7830*/  LOP3.LUT R24, R33, 0x33333333, RZ, 0xc0, !PT ;  /* 0x3333333321187812 */ /* 0x000fe200078ec0ff */
[----:B------:R-:W-:Y:S01]  /*7840*/  IMAD.IADD R25, R32, 0x1, -R11 ;  /* 0x0000000120197824 */ /* 0x000fe200078e0a0b */
[----:B------:R-:W-:Y:S02]  /*7850*/  SHF.R.U32.HI R33, RZ, 0x2, R33 ;  /* 0x00000002ff217819 */ /* 0x000fe40000011621 */
[----:B------:R-:W-:-:S02]  /*7860*/  LOP3.LUT R11, R31, 0x33333333, RZ, 0xc0, !PT ;  /* 0x333333331f0b7812 */ /* 0x000fc400078ec0ff */
[----:B------:R-:W-:Y:S02]  /*7870*/  LOP3.LUT R10, R34, 0x33333333, RZ, 0xc0, !PT ;  /* 0x33333333220a7812 */ /* 0x000fe400078ec0ff */
[----:B------:R-:W-:Y:S02]  /*7880*/  SHF.R.U32.HI R31, RZ, 0x2, R31 ;  /* 0x00000002ff1f7819 */ /* 0x000fe4000001161f */
[----:B------:R-:W-:Y:S02]  /*7890*/  LOP3.LUT R35, R35, 0x33333333, RZ, 0xc0, !PT ;  /* 0x3333333323237812 */ /* 0x000fe400078ec0ff */
[----:B------:R-:W-:Y:S02]  /*78a0*/  SHF.R.U32.HI R34, RZ, 0x2, R25 ;  /* 0x00000002ff227819 */ /* 0x000fe40000011619 */
[----:B------:R-:W-:Y:S01]  /*78b0*/  LOP3.LUT R33, R33, 0x33333333, RZ, 0xc0, !PT ;  /* 0x3333333321217812 */ /* 0x000fe200078ec0ff */
[----:B------:R-:W-:Y:S01]  /*78c0*/  IMAD.IADD R10, R10, 0x1, R35 ;  /* 0x000000010a0a7824 */ /* 0x000fe200078e0223 */
[----:B------:R-:W-:-:S02]  /*78d0*/  LOP3.LUT R32, R31, 0x33333333, RZ, 0xc0, !PT ;  /* 0x333333331f207812 */ /* 0x000fc400078ec0ff */
[----:B------:R-:W-:Y:S01]  /*78e0*/  LOP3.LUT R25, R25, 0x33333333, RZ, 0xc0, !PT ;  /* 0x3333333319197812 */ /* 0x000fe200078ec0ff */
[----:B------:R-:W-:Y:S01]  /*78f0*/  IMAD.IADD R24, R24, 0x1, R33 ;  /* 0x0000000118187824 */ /* 0x000fe200078e0221 */
[----:B------:R-:W-:Y:S01]  /*7900*/  LOP3.LUT R34, R34, 0x33333333, RZ, 0xc0, !PT ;  /* 0x3333333322227812 */ /* 0x000fe200078ec0ff */
[----:B------:R-:W-:Y:S01]  /*7910*/  IMAD.IADD R11, R11, 0x1, R32 ;  /* 0x000000010b0b7824 */ /* 0x000fe200078e0220 */
[----:B------:R-:W-:Y:S02]  /*7920*/  LEA.HI R10, R10, R10, RZ, 0x1c ;  /* 0x0000000a0a0a7211 */ /* 0x000fe400078fe0ff */
[----:B------:R-:W-:Y:S01]  /*7930*/  LEA.HI R24, R24, R24, RZ, 0x1c ;  /* 0x0000001818187211 */ /* 0x000fe200078fe0ff */
[----:B------:R-:W-:Y:S01]  /*7940*/  IMAD.IADD R25, R25, 0x1, R34 ;  /* 0x0000000119197824 */ /* 0x000fe200078e0222 */
[----:B------:R-:W-:Y:S02]  /*7950*/  LEA.HI R11, R11, R11, RZ, 0x1c ;  /* 0x0000000b0b0b7211 */ /* 0x000fe400078fe0ff */
[----:B------:R-:W-:-:S02]  /*7960*/  LOP3.LUT R10, R10, 0xf0f0f0f, RZ, 0xc0, !PT ;  /* 0x0f0f0f0f0a0a7812 */ /* 0x000fc400078ec0ff */
[----:B------:R-:W-:Y:S02]  /*7970*/  LEA.HI R25, R25, R25, RZ, 0x1c ;  /* 0x0000001919197211 */ /* 0x000fe400078fe0ff */
[----:B------:R-:W-:Y:S02]  /*7980*/  LOP3.LUT R24, R24, 0xf0f0f0f, RZ, 0xc0, !PT ;  /* 0x0f0f0f0f18187812 */ /* 0x000fe400078ec0ff */
[----:B------:R-:W-:Y:S02]  /*7990*/  LOP3.LUT R11, R11, 0xf0f0f0f, RZ, 0xc0, !PT ;  /* 0x0f0f0f0f0b0b7812 */ /* 0x000fe400078ec0ff */
[----:B------:R-:W-:Y:S02]  /*79a0*/  LOP3.LUT R25, R25, 0xf0f0f0f, RZ, 0xc0, !PT ;  /* 0x0f0f0f0f19197812 */ /* 0x000fe400078ec0ff */
[----:B------:R-:W-:Y:S02]  /*79b0*/  LEA.HI R10, R10, R10, RZ, 0x18 ;  /* 0x0000000a0a0a7211 */ /* 0x000fe400078fc0ff */
[----:B------:R-:W-:-:S02]  /*79c0*/  LEA.HI R24, R24, R24, RZ, 0x18 ;  /* 0x0000001818187211 */ /* 0x000fc400078fc0ff */
[----:B------:R-:W-:Y:S02]  /*79d0*/  LEA.HI R11, R11, R11, RZ, 0x18 ;  /* 0x0000000b0b0b7211 */ /* 0x000fe400078fc0ff */
[----:B------:R-:W-:Y:S02]  /*79e0*/  LEA.HI R31, R25, R25, RZ, 0x18 ;  /* 0x00000019191f7211 */ /* 0x000fe400078fc0ff */
[----:B------:R-:W-:Y:S02]  /*79f0*/  LEA.HI R10, R10, R10, RZ, 0x10 ;  /* 0x0000000a0a0a7211 */ /* 0x000fe400078f80ff */
[----:B------:R-:W-:Y:S02]  /*7a00*/  LEA.HI R24, R24, R24, RZ, 0x10 ;  /* 0x0000001818187211 */ /* 0x000fe400078f80ff */
[----:B------:R-:W-:Y:S02]  /*7a10*/  LEA.HI R25, R11, R11, RZ, 0x10 ;  /* 0x0000000b0b197211 */ /* 0x000fe400078f80ff */
[----:B------:R-:W-:-:S02]  /*7a20*/  LEA.HI R31, R31, R31, RZ, 0x10 ;  /* 0x0000001f1f1f7211 */ /* 0x000fc400078f80ff */
[----:B------:R-:W-:Y:S02]  /*7a30*/  LOP3.LUT R11, R10, 0x3f, RZ, 0xc0, !PT ;  /* 0x0000003f0a0b7812 */ /* 0x000fe400078ec0ff */
[----:B------:R-:W-:Y:S02]  /*7a40*/  LOP3.LUT R24, R24, 0x3f, RZ, 0xc0, !PT ;  /* 0x0000003f18187812 */ /* 0x000fe400078ec0ff */
[----:B------:R-:W-:Y:S02]  /*7a50*/  LOP3.LUT R10, R25, 0x3f, RZ, 0xc0, !PT ;  /* 0x0000003f190a7812 */ /* 0x000fe400078ec0ff */
[----:B------:R-:W-:Y:S02]  /*7a60*/  LOP3.LUT R31, R31, 0x3f, RZ, 0xc0, !PT ;  /* 0x0000003f1f1f7812 */ /* 0x000fe400078ec0ff */
[----:B------:R-:W-:-:S04]  /*7a70*/  IADD3 R11, PT, PT, R24, R11, R26 ;  /* 0x0000000b180b7210 */ /* 0x000fc80007ffe01a */
[----:B------:R-:W-:-:S07]  /*7a80*/  IADD3 R26, PT, PT, R31, R10, R11 ;  /* 0x0000000a1f1a7210 */ /* 0x000fce0007ffe00b */
.L_x_2096:
[----:B------:R-:W-:Y:S05]  /*7a90*/  BSYNC.RECONVERGENT B6 ;  /* 0x0000000000067941 */ /* 0x000fea0003800200 */
.L_x_2095:
[----:B------:R-:W-:-:S13]  /*7aa0*/  LOP3.LUT P0, R10, R29, 0x3, RZ, 0xc0, !PT ;  /* 0x000000031d0a7812 */ /* 0x000fda000780c0ff */
        /* <DEDUP_REMOVED lines=42> */
.L_x_2098:
[----:B------:R-:W-:Y:S05]  /*7d50*/  BSYNC.RECONVERGENT B6 ;  /* 0x0000000000067941 */ /* 0x000fea0003800200 */
.L_x_2097:
        /* <DEDUP_REMOVED lines=19> */
.L_x_2091:
[----:B------:R-:W-:Y:S05]  /*7e90*/  BSYNC.RECONVERGENT B5 ;  /* 0x0000000000057941 */ /* 0x000fea0003800200 */
.L_x_2090:
[----:B------:R-:W-:-:S05]  /*7ea0*/  IMAD R9, R7, 0x4, R8 ;  /* 0x0000000407097824 */ /* 0x000fca00078e0208 */
[----:B------:R3:W-:Y:S02]  /*7eb0*/  STS [R9], R26 ;  /* 0x0000001a09007388 */ /* 0x0007e40000000800 */
.L_x_2073:
[----:B------:R-:W-:Y:S05]  /*7ec0*/  BSYNC.RECONVERGENT B4 ;  /* 0x0000000000047941 */ /* 0x000fea0003800200 */
.L_x_2072:
[----:B------:R-:W-:-:S05]  /*7ed0*/  VIADD R7, R7, 0x1 ;  /* 0x0000000107077836 */ /* 0x000fca0000000000 */
[----:B------:R-:W-:-:S13]  /*7ee0*/  ISETP.NE.AND P0, PT, R7, R3, PT ;  /* 0x000000030700720c */ /* 0x000fda0003f05270 */
[----:B------:R-:W-:Y:S05]  /*7ef0*/  @P0 BRA `(.L_x_2099) ;  /* 0xffffffdc00f40947 */ /* 0x000fea000383ffff */
[----:B------:R-:W-:Y:S05]  /*7f00*/  BSYNC.RECONVERGENT B2 ;  /* 0x0000000000027941 */ /* 0x000fea0003800200 */
.L_x_2063:
[----:B------:R-:W-:Y:S05]  /*7f10*/  BRA `(.L_x_2062) ;  /* 0x0000002c00c07947 */ /* 0x000fea0003800000 */
.L_x_2061:
[----:B------:R-:W-:-:S13]  /*7f20*/  ISETP.GE.AND P1, PT, R3, 0x1, PT ;  /* 0x000000010300780c */ /* 0x000fda0003f26270 */
[----:B------:R-:W-:Y:S05]  /*7f30*/  @!P1 BRA `(.L_x_2100) ;  /* 0x0000000c00889947 */ /* 0x000fea0003800000 */
[----:B------:R-:W-:Y:S01]  /*7f40*/  ISETP.GE.U32.AND P1, PT, R3, 0x10, PT ;  /* 0x000000100300780c */ /* 0x000fe20003f26070 */
[----:B------:R-:W-:-:S04]  /*7f50*/  IMAD.WIDE.U32 R20, R0, 0x4, R20 ;  /* 0x0000000400147825 */ /* 0x000fc800078e0014 */
[----:B------:R-:W-:-:S04]  /*7f60*/  IMAD.WIDE.U32 R22, R0, 0x4, R22 ;  /* 0x0000000400167825 */ /* 0x000fc800078e0016 */
[----:B------:R-:W-:-:S04]  /*7f70*/  IMAD.MOV.U32 R6, RZ, RZ, RZ ;  /* 0x000000ffff067224 */ /* 0x000fc800078e00ff */
[----:B------:R-:W-:Y:S05]  /*7f80*/  @!P1 BRA `(.L_x_2101) ;  /* 0x0000000400509947 */ /* 0x000fea0003800000 */
[----:B------:R-:W-:Y:S01]  /*7f90*/  BSSY.RECONVERGENT B2, `(.L_x_2101) ;  /* 0x0000053000027945 */ /* 0x000fe20003800200 */
[----:B------:R-:W-:Y:S01]  /*7fa0*/  ISETP.GE.U32.AND P1, PT, R0, R5, PT ;  /* 0x000000050000720c */ /* 0x000fe20003f26070 */
[----:B------:R-:W-:Y:S01]  /*7fb0*/  IMAD.MOV.U32 R7, RZ, RZ, RZ ;  /* 0x000000ffff077224 */ /* 0x000fe200078e00ff */
[----:B------:R-:W-:-:S11]  /*7fc0*/  LOP3.LUT R6, R3, 0x7ffffff0, RZ, 0xc0, !PT ;  /* 0x7ffffff003067812 */ /* 0x000fd600078ec0ff */
.L_x_2104:
[----:B------:R-:W-:Y:S04]  /*7fd0*/  BSSY.RECONVERGENT B4, `(.L_x_2102) ;  /* 0x000004b000047945 */ /* 0x000fe80003800200 */
[----:B-1----:R-:W-:Y:S05]  /*7fe0*/  @P1 BRA `(.L_x_2103) ;  /* 0x0000000400241947 */ /* 0x002fea0003800000 */
[----:B------:R-:W2:Y:S04]  /*7ff0*/  LDG.E R11, desc[UR12][R20.64+-0x3a980] ;  /* 0xfc56800c140b7981 */ /* 0x000ea8000c1e1900 */
[----:B------:R-:W3:Y:S01]  /*8000*/  LDG.E R8, desc[UR12][R22.64+-0x3a980] ;  /* 0xfc56800c16087981 */ /* 0x000ee2000c1e1900 */
[----:B------:R-:W0:Y:S01]  /*8010*/  S2UR UR10, SR_CgaCtaId ;  /* 0x00000000000a79c3 */ /* 0x000e220000008800 */
[----:B------:R-:W-:Y:S01]  /*8020*/  UMOV UR8, 0x400 ;  /* 0x0000040000087882 */ /* 0x000fe20000000000 */
[----:B------:R-:W-:Y:S01]  /*8030*/  IMAD R10, R5, R7, R0 ;  /* 0x00000007050a7224 */ /* 0x000fe200078e0200 */
[----:B------:R-:W-:Y:S02]  /*8040*/  UIADD3 UR9, UPT, UPT, UR8, 0x6730, URZ ;  /* 0x0000673008097890 */ /* 0x000fe4000fffe0ff */
[----:B------:R-:W-:-:S02]  /*8050*/  UIADD3 UR8, UPT, UPT, UR8, 0x10, URZ ;  /* 0x0000001008087890 */ /* 0x000fc4000fffe0ff */
[----:B0-----:R-:W-:Y:S02]  /*8060*/  ULEA UR9, UR10, UR9, 0x18 ;  /* 0x000000090a097291 */ /* 0x001fe4000f8ec0ff */
[----:B------:R-:W-:-:S04]  /*8070*/  ULEA UR8, UR10, UR8, 0x18 ;  /* 0x000000080a087291 */ /* 0x000fc8000f8ec0ff */
[C---:B------:R-:W-:Y:S02]  /*8080*/  LEA R24, R10.reuse, UR9, 0x2 ;  /* 0x000000090a187c11 */ /* 0x040fe4000f8e10ff */
[----:B------:R-:W-:-:S03]  /*8090*/  LEA R25, R10, UR8, 0x2 ;  /* 0x000000080a197c11 */ /* 0x000fc6000f8e10ff */
[C---:B------:R-:W-:Y:S02]  /*80a0*/  IMAD R32, R5.reuse, 0x4, R24 ;  /* 0x0000000405207824 */ /* 0x040fe400078e0218 */
[C---:B------:R-:W-:Y:S02]  /*80b0*/  IMAD R27, R5.reuse, 0x4, R25 ;  /* 0x00000004051b7824 */ /* 0x040fe400078e0219 */
[C---:B------:R-:W-:Y:S02]  /*80c0*/  IMAD R37, R5.reuse, 0x4, R32 ;  /* 0x0000000405257824 */ /* 0x040fe400078e0220 */
[C---:B------:R-:W-:Y:S02]  /*80d0*/  IMAD R30, R5.reuse, 0x4, R27 ;  /* 0x00000004051e7824 */ /* 0x040fe400078e021b */
[C---:B------:R-:W-:Y:S02]  /*80e0*/  IMAD R35, R5.reuse, 0x4, R37 ;  /* 0x0000000405237824 */ /* 0x040fe400078e0225 */
[----:B------:R-:W-:-:S02]  /*80f0*/  IMAD R33, R5, 0x4, R30 ;  /* 0x0000000405217824 */ /* 0x000fc400078e021e */
[C---:B------:R-:W-:Y:S02]  /*8100*/  IMAD R36, R5.reuse, 0x4, R35 ;  /* 0x0000000405247824 */ /* 0x040fe400078e0223 */
[C---:B------:R-:W-:Y:S02]  /*8110*/  IMAD R29, R5.reuse, 0x4, R33 ;  /* 0x00000004051d7824 */ /* 0x040fe400078e0221 */
[C---:B------:R-:W-:Y:S02]  /*8120*/  IMAD R34, R5.reuse, 0x4, R36 ;  /* 0x0000000405227824 */ /* 0x040fe400078e0224 */
[C---:B------:R-:W-:Y:S02]  /*8130*/  IMAD R31, R5.reuse, 0x4, R29 ;  /* 0x00000004051f7824 */ /* 0x040fe400078e021d */
[C---:B------:R-:W-:Y:S02]  /*8140*/  IMAD R28, R5.reuse, 0x4, R34 ;  /* 0x00000004051c7824 */ /* 0x040fe400078e0222 */
[----:B------:R-:W-:-:S02]  /*8150*/  IMAD R10, R5, 0x4, R31 ;  /* 0x00000004050a7824 */ /* 0x000fc400078e021f */
[C---:B------:R-:W-:Y:S01]  /*8160*/  IMAD R26, R5.reuse, 0x4, R28 ;  /* 0x00000004051a7824 */ /* 0x040fe200078e021c */
[----:B--2---:R0:W-:Y:S04]  /*8170*/  STS [R24], R11 ;  /* 0x0000000b18007388 */ /* 0x0041e80000000800 */
[----:B---3--:R1:W-:Y:S04]  /*8180*/  STS [R25], R8 ;  /* 0x0000000819007388 */ /* 0x0083e80000000800 */
[----:B------:R-:W-:Y:S01]  /*8190*/  STS [R32], R11 ;  /* 0x0000000b20007388 */ /* 0x000fe20000000800 */
[----:B0-----:R-:W-:-:S03]  /*81a0*/  IMAD R24, R5, 0x4, R10 ;  /* 0x0000000405187824 */ /* 0x001fc600078e020a */
[----:B------:R0:W-:Y:S01]  /*81b0*/  STS [R27], R8 ;  /* 0x000000081b007388 */ /* 0x0001e20000000800 */
[----:B-1----:R-:W-:-:S03]  /*81c0*/  IMAD R25, R5, 0x4, R24 ;  /* 0x0000000405197824 */ /* 0x002fc600078e0218 */
[----:B------:R-:W-:Y:S04]  /*81d0*/  STS [R37], R11 ;  /* 0x0000000b25007388 */ /* 0x000fe80000000800 */
[----:B------:R1:W-:Y:S01]  /*81e0*/  STS [R30], R8 ;  /* 0x000000081e007388 */ /* 0x0003e20000000800 */
[----:B0-----:R-:W-:-:S03]  /*81f0*/  IMAD R27, R5, 0x4, R25 ;  /* 0x00000004051b7824 */ /* 0x001fc600078e0219 */
[----:B------:R0:W-:Y:S04]  /*8200*/  STS [R35], R11 ;  /* 0x0000000b23007388 */ /* 0x0001e80000000800 */
[----:B------:R2:W-:Y:S01]  /*8210*/  STS [R33], R8 ;  /* 0x0000000821007388 */ /* 0x0005e20000000800 */
[----:B-1----:R-:W-:-:S03]  /*8220*/  IMAD R30, R5, 0x4, R26 ;  /* 0x00000004051e7824 */ /* 0x002fc600078e021a */
[----:B------:R1:W-:Y:S01]  /*8230*/  STS [R36], R11 ;  /* 0x0000000b24007388 */ /* 0x0003e20000000800 */
[C---:B------:R-:W-:Y:S02]  /*8240*/  IMAD R32, R5.reuse, 0x4, R30 ;  /* 0x0000000405207824 */ /* 0x040fe400078e021e */
[C---:B0-----:R-:W-:Y:S01]  /*8250*/  IMAD R35, R5.reuse, 0x4, R27 ;  /* 0x0000000405237824 */ /* 0x041fe200078e021b */
[----:B------:R0:W-:Y:S01]  /*8260*/  STS [R29], R8 ;  /* 0x000000081d007388 */ /* 0x0001e20000000800 */
[----:B------:R-:W-:-:S03]  /*8270*/  IMAD R37, R5, 0x4, R32 ;  /* 0x0000000405257824 */ /* 0x000fc600078e0220 */
[----:B------:R3:W-:Y:S01]  /*8280*/  STS [R34], R11 ;  /* 0x0000000b22007388 */ /* 0x0007e20000000800 */
[C---:B--2---:R-:W-:Y:S02]  /*8290*/  IMAD R33, R5.reuse, 0x4, R37 ;  /* 0x0000000405217824 */ /* 0x044fe400078e0225 */
[C---:B-1----:R-:W-:Y:S01]  /*82a0*/  IMAD R36, R5.reuse, 0x4, R35 ;  /* 0x0000000405247824 */ /* 0x042fe200078e0223 */
[----:B------:R1:W-:Y:S01]  /*82b0*/  STS [R31], R8 ;  /* 0x000000081f007388 */ /* 0x0003e20000000800 */
[----:B0-----:R-:W-:-:S03]  /*82c0*/  IMAD R29, R5, 0x4, R33 ;  /* 0x00000004051d7824 */ /* 0x001fc600078e0221 */
[----:B------:R0:W-:Y:S01]  /*82d0*/  STS [R28], R11 ;  /* 0x0000000b1c007388 */ /* 0x0001e20000000800 */
[----:B---3--:R-:W-:-:S03]  /*82e0*/  IMAD R34, R5, 0x4, R36 ;  /* 0x0000000405227824 */ /* 0x008fc600078e0224 */
[----:B------:R2:W-:Y:S01]  /*82f0*/  STS [R10], R8 ;  /* 0x000000080a007388 */ /* 0x0005e20000000800 */
[----:B-1----:R-:W-:-:S03]  /*8300*/  IMAD R31, R5, 0x4, R29 ;  /* 0x00000004051f7824 */ /* 0x002fc600078e021d */
[----:B------:R1:W-:Y:S01]  /*8310*/  STS [R26], R11 ;  /* 0x0000000b1a007388 */ /* 0x0003e20000000800 */
[----:B0-----:R-:W-:-:S03]  /*8320*/  IMAD R28, R5, 0x4, R34 ;  /* 0x00000004051c7824 */ /* 0x001fc600078e0222 */
[----:B------:R0:W-:Y:S01]  /*8330*/  STS [R24], R8 ;  /* 0x0000000818007388 */ /* 0x0001e20000000800 */
[----:B--2---:R-:W-:-:S03]  /*8340*/  IMAD R10, R5, 0x4, R31 ;  /* 0x00000004050a7824 */ /* 0x004fc600078e021f */
[----:B------:R2:W-:Y:S01]  /*8350*/  STS [R30], R11 ;  /* 0x0000000b1e007388 */ /* 0x0005e20000000800 */
[----:B-1----:R-:W-:-:S03]  /*8360*/  IMAD R26, R5, 0x4, R28 ;  /* 0x00000004051a7824 */ /* 0x002fc600078e021c */
[----:B------:R1:W-:Y:S01]  /*8370*/  STS [R25], R8 ;  /* 0x0000000819007388 */ /* 0x0003e20000000800 */
[----:B0-----:R-:W-:-:S03]  /*8380*/  IMAD R24, R5, 0x4, R10 ;  /* 0x0000000405187824 */ /* 0x001fc600078e020a */
[----:B------:R1:W-:Y:S01]  /*8390*/  STS [R32], R11 ;  /* 0x0000000b20007388 */ /* 0x0003e20000000800 */
[----:B--2---:R-:W-:-:S03]  /*83a0*/  IMAD R30, R5, 0x4, R26 ;  /* 0x00000004051e7824 */ /* 0x004fc600078e021a */
[----:B------:R1:W-:Y:S04]  /*83b0*/  STS [R27], R8 ;  /* 0x000000081b007388 */ /* 0x0003e80000000800 */
        /* <DEDUP_REMOVED lines=11> */
[----:B------:R1:W-:Y:S02]  /*8470*/  STS [R30], R8 ;  /* 0x000000081e007388 */ /* 0x0003e40000000800 */
.L_x_2103:
[----:B------:R-:W-:Y:S05]  /*8480*/  BSYNC.RECONVERGENT B4 ;  /* 0x0000000000047941 */ /* 0x000fea0003800200 */
.L_x_2102:
[----:B------:R-:W-:-:S05]  /*8490*/  VIADD R7, R7, 0x10 ;  /* 0x0000001007077836 */ /* 0x000fca0000000000 */
[----:B------:R-:W-:-:S13]  /*84a0*/  ISETP.NE.AND P2, PT, R7, R6, PT ;  /* 0x000000060700720c */ /* 0x000fda0003f45270 */
[----:B------:R-:W-:Y:S05]  /*84b0*/  @P2 BRA `(.L_x_2104) ;  /* 0xfffffff800c42947 */ /* 0x000fea000383ffff */
[----:B------:R-:W-:Y:S05]  /*84c0*/  BSYNC.RECONVERGENT B2 ;  /* 0x0000000000027941 */ /* 0x000fea0003800200 */
.L_x_2101:
[----:B------:R-:W-:-:S04]  /*84d0*/  LOP3.LUT R7, R3, 0xf, RZ, 0xc0, !PT ;  /* 0x0000000f03077812 */ /* 0x000fc800078ec0ff */
[----:B------:R-:W-:-:S13]  /*84e0*/  ISETP.NE.AND P1, PT, R7, RZ, PT ;  /* 0x000000ff0700720c */ /* 0x000fda0003f25270 */
[----:B------:R-:W-:Y:S05]  /*84f0*/  @!P1 BRA `(.L_x_2100) ;  /* 0x0000000800189947 */ /* 0x000fea0003800000 */
[----:B------:R-:W-:Y:S02]  /*8500*/  ISETP.GE.U32.AND P1, PT, R7, 0x8, PT ;  /* 0x000000080700780c */ /* 0x000fe40003f26070 */
[----:B-1----:R-:W-:-:S11]  /*8510*/  LOP3.LUT R35, R3, 0x7, RZ, 0xc0, !PT ;  /* 0x0000000703237812 */ /* 0x002fd600078ec0ff */
[----:B------:R-:W-:Y:S05]  /*8520*/  @!P1 BRA `(.L_x_2105) ;  /* 0x0000000000b89947 */ /* 0x000fea0003800000 */
[----:B------:R-:W-:Y:S01]  /*8530*/  ISETP.GE.U32.AND P1, PT, R0, R5, PT ;  /* 0x000000050000720c */ /* 0x000fe20003f26070 */
[----:B------:R-:W-:-:S12]  /*8540*/  BSSY.RECONVERGENT B2, `(.L_x_2106) ;  /* 0x000002b000027945 */ /* 0x000fd80003800200 */
[----:B------:R-:W-:Y:S05]  /*8550*/  @P1 BRA `(.L_x_2107) ;  /* 0x0000000000a41947 */ /* 0x000fea0003800000 */
        /* <DEDUP_REMOVED lines=22> */
[C---:B------:R-:W-:Y:S01]  /*86c0*/  IMAD R36, R5.reuse, 0x4, R34 ;  /* 0x0000000405247824 */ /* 0x040fe200078e0222 */
[----:B--2---:R0:W-:Y:S04]  /*86d0*/  STS [R11], R8 ;  /* 0x000000080b007388 */ /* 0x0041e80000000800 */
[----:B---3--:R1:W-:Y:S04]  /*86e0*/  STS [R24], R7 ;  /* 0x0000000718007388 */ /* 0x0083e80000000800 */
[----:B------:R2:W-:Y:S01]  /*86f0*/  STS [R25], R8 ;  /* 0x0000000819007388 */ /* 0x0005e20000000800 */
[----:B0-----:R-:W-:-:S03]  /*8700*/  IMAD R11, R5, 0x4, R33 ;  /* 0x00000004050b7824 */ /* 0x001fc600078e0221 */
[----:B------:R2:W-:Y:S01]  /*8710*/  STS [R26], R7 ;  /* 0x000000071a007388 */ /* 0x0005e20000000800 */
[----:B-1----:R-:W-:-:S03]  /*8720*/  IMAD R24, R5, 0x4, R36 ;  /* 0x0000000405187824 */ /* 0x002fc600078e0224 */
        /* <DEDUP_REMOVED lines=12> */
.L_x_2107:
[----:B------:R-:W-:Y:S05]  /*87f0*/  BSYNC.RECONVERGENT B2 ;  /* 0x0000000000027941 */ /* 0x000fea0003800200 */
.L_x_2106:
[----:B------:R-:W-:-:S07]  /*8800*/  VIADD R6, R6, 0x8 ;  /* 0x0000000806067836 */ /* 0x000fce0000000000 */
.L_x_2105:
[----:B------:R-:W-:-:S13]  /*8810*/  ISETP.NE.AND P1, PT, R35, RZ, PT ;  /* 0x000000ff2300720c */ /* 0x000fda0003f25270 */
[----:B------:R-:W-:Y:S05]  /*8820*/  @!P1 BRA `(.L_x_2100) ;  /* 0x00000004004c9947 */ /* 0x000fea0003800000 */
[----:B------:R-:W-:Y:S02]  /*8830*/  ISETP.GE.U32.AND P1, PT, R35, 0x4, PT ;  /* 0x000000042300780c */ /* 0x000fe40003f26070 */
[----:B--2---:R-:W-:-:S11]  /*8840*/  LOP3.LUT R25, R3, 0x3, RZ, 0xc0, !PT ;  /* 0x0000000303197812 */ /* 0x004fd600078ec0ff */
        /* <DEDUP_REMOVED lines=20> */
[----:B------:R-:W-:Y:S01]  /*8990*/  IMAD R34, R5, 0x4, R30 ;  /* 0x0000000405227824 */ /* 0x000fe200078e021e */
[----:B--2---:R0:W-:Y:S04]  /*89a0*/  STS [R10], R7 ;  /* 0x000000070a007388 */ /* 0x0041e80000000800 */
[----:B---3--:R0:W-:Y:S04]  /*89b0*/  STS [R8], R11 ;  /* 0x0000000b08007388 */ /* 0x0081e80000000800 */
[----:B------:R0:W-:Y:S04]  /*89c0*/  STS [R24], R7 ;  /* 0x0000000718007388 */ /* 0x0001e80000000800 */
[----:B------:R0:W-:Y:S04]  /*89d0*/  STS [R26], R11 ;  /* 0x0000000b1a007388 */ /* 0x0001e80000000800 */
[----:B------:R0:W-:Y:S04]  /*89e0*/  STS [R28], R7 ;  /* 0x000000071c007388 */ /* 0x0001e80000000800 */
[----:B------:R0:W-:Y:S04]  /*89f0*/  STS [R30], R11 ;  /* 0x0000000b1e007388 */ /* 0x0001e80000000800 */
[----:B------:R0:W-:Y:S04]  /*8a00*/  STS [R32], R7 ;  /* 0x0000000720007388 */ /* 0x0001e80000000800 */
[----:B------:R0:W-:Y:S02]  /*8a10*/  STS [R34], R11 ;  /* 0x0000000b22007388 */ /* 0x0001e40000000800 */
.L_x_2110:
[----:B------:R-:W-:Y:S05]  /*8a20*/  BSYNC.RECONVERGENT B2 ;  /* 0x0000000000027941 */ /* 0x000fea0003800200 */
.L_x_2109:
[----:B------:R-:W-:-:S07]  /*8a30*/  VIADD R6, R6, 0x4 ;  /* 0x0000000406067836 */ /* 0x000fce0000000000 */
.L_x_2108:
[----:B------:R-:W-:-:S13]  /*8a40*/  ISETP.NE.AND P1, PT, R25, RZ, PT ;  /* 0x000000ff1900720c */ /* 0x000fda0003f25270 */
[----:B------:R-:W-:Y:S05]  /*8a50*/  @!P1 BRA `(.L_x_2100) ;  /* 0x0000000000c09947 */ /* 0x000fea0003800000 */
[----:B------:R-:W-:Y:S01]  /*8a60*/  ISETP.GE.U32.AND P2, PT, R0, R5, PT ;  /* 0x000000050000720c */ /* 0x000fe20003f46070 */
[----:B------:R-:W-:Y:S01]  /*8a70*/  BSSY.RECONVERGENT B2, `(.L_x_2111) ;  /* 0x0000010000027945 */ /* 0x000fe20003800200 */
[----:B------:R-:W-:-:S11]  /*8a80*/  ISETP.NE.AND P1, PT, R25, 0x1, PT ;  /* 0x000000011900780c */ /* 0x000fd60003f25270 */
[----:B------:R-:W-:Y:S05]  /*8a90*/  @P2 BRA `(.L_x_2112) ;  /* 0x0000000000342947 */ /* 0x000fea0003800000 */
[----:B0-----:R-:W2:Y:S04]  /*8aa0*/  LDG.E R11, desc[UR12][R20.64+-0x3a980] ;  /* 0xfc56800c140b7981 */ /* 0x001ea8000c1e1900 */
        /* <DEDUP_REMOVED lines=10> */
[----:B--2---:R1:W-:Y:S04]  /*8b50*/  STS [R8], R11 ;  /* 0x0000000b08007388 */ /* 0x0043e80000000800 */
[----:B---3--:R1:W-:Y:S02]  /*8b60*/  STS [R7], R10 ;  /* 0x0000000a07007388 */ /* 0x0083e40000000800 */
.L_x_2112:
[----:B------:R-:W-:Y:S05]  /*8b70*/  BSYNC.RECONVERGENT B2 ;  /* 0x0000000000027941 */ /* 0x000fea0003800200 */
.L_x_2111:
[----:B------:R-:W-:Y:S05]  /*8b80*/  @!P1 BRA `(.L_x_2100) ;  /* 0x0000000000749947 */ /* 0x000fea0003800000 */
[----:B------:R-:W-:Y:S01]  /*8b90*/  ISETP.EQ.OR P1, PT, R25, 0x2, P2 ;  /* 0x000000021900780c */ /* 0x000fe20001722670 */
[----:B01----:R-:W2:Y:S04]  /*8ba0*/  @!P2 LDG.E R8, desc[UR12][R20.64+-0x3a980] ;  /* 0xfc56800c1408a981 */ /* 0x003ea8000c1e1900 */
[----:B------:R-:W3:Y:S08]  /*8bb0*/  @!P2 LDG.E R7, desc[UR12][R22.64+-0x3a980] ;  /* 0xfc56800c1607a981 */ /* 0x000ef0000c1e1900 */
[----:B------:R0:W4:Y:S04]  /*8bc0*/  @!P1 LDG.E R10, desc[UR12][R20.64+-0x3a980] ;  /* 0xfc56800c140a9981 */ /* 0x000128000c1e1900 */
[----:B------:R1:W5:Y:S01]  /*8bd0*/  @!P1 LDG.E R11, desc[UR12][R22.64+-0x3a980] ;  /* 0xfc56800c160b9981 */ /* 0x000362000c1e1900 */
[----:B------:R-:W-:Y:S01]  /*8be0*/  @!P2 MOV R24, 0x400 ;  /* 0x000004000018a802 */ /* 0x000fe20000000f00 */
[----:B------:R-:W-:Y:S01]  /*8bf0*/  @!P2 IMAD R25, R5, R6, R5 ;  /* 0x000000060519a224 */ /* 0x000fe200078e0205 */
[----:B------:R-:W-:Y:S01]  /*8c00*/  @!P1 MOV R28, 0x400 ;  /* 0x00000400001c9802 */ /* 0x000fe20000000f00 */
[----:B------:R-:W1:Y:S01]  /*8c10*/  @!P2 S2R R27, SR_CgaCtaId ;  /* 0x00000000001ba919 */ /* 0x000e620000008800 */
[----:B------:R-:W-:-:S02]  /*8c20*/  @!P1 VIADD R6, R6, 0x2 ;  /* 0x0000000206069836 */ /* 0x000fc40000000000 */
[C---:B------:R-:W-:Y:S01]  /*8c30*/  @!P2 VIADD R26, R24.reuse, 0x6730 ;  /* 0x00006730181aa836 */ /* 0x040fe20000000000 */
[----:B------:R-:W1:Y:S01]  /*8c40*/  @!P1 S2R R30, SR_CgaCtaId ;  /* 0x00000000001e9919 */ /* 0x000e620000008800 */
[----:B------:R-:W-:Y:S02]  /*8c50*/  @!P2 VIADD R24, R24, 0x10 ;  /* 0x000000101818a836 */ /* 0x000fe40000000000 */
[C---:B0-----:R-:W-:Y:S02]  /*8c60*/  @!P1 VIADD R21, R28.reuse, 0x6730 ;  /* 0x000067301c159836 */ /* 0x041fe40000000000 */
[--C-:B------:R-:W-:Y:S02]  /*8c70*/  @!P2 IMAD.IADD R25, R25, 0x1, R0.reuse ;  /* 0x000000011919a824 */ /* 0x100fe400078e0200 */
[----:B------:R-:W-:Y:S01]  /*8c80*/  @!P1 IMAD R20, R5, R6, R0 ;  /* 0x0000000605149224 */ /* 0x000fe200078e0200 */
[C---:B-1----:R-:W-:Y:S02]  /*8c90*/  @!P2 LEA R26, R27.reuse, R26, 0x18 ;  /* 0x0000001a1b1aa211 */ /* 0x042fe400078ec0ff */
[----:B------:R-:W-:Y:S01]  /*8ca0*/  @!P2 LEA R24, R27, R24, 0x18 ;  /* 0x000000181b18a211 */ /* 0x000fe200078ec0ff */
[----:B------:R-:W-:Y:S01]  /*8cb0*/  @!P1 VIADD R27, R28, 0x10 ;  /* 0x000000101c1b9836 */ /* 0x000fe20000000000 */
[----:B------:R-:W-:Y:S01]  /*8cc0*/  @!P1 LEA R23, R30, R21, 0x18 ;  /* 0x000000151e179211 */ /* 0x000fe200078ec0ff */
[----:B------:R-:W-:-:S02]  /*8cd0*/  @!P2 IMAD R21, R25, 0x4, R26 ;  /* 0x000000041915a824 */ /* 0x000fc400078e021a */
[----:B------:R-:W-:Y:S01]  /*8ce0*/  @!P2 IMAD R6, R25, 0x4, R24 ;  /* 0x000000041906a824 */ /* 0x000fe200078e0218 */
[----:B------:R-:W-:Y:S01]  /*8cf0*/  @!P1 LEA R27, R30, R27, 0x18 ;  /* 0x0000001b1e1b9211 */ /* 0x000fe200078ec0ff */
[----:B------:R-:W-:-:S04]  /*8d00*/  @!P1 IMAD R23, R20, 0x4, R23 ;  /* 0x0000000414179824 */ /* 0x000fc800078e0217 */
[----:B------:R-:W-:Y:S01]  /*8d10*/  @!P1 IMAD R20, R20, 0x4, R27 ;  /* 0x0000000414149824 */ /* 0x000fe200078e021b */
[----:B--2---:R0:W-:Y:S04]  /*8d20*/  @!P2 STS [R21], R8 ;  /* 0x000000081500a388 */ /* 0x0041e80000000800 */
[----:B---3--:R0:W-:Y:S04]  /*8d30*/  @!P2 STS [R6], R7 ;  /* 0x000000070600a388 */ /* 0x0081e80000000800 */
[----:B----4-:R0:W-:Y:S04]  /*8d40*/  @!P1 STS [R23], R10 ;  /* 0x0000000a17009388 */ /* 0x0101e80000000800 */
[----:B-----5:R0:W-:Y:S02]  /*8d50*/  @!P1 STS [R20], R11 ;  /* 0x0000000b14009388 */ /* 0x0201e40000000800 */
.L_x_2100:
[----:B0-----:R-:W-:Y:S01]  /*8d60*/  IMAD R23, R3, R5, RZ ;  /* 0x0000000503177224 */ /* 0x001fe200078e02ff */
[----:B------:R-:W-:Y:S04]  /*8d70*/  BSSY.RECONVERGENT B2, `(.L_x_2113) ;  /* 0x000005b000027945 */ /* 0x000fe80003800200 */
[----:B------:R-:W-:-:S13]  /*8d80*/  ISETP.GE.U32.AND P1, PT, R0, R23, PT ;  /* 0x000000170000720c */ /* 0x000fda0003f26070 */
[----:B------:R-:W-:Y:S05]  /*8d90*/  @P1 BRA `(.L_x_2114) ;  /* 0x0000000400601947 */ /* 0x000fea0003800000 */
[----:B-12---:R-:W-:-:S07]  /*8da0*/  IMAD.MOV.U32 R8, RZ, RZ, R0 ;  /* 0x000000ffff087224 */ /* 0x006fce00078e0000 */
.L_x_2118:
[-C--:B0-----:R-:W-:Y:S01]  /*8db0*/  IABS R11, R5.reuse ;  /* 0x00000005000b7213 */ /* 0x081fe20000000000 */
        /* <DEDUP_REMOVED lines=14> */
[----:B------:R-:W-:Y:S01]  /*8ea0*/  IMAD.HI.U32 R7, R7, R21, R6 ;  /* 0x0000001507077227 */ /* 0x000fe200078e0006 */
[----:B------:R-:W0:Y:S03]  /*8eb0*/  S2R R22, SR_CgaCtaId ;  /* 0x0000000000167919 */ /* 0x000e260000008800 */
[----:B------:R-:W-:Y:S02]  /*8ec0*/  VIADD R21, R24, 0x2ef0 ;  /* 0x00002ef018157836 */ /* 0x000fe40000000000 */
[----:B------:R-:W-:-:S04]  /*8ed0*/  IMAD.HI.U32 R7, R7, R20, RZ ;  /* 0x0000001407077227 */ /* 0x000fc800078e00ff */
[----:B------:R-:W-:-:S05]  /*8ee0*/  IMAD R6, R7, R10, R20 ;  /* 0x0000000a07067224 */ /* 0x000fca00078e0214 */
        /* <DEDUP_REMOVED lines=8> */
[C---:B0-----:R-:W-:Y:S02]  /*8f70*/  LEA R10, R22.reuse, R11, 0x18 ;  /* 0x0000000b160a7211 */ /* 0x041fe400078ec0ff */
[----:B------:R-:W-:Y:S01]  /*8f80*/  LEA R6, R22, R21, 0x18 ;  /* 0x0000001516067211 */ /* 0x000fe200078ec0ff */
[----:B------:R-:W-:Y:S02]  /*8f90*/  VIADD R21, R24, 0x6730 ;  /* 0x0000673018157836 */ /* 0x000fe40000000000 */
[----:B------:R-:W-:-:S03]  /*8fa0*/  @P1 VIADD R7, R7, 0x1 ;  /* 0x0000000107071836 */ /* 0x000fc60000000000 */
[----:B------:R-:W-:-:S03]  /*8fb0*/  LEA R21, R22, R21, 0x18 ;  /* 0x0000001516157211 */ /* 0x000fc600078ec0ff */
[----:B------:R-:W-:Y:S01]  /*8fc0*/  @!P3 IMAD.MOV R7, RZ, RZ, -R7 ;  /* 0x000000ffff07b224 */ /* 0x000fe200078e0a07 */
[----:B------:R-:W-:Y:S01]  /*8fd0*/  @!P2 LOP3.LUT R7, RZ, R5, RZ, 0x33, !PT ;  /* 0x00000005ff07a212 */ /* 0x000fe200078e33ff */
[----:B------:R-:W-:-:S04]  /*8fe0*/  IMAD R25, R8, 0x4, R21 ;  /* 0x0000000408197824 */ /* 0x000fc800078e0215 */
[C---:B------:R-:W-:Y:S01]  /*8ff0*/  IMAD R10, R7.reuse, 0x4, R10 ;  /* 0x00000004070a7824 */ /* 0x040fe200078e020a */
[----:B------:R-:W-:Y:S01]  /*9000*/  LDS R26, [R25] ;  /* 0x00000000191a7984 */ /* 0x000fe20000000800 */
        /* <DEDUP_REMOVED lines=9> */
.L_x_2117:
        /* <DEDUP_REMOVED lines=11> */
.L_x_2116:
[----:B------:R-:W-:Y:S05]  /*9150*/  BSYNC.RECONVERGENT B4 ;  /* 0x0000000000047941 */ /* 0x000fea0003800200 */
.L_x_2115:
        /* <DEDUP_REMOVED lines=13> */
[----:B------:R-:W-:Y:S02]  /*9230*/  VIADD R11, R24, 0x10 ;  /* 0x00000010180b7836 */ /* 0x000fe40000000000 */
[----:B------:R-:W-:-:S03]  /*9240*/  IMAD.MOV.U32 R10, RZ, RZ, -0x1 ;  /* 0xffffffffff0a7424 */ /* 0x000fc600078e00ff */
[----:B------:R-:W-:-:S05]  /*9250*/  LEA R11, R22, R11, 0x18 ;  /* 0x0000000b160b7211 */ /* 0x000fca00078ec0ff */
        /* <DEDUP_REMOVED lines=12> */
.L_x_2114:
[----:B------:R-:W-:Y:S05]  /*9320*/  BSYNC.RECONVERGENT B2 ;  /* 0x0000000000027941 */ /* 0x000fea0003800200 */
.L_x_2113:
[----:B------:R-:W-:Y:S05]  /*9330*/  @!P0 BRA `(.L_x_2062) ;  /* 0x0000001800b88947 */ /* 0x000fea0003800000 */
[----:B-12---:R-:W0:Y:S01]  /*9340*/  S2R R7, SR_CgaCtaId ;  /* 0x0000000000077919 */ /* 0x006e220000008800 */
[----:B------:R-:W-:Y:S01]  /*9350*/  MOV R6, 0x400 ;  /* 0x0000040000067802 */ /* 0x000fe20000000f00 */
[----:B------:R-:W-:-:S04]  /*9360*/  IMAD.MOV.U32 R8, RZ, RZ, R0 ;  /* 0x000000ffff087224 */ /* 0x000fc800078e0000 */
[----:B------:R-:W-:-:S05]  /*9370*/  VIADD R6, R6, 0x4e30 ;  /* 0x00004e3006067836 */ /* 0x000fca0000000000 */
[----:B0-----:R-:W-:Y:S02]  /*9380*/  LEA R10, R7, R6, 0x18 ;  /* 0x00000006070a7211 */ /* 0x001fe400078ec0ff */
[----:B------:R-:W-:-:S03]  /*9390*/  LOP3.LUT R6, R5, 0x1c, RZ, 0xc0, !PT ;  /* 0x0000001c05067812 */ /* 0x000fc600078ec0ff */
[----:B------:R-:W-:-:S07]  /*93a0*/  IMAD R7, R9, 0x190, R10 ;  /* 0x0000019009077824 */ /* 0x000fce00078e020a */
.L_x_2145:
[----:B------:R-:W-:Y:S01]  /*93b0*/  IMAD R9, R8, 0x4, R4 ;  /* 0x0000000408097824 */ /* 0x000fe200078e0204 */
[C---:B------:R-:W-:Y:S01]  /*93c0*/  ISETP.NE.AND P0, PT, R5.reuse, RZ, PT ;  /* 0x000000ff0500720c */ /* 0x040fe20003f05270 */
[----:B------:R-:W-:Y:S02]  /*93d0*/  IMAD R10, R5, R8, RZ ;  /* 0x00000008050a7224 */ /* 0x000fe400078e02ff */
[----:B------:R-:W-:Y:S01]  /*93e0*/  IMAD.MOV.U32 R11, RZ, RZ, RZ ;  /* 0x000000ffff0b7224 */ /* 0x000fe200078e00ff */
[----:B------:R0:W-:Y:S09]  /*93f0*/  STS [R9], RZ ;  /* 0x000000ff09007388 */ /* 0x0001f20000000800 */
[----:B012---:R-:W-:Y:S05]  /*9400*/  @!P0 BRA `(.L_x_2119) ;  /* 0x00000008003c8947 */ /* 0x007fea0003800000 */
[----:B------:R-:W-:Y:S02]  /*9410*/  VIADD R11, R5, 0xffffffff ;  /* 0xffffffff050b7836 */ /* 0x000fe40000000000 */
[----:B------:R-:W-:-:S03]  /*9420*/  IMAD.MOV.U32 R21, RZ, RZ, RZ ;  /* 0x000000ffff157224 */ /* 0x000fc600078e00ff */
[----:B------:R-:W-:Y:S01]  /*9430*/  ISETP.GE.U32.AND P0, PT, R11, 0x3, PT ;  /* 0x000000030b00780c */ /* 0x000fe20003f06070 */
[----:B------:R-:W-:-:S12]  /*9440*/  IMAD.MOV.U32 R11, RZ, RZ, RZ ;  /* 0x000000ffff0b7224 */ /* 0x000fd800078e00ff */
[----:B------:R-:W-:Y:S05]  /*9450*/  @!P0 BRA `(.L_x_2120) ;  /* 0x0000000400348947 */ /* 0x000fea0003800000 */
[----:B------:R-:W0:Y:S01]  /*9460*/  S2R R21, SR_CgaCtaId ;  /* 0x0000000000157919 */ /* 0x000e220000008800 */
[----:B------:R-:W-:Y:S01]  /*9470*/  MOV R11, 0x400 ;  /* 0x00000400000b7802 */ /* 0x000fe20000000f00 */
[----:B------:R-:W-:Y:S01]  /*9480*/  BSSY.RECONVERGENT B2, `(.L_x_2121) ;  /* 0x0000049000027945 */ /* 0x000fe20003800200 */
[----:B------:R-:W-:-:S03]  /*9490*/  IMAD.MOV.U32 R27, RZ, RZ, RZ ;  /* 0x000000ffff1b7224 */ /* 0x000fc600078e00ff */
[C---:B------:R-:W-:Y:S02]  /*94a0*/  VIADD R20, R11.reuse, 0x6730 ;  /* 0x000067300b147836 */ /* 0x040fe40000000000 */
[----:B------:R-:W-:Y:S02]  /*94b0*/  VIADD R22, R11, 0x10 ;  /* 0x000000100b167836 */ /* 0x000fe40000000000 */
[----:B------:R-:W-:Y:S01]  /*94c0*/  IMAD.MOV.U32 R11, RZ, RZ, RZ ;  /* 0x000000ffff0b7224 */ /* 0x000fe200078e00ff */
[C---:B0-----:R-:W-:Y:S02]  /*94d0*/  LEA R20, R21.reuse, R20, 0x18 ;  /* 0x0000001415147211 */ /* 0x041fe400078ec0ff */
[----:B------:R-:W-:-:S07]  /*94e0*/  LEA R21, R21, R22, 0x18 ;  /* 0x0000001615157211 */ /* 0x000fce00078ec0ff */
.L_x_2130:
[----:B------:R-:W-:Y:S01]  /*94f0*/  IMAD.IADD R28, R10, 0x1, R27 ;  /* 0x000000010a1c7824 */ /* 0x000fe200078e021b */
[----:B------:R-:W-:Y:S03]  /*9500*/  BSSY.RECONVERGENT B4, `(.L_x_2122) ;  /* 0x0000010000047945 */ /* 0x000fe60003800200 */
[C---:B------:R-:W-:Y:S02]  /*9510*/  IMAD R26, R28.reuse, 0x4, R20 ;  /* 0x000000041c1a7824 */ /* 0x040fe400078e0214 */
[----:B------:R-:W-:-:S03]  /*9520*/  IMAD R28, R28, 0x4, R21 ;  /* 0x000000041c1c7824 */ /* 0x000fc600078e0215 */
[----:B------:R-:W0:Y:S02]  /*9530*/  LDS R33, [R26] ;  /* 0x000000001a217984 */ /* 0x000e240000000800 */
[----:B0-----:R-:W-:-:S13]  /*9540*/  ISETP.NE.AND P0, PT, R33, -0x1, PT ;  /* 0xffffffff2100780c */ /* 0x001fda0003f05270 */
[----:B-1----:R-:W-:Y:S05]  /*9550*/  @!P0 BRA `(.L_x_2123) ;  /* 0x0000000000288947 */ /* 0x002fea0003800000 */
[----:B------:R-:W-:Y:S02]  /*9560*/  VIADD R11, R11, 0x1 ;  /* 0x000000010b0b7836 */ /* 0x000fe40000000000 */
[----:B------:R-:W-:Y:S02]  /*9570*/  IMAD.MOV.U32 R22, RZ, RZ, R16 ;  /* 0x000000ffff167224 */ /* 0x000fe400078e0010 */
[----:B------:R-:W-:Y:S01]  /*9580*/  IMAD.IADD R29, R10, 0x1, R11 ;  /* 0x000000010a1d7824 */ /* 0x000fe200078e020b */
[----:B------:R-:W-:Y:S01]  /*9590*/  STS [R9], R11 ;  /* 0x0000000b09007388 */ /* 0x000fe20000000800 */
[----:B------:R-:W-:Y:S02]  /*95a0*/  IMAD.MOV.U32 R23, RZ, RZ, R19 ;  /* 0x000000ffff177224 */ /* 0x000fe400078e0013 */
[C---:B------:R-:W-:Y:S01]  /*95b0*/  IMAD.WIDE.U32 R24, R29.reuse, 0x4, R14 ;  /* 0x000000041d187825 */ /* 0x040fe200078e000e */
[----:B------:R-:W0:Y:S03]  /*95c0*/  LDS R31, [R28] ;  /* 0x000000001c1f7984 */ /* 0x000e260000000800 */
[----:B------:R-:W-:Y:S01]  /*95d0*/  IMAD.WIDE.U32 R22, R29, 0x4, R22 ;  /* 0x000000041d167825 */ /* 0x000fe200078e0016 */
[----:B------:R1:W-:Y:S04]  /*95e0*/  STG.E desc[UR12][R24.64], R33 ;  /* 0x0000002118007986 */ /* 0x0003e8000c10190c */
[----:B0-----:R1:W-:Y:S02]  /*95f0*/  STG.E desc[UR12][R22.64], R31 ;  /* 0x0000001f16007986 */ /* 0x0013e4000c10190c */
.L_x_2123:
[----:B------:R-:W-:Y:S05]  /*9600*/  BSYNC.RECONVERGENT B4 ;  /* 0x0000000000047941 */ /* 0x000fea0003800200 */
.L_x_2122:
        /* <DEDUP_REMOVED lines=14> */
.L_x_2125:
[----:B------:R-:W-:Y:S05]  /*96f0*/  BSYNC.RECONVERGENT B4 ;  /* 0x0000000000047941 */ /* 0x000fea0003800200 */
.L_x_2124:
        /* <DEDUP_REMOVED lines=14> */
.L_x_2127:
[----:B------:R-:W-:Y:S05]  /*97e0*/  BSYNC.RECONVERGENT B4 ;  /* 0x0000000000047941 */ /* 0x000fea0003800200 */
.L_x_2126:
        /* <DEDUP_REMOVED lines=16> */
.L_x_2129:
[----:B------:R-:W-:Y:S05]  /*98f0*/  BSYNC.RECONVERGENT B4 ;  /* 0x0000000000047941 */ /* 0x000fea0003800200 */
.L_x_2128:
[----:B------:R-:W-:Y:S05]  /*9900*/  @P1 BRA `(.L_x_2130) ;  /* 0xfffffff800f81947 */ /* 0x000fea000383ffff */
[----:B------:R-:W-:Y:S05]  /*9910*/  BSYNC.RECONVERGENT B2 ;  /* 0x0000000000027941 */ /* 0x000fea0003800200 */
.L_x_2121:
[----:B------:R-:W-:-:S07]  /*9920*/  IMAD.MOV.U32 R21, RZ, RZ, R6 ;  /* 0x000000ffff157224 */ /* 0x000fce00078e0006 */
.L_x_2120:
[----:B------:R-:W-:Y:S01]  /*9930*/  LOP3.LUT R26, R5, 0x3, RZ, 0xc0, !PT ;  /* 0x00000003051a7812 */ /* 0x000fe200078ec0ff */
[----:B------:R-:W-:Y:S03]  /*9940*/  BSSY.RECONVERGENT B2, `(.L_x_2119) ;  /* 0x000003b000027945 */ /* 0x000fe60003800200 */
[----:B------:R-:W-:-:S13]  /*9950*/  ISETP.NE.AND P0, PT, R26, RZ, PT ;  /* 0x000000ff1a00720c */ /* 0x000fda0003f05270 */
[----:B------:R-:W-:Y:S05]  /*9960*/  @!P0 BRA `(.L_x_2131) ;  /* 0x0000000000e08947 */ /* 0x000fea0003800000 */
[----:B------:R-:W0:Y:S01]  /*9970*/  S2UR UR10, SR_CgaCtaId ;  /* 0x00000000000a79c3 */ /* 0x000e220000008800 */
[----:B------:R-:W-:Y:S01]  /*9980*/  UMOV UR8, 0x400 ;  /* 0x0000040000087882 */ /* 0x000fe20000000000 */
[----:B-1----:R-:W-:Y:S01]  /*9990*/  IMAD.IADD R25, R10, 0x1, R21 ;  /* 0x000000010a197824 */ /* 0x002fe200078e0215 */
[----:B------:R-:W-:Y:S01]  /*99a0*/  UIADD3 UR9, UPT, UPT, UR8, 0x6730, URZ ;  /* 0x0000673008097890 */ /* 0x000fe2000fffe0ff */
[----:B------:R-:W-:Y:S01]  /*99b0*/  BSSY.RECONVERGENT B4, `(.L_x_2132) ;  /* 0x0000014000047945 */ /* 0x000fe20003800200 */
[----:B------:R-:W-:Y:S01]  /*99c0*/  UIADD3 UR8, UPT, UPT, UR8, 0x10, URZ ;  /* 0x0000001008087890 */ /* 0x000fe2000fffe0ff */
[----:B------:R-:W-:Y:S01]  /*99d0*/  ISETP.NE.AND P1, PT, R26, 0x1, PT ;  /* 0x000000011a00780c */ /* 0x000fe20003f25270 */
[----:B0-----:R-:W-:Y:S02]  /*99e0*/  ULEA UR9, UR10, UR9, 0x18 ;  /* 0x000000090a097291 */ /* 0x001fe4000f8ec0ff */
[----:B------:R-:W-:-:S04]  /*99f0*/  ULEA UR8, UR10, UR8, 0x18 ;  /* 0x000000080a087291 */ /* 0x000fc8000f8ec0ff */
[C---:B------:R-:W-:Y:S02]  /*9a00*/  LEA R24, R25.reuse, UR9, 0x2 ;  /* 0x0000000919187c11 */ /* 0x040fe4000f8e10ff */
[----:B------:R-:W-:-:S03]  /*9a10*/  LEA R25, R25, UR8, 0x2 ;  /* 0x0000000819197c11 */ /* 0x000fc6000f8e10ff */
[----:B------:R-:W0:Y:S02]  /*9a20*/  LDS R31, [R24] ;  /* 0x00000000181f7984 */ /* 0x000e240000000800 */
        /* <DEDUP_REMOVED lines=12> */
.L_x_2133:
[----:B------:R-:W-:Y:S05]  /*9af0*/  BSYNC.RECONVERGENT B4 ;  /* 0x0000000000047941 */ /* 0x000fea0003800200 */
.L_x_2132:
        /* <DEDUP_REMOVED lines=16> */
.L_x_2135:
[----:B------:R-:W-:Y:S05]  /*9c00*/  BSYNC.RECONVERGENT B4 ;  /* 0x0000000000047941 */ /* 0x000fea0003800200 */
.L_x_2134:
        /* <DEDUP_REMOVED lines=14> */
.L_x_2131:
[----:B------:R-:W-:Y:S05]  /*9cf0*/  BSYNC.RECONVERGENT B2 ;  /* 0x0000000000027941 */ /* 0x000fea0003800200 */
.L_x_2119:
[----:B------:R-:W-:Y:S01]  /*9d00*/  ISETP.NE.AND P0, PT, R11, RZ, PT ;  /* 0x000000ff0b00720c */ /* 0x000fe20003f05270 */
[----:B------:R-:W-:Y:S01]  /*9d10*/  BSSY.RECONVERGENT B2, `(.L_x_2136) ;  /* 0x000010b000027945 */ /* 0x000fe20003800200 */
[----:B------:R-:W-:-:S11]  /*9d20*/  IMAD.MOV.U32 R26, RZ, RZ, RZ ;  /* 0x000000ffff1a7224 */ /* 0x000fd600078e00ff */
[----:B------:R-:W-:Y:S05]  /*9d30*/  @!P0 BRA `(.L_x_2137) ;  /* 0x0000001000208947 */ /* 0x000fea0003800000 */
[C---:B------:R-:W-:Y:S01]  /*9d40*/  ISETP.GE.U32.AND P1, PT, R11.reuse, 0x8, PT ;  /* 0x000000080b00780c */ /* 0x040fe20003f26070 */
[----:B------:R-:W-:Y:S01]  /*9d50*/  VIADD R9, R10, 0x1 ;  /* 0x000000010a097836 */ /* 0x000fe20000000000 */
[----:B------:R-:W-:Y:S01]  /*9d60*/  LOP3.LUT R35, R11, 0x7, RZ, 0xc0, !PT ;  /* 0x000000070b237812 */ /* 0x000fe200078ec0ff */
[----:B------:R-:W-:Y:S01]  /*9d70*/  BSSY.RECONVERGENT B4, `(.L_x_2138) ;  /* 0x0000080000047945 */ /* 0x000fe20003800200 */
[----:B-12---:R-:W-:Y:S02]  /*9d80*/  IMAD.MOV.U32 R25, RZ, RZ, RZ ;  /* 0x000000ffff197224 */ /* 0x006fe400078e00ff */
[----:B------:R-:W-:Y:S01]  /*9d90*/  ISETP.NE.AND P0, PT, R35, RZ, PT ;  /* 0x000000ff2300720c */ /* 0x000fe20003f05270 */
[----:B------:R-:W-:Y:S01]  /*9da0*/  IMAD.MOV.U32 R26, RZ, RZ, RZ ;  /* 0x000000ffff1a7224 */ /* 0x000fe200078e00ff */
[----:B------:R-:W-:-:S05]  /*9db0*/  SHF.R.S32.HI R24, RZ, 0x1f, R9 ;  /* 0x0000001fff187819 */ /* 0x000fca0000011409 */
[----:B------:R-:W-:Y:S06]  /*9dc0*/  @!P1 BRA `(.L_x_2139) ;  /* 0x0000000400e89947 */ /* 0x000fec0003800000 */
[----:B------:R-:W-:Y:S01]  /*9dd0*/  LOP3.LUT R25, R11, 0xfffffff8, RZ, 0xc0, !PT ;  /* 0xfffffff80b197812 */ /* 0x000fe200078ec0ff */
[----:B------:R-:W-:Y:S02]  /*9de0*/  IMAD.MOV.U32 R28, RZ, RZ, RZ ;  /* 0x000000ffff1c7224 */ /* 0x000fe400078e00ff */
[----:B------:R-:W-:-:S07]  /*9df0*/  IMAD.MOV.U32 R26, RZ, RZ, RZ ;  /* 0x000000ffff1a7224 */ /* 0x000fce00078e00ff */
.L_x_2140:
[----:B------:R-:W-:-:S04]  /*9e00*/  IADD3 R21, P1, PT, R10, R28, RZ ;  /* 0x0000001c0a157210 */ /* 0x000fc80007f3e0ff */
[----:B------:R-:W-:Y:S02]  /*9e10*/  LEA.HI.X.SX32 R22, R10, RZ, 0x1, P1 ;  /* 0x000000ff0a167211 */ /* 0x000fe400008f0eff */
[----:B------:R-:W-:-:S04]  /*9e20*/  LEA R20, P1, R21, R16, 0x2 ;  /* 0x0000001015147211 */ /* 0x000fc800078210ff */
[----:B------:R-:W-:Y:S02]  /*9e30*/  LEA.HI.X R21, R21, R19, R22, 0x2, P1 ;  /* 0x0000001315157211 */ /* 0x000fe400008f1416 */
[----:B------:R-:W-:-:S03]  /*9e40*/  IADD3 R23, P1, PT, R9, R28, RZ ;  /* 0x0000001c09177210 */ /* 0x000fc60007f3e0ff */
[----:B------:R-:W2:Y:S02]  /*9e50*/  LDG.E R20, desc[UR12][R20.64+0x4] ;  /* 0x0000040c14147981 */ /* 0x000ea4000c1e1900 */
[----:B------:R-:W-:Y:S01]  /*9e60*/  IMAD.X R27, RZ, RZ, R24, P1 ;  /* 0x000000ffff1b7224 */ /* 0x000fe200008e0618 */
[----:B------:R-:W-:-:S04]  /*9e70*/  LEA R22, P1, R23, R16, 0x2 ;  /* 0x0000001017167211 */ /* 0x000fc800078210ff */
[----:B------:R-:W-:-:S05]  /*9e80*/  LEA.HI.X R23, R23, R19, R27, 0x2, P1 ;  /* 0x0000001317177211 */ /* 0x000fca00008f141b */
        /* <DEDUP_REMOVED lines=10> */
[----:B------:R-:W-:-:S05]  /*9f30*/  LOP3.LUT R21, R21, 0x55555555, RZ, 0xc0, !PT ;  /* 0x5555555515157812 */ /* 0x000fca00078ec0ff */
[----:B------:R-:W-:Y:S01]  /*9f40*/  IMAD.IADD R21, R20, 0x1, -R21 ;  /* 0x0000000114157824 */ /* 0x000fe200078e0a15 */
[----:B---3--:R-:W-:-:S04]  /*9f50*/  SHF.R.U32.HI R37, RZ, 0x1, R34 ;  /* 0x00000001ff257819 */ /* 0x008fc80000011622 */
[----:B------:R-:W-:Y:S02]  /*9f60*/  SHF.R.U32.HI R36, RZ, 0x2, R21 ;  /* 0x00000002ff247819 */ /* 0x000fe40000011615 */
[----:B------:R-:W-:Y:S02]  /*9f70*/  LOP3.LUT R20, R21, 0x33333333, RZ, 0xc0, !PT ;  /* 0x3333333315147812 */ /* 0x000fe400078ec0ff */
[----:B------:R-:W-:Y:S02]  /*9f80*/  LOP3.LUT R21, R36, 0x33333333, RZ, 0xc0, !PT ;  /* 0x3333333324157812 */ /* 0x000fe400078ec0ff */
[----:B------:R-:W-:Y:S02]  /*9f90*/  LOP3.LUT R37, R37, 0x55555555, RZ, 0xc0, !PT ;  /* 0x5555555525257812 */ /* 0x000fe400078ec0ff */
[----:B-----5:R-:W-:Y:S01]  /*9fa0*/  SHF.R.U32.HI R22, RZ, 0x1, R33 ;  /* 0x00000001ff167819 */ /* 0x020fe20000011621 */
[----:B------:R-:W-:Y:S01]  /*9fb0*/  IMAD.IADD R20, R20, 0x1, R21 ;  /* 0x0000000114147824 */ /* 0x000fe200078e0215 */
[----:B----4-:R-:W-:Y:S01]  /*9fc0*/  SHF.R.U32.HI R21, RZ, 0x1, R32 ;  /* 0x00000001ff157819 */ /* 0x010fe20000011620 */
[----:B------:R-:W-:Y:S01]  /*9fd0*/  IMAD.IADD R34, R34, 0x1, -R37 ;  /* 0x0000000122227824 */ /* 0x000fe200078e0a25 */
[----:B------:R-:W-:-:S02]  /*9fe0*/  LOP3.LUT R22, R22, 0x55555555, RZ, 0xc0, !PT ;  /* 0x5555555516167812 */ /* 0x000fc400078ec0ff */
[----:B------:R-:W-:Y:S02]  /*9ff0*/  LOP3.LUT R21, R21, 0x55555555, RZ, 0xc0, !PT ;  /* 0x5555555515157812 */ /* 0x000fe400078ec0ff */
[----:B------:R-:W-:Y:S01]  /*a000*/  LEA.HI R20, R20, R20, RZ, 0x1c ;  /* 0x0000001414147211 */ /* 0x000fe200078fe0ff */
[----:B------:R-:W-:Y:S02]  /*a010*/  IMAD.IADD R33, R33, 0x1, -R22 ;  /* 0x0000000121217824 */ /* 0x000fe400078e0a16 */
[----:B------:R-:W-:Y:S01]  /*a020*/  IMAD.IADD R32, R32, 0x1, -R21 ;  /* 0x0000000120207824 */ /* 0x000fe200078e0a15 */
[----:B------:R-:W-:Y:S02]  /*a030*/  LOP3.LUT R21, R34, 0x33333333, RZ, 0xc0, !PT ;  /* 0x3333333322157812 */ /* 0x000fe400078ec0ff */
[----:B------:R-:W-:Y:S02]  /*a040*/  SHF.R.U32.HI R34, RZ, 0x2, R34 ;  /* 0x00000002ff227819 */ /* 0x000fe40000011622 */
[----:B------:R-:W-:-:S02]  /*a050*/  SHF.R.U32.HI R23, RZ, 0x2, R32 ;  /* 0x00000002ff177819 */ /* 0x000fc40000011620 */
[----:B------:R-:W-:Y:S02]  /*a060*/  LOP3.LUT R22, R34, 0x33333333, RZ, 0xc0, !PT ;  /* 0x3333333322167812 */ /* 0x000fe400078ec0ff */
[----:B------:R-:W-:Y:S02]  /*a070*/  LOP3.LUT R32, R32, 0x33333333, RZ, 0xc0, !PT ;  /* 0x3333333320207812 */ /* 0x000fe400078ec0ff */
[----:B------:R-:W-:Y:S01]  /*a080*/  LOP3.LUT R23, R23, 0x33333333, RZ, 0xc0, !PT ;  /* 0x3333333317177812 */ /* 0x000fe200078ec0ff */
[----:B------:R-:W-:Y:S01]  /*a090*/  IMAD.IADD R22, R21, 0x1, R22 ;  /* 0x0000000115167824 */ /* 0x000fe200078e0216 */
[----:B------:R-:W-:-:S03]  /*a0a0*/  LOP3.LUT R20, R20, 0xf0f0f0f, RZ, 0xc0, !PT ;  /* 0x0f0f0f0f14147812 */ /* 0x000fc600078ec0ff */
[----:B------:R-:W-:Y:S01]  /*a0b0*/  IMAD.IADD R21, R32, 0x1, R23 ;  /* 0x0000000120157824 */ /* 0x000fe200078e0217 */
[----:B------:R-:W-:Y:S02]  /*a0c0*/  SHF.R.U32.HI R23, RZ, 0x2, R33 ;  /* 0x00000002ff177819 */ /* 0x000fe40000011621 */
[----:B------:R-:W-:Y:S02]  /*a0d0*/  LOP3.LUT R33, R33, 0x33333333, RZ, 0xc0, !PT ;  /* 0x3333333321217812 */ /* 0x000fe400078ec0ff */
[----:B------:R-:W-:Y:S02]  /*a0e0*/  LOP3.LUT R32, R23, 0x33333333, RZ, 0xc0, !PT ;  /* 0x3333333317207812 */ /* 0x000fe400078ec0ff */
[----:B------:R-:W-:Y:S02]  /*a0f0*/  LEA.HI R22, R22, R22, RZ, 0x1c ;  /* 0x0000001616167211 */ /* 0x000fe400078fe0ff */
[----:B------:R-:W-:Y:S01]  /*a100*/  LEA.HI R21, R21, R21, RZ, 0x1c ;  /* 0x0000001515157211 */ /* 0x000fe200078fe0ff */
[----:B------:R-:W-:Y:S01]  /*a110*/  IMAD.IADD R32, R33, 0x1, R32 ;  /* 0x0000000121207824 */ /* 0x000fe200078e0220 */
[----:B------:R-:W-:-:S02]  /*a120*/  LOP3.LUT R22, R22, 0xf0f0f0f, RZ, 0xc0, !PT ;  /* 0x0f0f0f0f16167812 */ /* 0x000fc400078ec0ff */
[----:B------:R-:W-:Y:S02]  /*a130*/  LEA.HI R20, R20, R20, RZ, 0x18 ;  /* 0x0000001414147211 */ /* 0x000fe400078fc0ff */
[----:B------:R-:W-:Y:S02]  /*a140*/  LEA.HI R22, R22, R22, RZ, 0x18 ;  /* 0x0000001616167211 */ /* 0x000fe400078fc0ff */
[----:B------:R-:W-:Y:S02]  /*a150*/  LEA.HI R32, R32, R32, RZ, 0x1c ;  /* 0x0000002020207211 */ /* 0x000fe400078fe0ff */
[----:B------:R-:W-:Y:S02]  /*a160*/  LOP3.LUT R21, R21, 0xf0f0f0f, RZ, 0xc0, !PT ;  /* 0x0f0f0f0f15157812 */ /* 0x000fe400078ec0ff */
[----:B------:R-:W-:Y:S02]  /*a170*/  LEA.HI R20, R20, R20, RZ, 0x10 ;  /* 0x0000001414147211 */ /* 0x000fe400078f80ff */
[----:B------:R-:W-:-:S02]  /*a180*/  LEA.HI R22, R22, R22, RZ, 0x10 ;  /* 0x0000001616167211 */ /* 0x000fc400078f80ff */
[----:B------:R-:W-:Y:S02]  /*a190*/  LOP3.LUT R32, R32, 0xf0f0f0f, RZ, 0xc0, !PT ;  /* 0x0f0f0f0f20207812 */ /* 0x000fe400078ec0ff */
[----:B------:R-:W-:Y:S02]  /*a1a0*/  LEA.HI R23, R21, R21, RZ, 0x18 ;  /* 0x0000001515177211 */ /* 0x000fe400078fc0ff */
[----:B------:R-:W-:Y:S02]  /*a1b0*/  LOP3.LUT R21, R20, 0x3f, RZ, 0xc0, !PT ;  /* 0x0000003f14157812 */ /* 0x000fe400078ec0ff */
[----:B------:R-:W-:Y:S02]  /*a1c0*/  LOP3.LUT R22, R22, 0x3f, RZ, 0xc0, !PT ;  /* 0x0000003f16167812 */ /* 0x000fe400078ec0ff */
        /* <DEDUP_REMOVED lines=58> */
.L_x_2139:
[----:B------:R-:W-:Y:S05]  /*a570*/  BSYNC.RECONVERGENT B4 ;  /* 0x0000000000047941 */ /* 0x000fea0003800200 */
.L_x_2138:
        /* <DEDUP_REMOVED lines=69> */
.L_x_2142:
[----:B------:R-:W-:Y:S05]  /*a9d0*/  BSYNC.RECONVERGENT B4 ;  /* 0x0000000000047941 */ /* 0x000fea0003800200 */
.L_x_2141:
        /* <DEDUP_REMOVED lines=42> */
.L_x_2144:
[----:B------:R-:W-:Y:S05]  /*ac80*/  BSYNC.RECONVERGENT B4 ;  /* 0x0000000000047941 */ /* 0x000fea0003800200 */
.L_x_2143:
        /* <DEDUP_REMOVED lines=19> */
.L_x_2137:
[----:B------:R-:W-:Y:S05]  /*adc0*/  BSYNC.RECONVERGENT B2 ;  /* 0x0000000000027941 */ /* 0x000fea0003800200 */
.L_x_2136:
[C---:B------:R-:W-:Y:S02]  /*add0*/  IMAD R9, R8.reuse, 0x4, R7 ;  /* 0x0000000408097824 */ /* 0x040fe400078e0207 */
[----:B------:R-:W-:-:S03]  /*ade0*/  VIADD R8, R8, 0x20 ;  /* 0x0000002008087836 */ /* 0x000fc60000000000 */
[----:B------:R4:W-:Y:S02]  /*adf0*/  STS [R9], R26 ;  /* 0x0000001a09007388 */ /* 0x0009e40000000800 */
[----:B------:R-:W-:-:S13]  /*ae00*/  ISETP.GE.AND P0, PT, R8, R3, PT ;  /* 0x000000030800720c */ /* 0x000fda0003f06270 */
[----:B----4-:R-:W-:Y:S05]  /*ae10*/  @!P0 BRA `(.L_x_2145) ;  /* 0xffffffe400648947 */ /* 0x010fea000383ffff */
.L_x_2062:
[----:B------:R-:W-:Y:S05]  /*ae20*/  BSYNC.RECONVERGENT B3 ;  /* 0x0000000000037941 */ /* 0x000fea0003800200 */
.L_x_2060:
[----:B------:R-:W-:Y:S05]  /*ae30*/  BRA `(.L_x_2146) ;  /* 0x00000054009c7947 */ /* 0x000fea0003800000 */
.L_x_2052:
[----:B0123--:R-:W0:Y:S01]  /*ae40*/  S2R R6, SR_CgaCtaId ;  /* 0x0000000000067919 */ /* 0x00fe220000008800 */
[----:B------:R-:W-:Y:S01]  /*ae50*/  MOV R9, 0x400 ;  /* 0x0000040000097802 */ /* 0x000fe20000000f00 */
[----:B------:R-:W1:Y:S01]  /*ae60*/  LDCU.64 UR8, c[0x4][0x8] ;  /* 0x01000100ff0877ac */ /* 0x000e620008000a00 */
[----:B------:R-:W2:Y:S01]  /*ae70*/  LDC.64 R4, c[0x4][0x38] ;  /* 0x01000e00ff047b82 */ /* 0x000ea20000000a00 */
[----:B-1----:R-:W-:-:S06]  /*ae80*/  UIMAD.WIDE.U32 UR8, UR15, 0x20, UR8 ;  /* 0x000000200f0878a5 */ /* 0x002fcc000f8e0008 */
[----:B------:R-:W-:Y:S02]  /*ae90*/  IMAD.U32 R18, RZ, RZ, UR8 ;  /* 0x00000008ff127e24 */ /* 0x000fe4000f8e00ff */
[----:B------:R-:W-:Y:S01]  /*aea0*/  IMAD.U32 R19, RZ, RZ, UR9 ;  /* 0x00000009ff137e24 */ /* 0x000fe2000f8e00ff */
[----:B0-----:R-:W-:-:S06]  /*aeb0*/  LEA R10, R6, R9, 0x18 ;  /* 0x00000009060a7211 */ /* 0x001fcc00078ec0ff */
[----:B------:R-:W0:Y:S02]  /*aec0*/  LDS R10, [R10+0x4] ;  /* 0x000004000a0a7984 */ /* 0x000e240000000800 */
[----:B0-----:R-:W-:-:S06]  /*aed0*/  IMAD.WIDE R18, R10, 0x4, R18 ;  /* 0x000000040a127825 */ /* 0x001fcc00078e0212 */
[----:B------:R-:W3:Y:S01]  /*aee0*/  LDG.E R18, desc[UR12][R18.64+-0x4] ;  /* 0xfffffc0c12127981 */ /* 0x000ee2000c1e1900 */
[----:B--2---:R-:W-:-:S04]  /*aef0*/  IMAD.WIDE.U32 R4, R16, 0x1d4c00, R4 ;  /* 0x001d4c0010047825 */ /* 0x004fc800078e0004 */
[----:B------:R-:W-:-:S04]  /*af00*/  IMAD.WIDE R14, R10, 0x3a980, R4 ;  /* 0x0003a9800a0e7825 */ /* 0x000fc800078e0204 */
[----:B------:R-:W-:-:S05]  /*af10*/  VIADD R5, R9, 0x41b0 ;  /* 0x000041b009057836 */ /* 0x000fca0000000000 */
[----:B------:R-:W-:-:S05]  /*af20*/  LEA R5, R6, R5, 0x18 ;  /* 0x0000000506057211 */ /* 0x000fca00078ec0ff */
[----:B------:R-:W-:Y:S01]  /*af30*/  IMAD R4, R10, 0x190, R5 ;  /* 0x000001900a047824 */ /* 0x000fe200078e0205 */
[----:B---3--:R-:W-:-:S05]  /*af40*/  VIMNMX.U32 R7, PT, PT, R18, 0x1, !PT ;  /* 0x0000000112077848 */ /* 0x008fca0007fe0000 */
[----:B------:R-:W-:-:S04]  /*af50*/  VIADD R17, R7, 0xffffffff ;  /* 0xffffffff07117836 */ /* 0x000fc80000000000 */
[----:B------:R-:W-:-:S05]  /*af60*/  IMAD.WIDE.U32 R16, R17, 0x4, R14 ;  /* 0x0000000411107825 */ /* 0x000fca00078e000e */
[----:B------:R-:W2:Y:S01]  /*af70*/  LDG.E R11, desc[UR12][R16.64+-0x3a980] ;  /* 0xfc56800c100b7981 */ /* 0x000ea2000c1e1900 */
[----:B------:R-:W-:Y:S01]  /*af80*/  IMAD R5, R7, 0x4, R4 ;  /* 0x0000000407057824 */ /* 0x000fe200078e0204 */
[----:B------:R-:W-:Y:S01]  /*af90*/  ISETP.GE.AND P0, PT, R2, R3, PT ;  /* 0x000000030200720c */ /* 0x000fe20003f06270 */
[----:B------:R-:W-:Y:S01]  /*afa0*/  BSSY.RECONVERGENT B2, `(.L_x_2147) ;  /* 0x0000041000027945 */ /* 0x000fe20003800200 */
[----:B------:R-:W-:-:S03]  /*afb0*/  SHF.R.S32.HI R7, RZ, 0x1f, R10 ;  /* 0x0000001fff077819 */ /* 0x000fc6000001140a */
[----:B------:R-:W0:Y:S01]  /*afc0*/  LDS R5, [R5+-0x194] ;  /* 0xfffe6c0005057984 */ /* 0x000e220000000800 */
[----:B--2---:R-:W-:-:S07]  /*afd0*/  VIADD R11, R11, 0x1 ;  /* 0x000000010b0b7836 */ /* 0x004fce0000000000 */
[----:B0-----:R-:W-:Y:S05]  /*afe0*/  @P0 BRA `(.L_x_2148) ;  /* 0x0000000000f00947 */ /* 0x001fea0003800000 */
[----:B------:R-:W-:Y:S01]  /*aff0*/  IADD3 R28, PT, PT, R3, 0x1f, -R0 ;  /* 0x0000001f031c7810 */ /* 0x000fe20007ffe800 */
[----:B------:R-:W-:Y:S01]  /*b000*/  BSSY.RECONVERGENT B3, `(.L_x_2149) ;  /* 0x000001e000037945 */ /* 0x000fe20003800200 */
[----:B------:R-:W-:Y:S02]  /*b010*/  IMAD.MOV.U32 R8, RZ, RZ, R2 ;  /* 0x000000ffff087224 */ /* 0x000fe400078e0002 */
[C---:B------:R-:W-:Y:S02]  /*b020*/  ISETP.GE.U32.AND P1, PT, R28.reuse, 0xe0, PT ;  /* 0x000000e01c00780c */ /* 0x040fe40003f26070 */
[----:B------:R-:W-:-:S04]  /*b030*/  LEA.HI R18, R28, 0x1, RZ, 0x1b ;  /* 0x000000011c127811 */ /* 0x000fc800078fd8ff */
[----:B------:R-:W-:-:S07]  /*b040*/  LOP3.LUT P2, R30, R18, 0x7, RZ, 0xc0, !PT ;  /* 0x00000007121e7812 */ /* 0x000fce000784c0ff */
[----:B------:R-:W-:Y:S06]  /*b050*/  @!P1 BRA `(.L_x_2150) ;  /* 0x0000000000609947 */ /* 0x000fec0003800000 */
[----:B------:R-:W-:Y:S01]  /*b060*/  LOP3.LUT R19, R18, 0xffffff8, RZ, 0xc0, !PT ;  /* 0x0ffffff812137812 */ /* 0x000fe200078ec0ff */
[----:B------:R-:W-:Y:S02]  /*b070*/  IMAD.MOV.U32 R20, RZ, RZ, RZ ;  /* 0x000000ffff147224 */ /* 0x000fe400078e00ff */
[----:B------:R-:W-:-:S07]  /*b080*/  IMAD.MOV.U32 R8, RZ, RZ, R2 ;  /* 0x000000ffff087224 */ /* 0x000fce00078e0002 */
.L_x_2151:
        /* <DEDUP_REMOVED lines=21> */
.L_x_2150:
[----:B------:R-:W-:Y:S05]  /*b1e0*/  BSYNC.RECONVERGENT B3 ;  /* 0x0000000000037941 */ /* 0x000fea0003800200 */
.L_x_2149:
        /* <DEDUP_REMOVED lines=15> */
.L_x_2153:
[----:B------:R-:W-:Y:S05]  /*b2e0*/  BSYNC.RECONVERGENT B3 ;  /* 0x0000000000037941 */ /* 0x000fea0003800200 */
.L_x_2152:
        /* <DEDUP_REMOVED lines=12> */
.L_x_2148:
[----:B------:R-:W-:Y:S05]  /*b3b0*/  BSYNC.RECONVERGENT B2 ;  /* 0x0000000000027941 */ /* 0x000fea0003800200 */
.L_x_2147:
[----:B------:R-:W-:Y:S01]  /*b3c0*/  ISETP.GE.U32.AND P1, PT, R5, 0x20, PT ;  /* 0x000000200500780c */ /* 0x000fe20003f26070 */
[----:B01----:R-:W-:Y:S02]  /*b3d0*/  IMAD.MOV.U32 R17, RZ, RZ, 0x3a980 ;  /* 0x0003a980ff117424 */ /* 0x003fe400078e00ff */
[----:B------:R-:W-:Y:S02]  /*b3e0*/  IMAD R21, R7, 0x3a980, RZ ;  /* 0x0003a98007157824 */ /* 0x000fe400078e02ff */
[----:B------:R-:W-:-:S04]  /*b3f0*/  IMAD.WIDE.U32 R16, R10, R17, UR6 ;  /* 0x000000060a107e25 */ /* 0x000fc8000f8e0011 */
[----:B------:R-:W-:Y:S01]  /*b400*/  IMAD.MOV.U32 R15, RZ, RZ, 0x3a980 ;  /* 0x0003a980ff0f7424 */ /* 0x000fe200078e00ff */
[----:B------:R-:W-:Y:S01]  /*b410*/  LEA R18, P2, R11, R16, 0x2 ;  /* 0x000000100b127211 */ /* 0x000fe200078410ff */
[----:B------:R-:W-:Y:S02]  /*b420*/  IMAD.IADD R7, R21, 0x1, R17 ;  /* 0x0000000115077824 */ /* 0x000fe400078e0211 */
[----:B------:R-:W-:-:S03]  /*b430*/  IMAD.WIDE.U32 R14, R10, R15, UR4 ;  /* 0x000000040a0e7e25 */ /* 0x000fc6000f8e000f */
[----:B------:R-:W-:Y:S01]  /*b440*/  LEA.HI.X R19, R11, R7, RZ, 0x2, P2 ;  /* 0x000000070b137211 */ /* 0x000fe200010f14ff */
[----:B------:R-:W-:Y:S02]  /*b450*/  IMAD.IADD R21, R15, 0x1, R21 ;  /* 0x000000010f157824 */ /* 0x000fe400078e0215 */
[----:B------:R-:W-:Y:S01]  /*b460*/  IMAD.MOV.U32 R20, RZ, RZ, R14 ;  /* 0x000000ffff147224 */ /* 0x000fe200078e000e */
[----:B------:R-:W-:Y:S06]  /*b470*/  @!P1 BRA `(.L_x_2154) ;  /* 0x0000002000409947 */ /* 0x000fec0003800000 */
[----:B------:R-:W-:Y:S01]  /*b480*/  ISETP.GE.AND P0, PT, R3, 0x1, PT ;  /* 0x000000010300780c */ /* 0x000fe20003f06270 */
[----:B------:R-:W-:-:S12]  /*b490*/  BSSY.RECONVERGENT B2, `(.L_x_2155) ;  /* 0x000020d000027945 */ /* 0x000fd80003800200 */
[----:B------:R-:W-:Y:S05]  /*b4a0*/  @!P0 BRA `(.L_x_2156) ;  /* 0x00000020002c8947 */ /* 0x000fea0003800000 */
[----:B------:R-:W-:Y:S02]  /*b4b0*/  VIADD R9, R9, 0x5ab0 ;  /* 0x00005ab009097836 */ /* 0x000fe40000000000 */
[----:B------:R-:W-:-:S03]  /*b4c0*/  IMAD.MOV.U32 R8, RZ, RZ, RZ ;  /* 0x000000ffff087224 */ /* 0x000fc600078e00ff */
[----:B------:R-:W-:Y:S02]  /*b4d0*/  LEA R9, R6, R9, 0x18 ;  /* 0x0000000906097211 */ /* 0x000fe400078ec0ff */
[----:B------:R-:W-:-:S03]  /*b4e0*/  LOP3.LUT R6, R5, 0xfffffffc, RZ, 0xc0, !PT ;  /* 0xfffffffc05067812 */ /* 0x000fc600078ec0ff */
[----:B------:R-:W-:-:S07]  /*b4f0*/  IMAD R9, R10, 0x190, R9 ;  /* 0x000001900a097824 */ /* 0x000fce00078e0209 */
.L_x_2191:
[----:B------:R-:W-:Y:S01]  /*b500*/  ISETP.GE.U32.AND P0, PT, R2, R5, PT ;  /* 0x000000050200720c */ /* 0x000fe20003f06070 */
[----:B------:R-:W-:-:S12]  /*b510*/  BSSY.RECONVERGENT B3, `(.L_x_2157) ;  /* 0x000006f000037945 */ /* 0x000fd80003800200 */
[----:B01----:R-:W-:Y:S05]  /*b520*/  @P0 BRA `(.L_x_2158) ;  /* 0x0000000400b40947 */ /* 0x003fea0003800000 */
[----:B------:R-:W0:Y:S01]  /*b530*/  S2R R22, SR_CgaCtaId ;  /* 0x0000000000167919 */ /* 0x000e220000008800 */
[----:B------:R-:W-:Y:S01]  /*b540*/  MOV R10, 0x400 ;  /* 0x00000400000a7802 */ /* 0x000fe20000000f00 */
[----:B------:R-:W1:Y:S04]  /*b550*/  LDCU.64 UR8, c[0x0][0x3a0] ;  /* 0x00007400ff0877ac */ /* 0x000e680008000a00 */
[C---:B------:R-:W-:Y:S02]  /*b560*/  VIADD R29, R10.reuse, 0x3210 ;  /* 0x000032100a1d7836 */ /* 0x040fe40000000000 */
[----:B------:R-:W-:-:S03]  /*b570*/  VIADD R11, R10, 0x33a0 ;  /* 0x000033a00a0b7836 */ /* 0x000fc60000000000 */
[C---:B0-----:R-:W-:Y:S02]  /*b580*/  LEA R29, R22.reuse, R29, 0x18 ;  /* 0x0000001d161d7211 */ /* 0x041fe400078ec0ff */
[----:B------:R-:W-:-:S03]  /*b590*/  LEA R11, R22, R11, 0x18 ;  /* 0x0000000b160b7211 */ /* 0x000fc600078ec0ff */
[C---:B------:R-:W-:Y:S02]  /*b5a0*/  IMAD R26, R8.reuse, 0x4, R29 ;  /* 0x00000004081a7824 */ /* 0x040fe400078e021d */
[----:B------:R-:W-:-:S04]  /*b5b0*/  IMAD R14, R8, 0x4, R11 ;  /* 0x00000004080e7824 */ /* 0x000fc800078e020b */
[----:B------:R-:W1:Y:S04]  /*b5c0*/  LDS R26, [R26] ;  /* 0x000000001a1a7984 */ /* 0x000e680000000800 */
[----:B------:R-:W0:Y:S01]  /*b5d0*/  LDS R11, [R14] ;  /* 0x000000000e0b7984 */ /* 0x000e220000000800 */
[----:B-1----:R-:W-:Y:S01]  /*b5e0*/  LEA R10, P1, R26, UR8, 0x2 ;  /* 0x000000081a0a7c11 */ /* 0x002fe2000f8210ff */
[----:B0-----:R-:W-:-:S03]  /*b5f0*/  IMAD.IADD R28, R11, 0x1, -R26 ;  /* 0x000000010b1c7824 */ /* 0x001fc600078e0a1a */
[----:B------:R-:W-:Y:S01]  /*b600*/  LEA.HI.X R11, R26, UR9, RZ, 0x2, P1 ;  /* 0x000000091a0b7c11 */ /* 0x000fe200088f14ff */
[C---:B------:R-:W-:Y:S01]  /*b610*/  VIADD R27, R28.reuse, 0xffffffff ;  /* 0xffffffff1c1b7836 */ /* 0x040fe20000000000 */
[----:B------:R-:W-:-:S13]  /*b620*/  ISETP.GE.AND P0, PT, R28, 0x2, PT ;  /* 0x000000021c00780c */ /* 0x000fda0003f06270 */
[----:B------:R-:W-:Y:S05]  /*b630*/  @!P0 BRA `(.L_x_2159) ;  /* 0x0000000000dc8947 */ /* 0x000fea0003800000 */
[----:B------:R-:W-:-:S07]  /*b640*/  IMAD.MOV.U32 R29, RZ, RZ, R2 ;  /* 0x000000ffff1d7224 */ /* 0x000fce00078e0002 */
.L_x_2162:
[----:B------:R-:W0:Y:S01]  /*b650*/  S2R R30, SR_CgaCtaId ;  /* 0x00000000001e7919 */ /* 0x000e220000008800 */
[----:B------:R-:W-:Y:S01]  /*b660*/  MOV R31, 0x400 ;  /* 0x00000400001f7802 */ /* 0x000fe20000000f00 */
[----:B------:R-:W-:Y:S01]  /*b670*/  BSSY.RECONVERGENT B4, `(.L_x_2160) ;  /* 0x0000011000047945 */ /* 0x000fe20003800200 */
[----:B------:R-:W-:Y:S02]  /*b680*/  IMAD.MOV.U32 R23, RZ, RZ, RZ ;  /* 0x000000ffff177224 */ /* 0x000fe400078e00ff */
[----:B------:R-:W-:Y:S02]  /*b690*/  IMAD.MOV.U32 R22, RZ, RZ, R28 ;  /* 0x000000ffff167224 */ /* 0x000fe400078e001c */
[----:B------:R-:W-:-:S05]  /*b6a0*/  VIADD R15, R31, 0x3210 ;  /* 0x000032101f0f7836 */ /* 0x000fca0000000000 */
[----:B0-----:R-:W-:-:S05]  /*b6b0*/  LEA R32, R30, R15, 0x18 ;  /* 0x0000000f1e207211 */ /* 0x001fca00078ec0ff */
[----:B------:R-:W-:-:S06]  /*b6c0*/  IMAD R32, R29, 0x4, R32 ;  /* 0x000000041d207824 */ /* 0x000fcc00078e0220 */
[----:B------:R-:W0:Y:S02]  /*b6d0*/  LDS R32, [R32] ;  /* 0x0000000020207984 */ /* 0x000e240000000800 */
.L_x_2161:
[----:B------:R-:W-:-:S05]  /*b6e0*/  SHF.R.U32.HI R24, RZ, 0x1, R22 ;  /* 0x00000001ff187819 */ /* 0x000fca0000011616 */
[----:B------:R-:W-:-:S04]  /*b6f0*/  IMAD.IADD R15, R24, 0x1, R23 ;  /* 0x00000001180f7824 */ /* 0x000fc800078e0217 */
[----:B------:R-:W-:-:S06]  /*b700*/  IMAD.WIDE.U32 R14, R15, 0x4, R10 ;  /* 0x000000040f0e7825 */ /* 0x000fcc00078e000a */
[----:B------:R-:W0:Y:S01]  /*b710*/  LDG.E R15, desc[UR12][R14.64] ;  /* 0x0000000c0e0f7981 */ /* 0x000e22000c1e1900 */
[----:B------:R-:W-:-:S05]  /*b720*/  IMAD.IADD R22, R22, 0x1, -R24 ;  /* 0x0000000116167824 */ /* 0x000fca00078e0a18 */
[----:B------:R-:W-:Y:S02]  /*b730*/  ISETP.GT.AND P1, PT, R22, 0x1, PT ;  /* 0x000000011600780c */ /* 0x000fe40003f24270 */
[----:B0-----:R-:W-:-:S04]  /*b740*/  ISETP.GE.AND P0, PT, R15, R32, PT ;  /* 0x000000200f00720c */ /* 0x001fc80003f06270 */
[----:B------:R-:W-:-:S05]  /*b750*/  SEL R24, R24, RZ, !P0 ;  /* 0x000000ff18187207 */ /* 0x000fca0004000000 */
[----:B------:R-:W-:Y:S02]  /*b760*/  IMAD.IADD R23, R24, 0x1, R23 ;  /* 0x0000000118177824 */ /* 0x000fe400078e0217 */
[----:B------:R-:W-:Y:S05]  /*b770*/  @P1 BRA `(.L_x_2161) ;  /* 0xfffffffc00d81947 */ /* 0x000fea000383ffff */
[----:B------:R-:W-:Y:S05]  /*b780*/  BSYNC.RECONVERGENT B4 ;  /* 0x0000000000047941 */ /* 0x000fea0003800200 */
.L_x_2160:
        /* <DEDUP_REMOVED lines=12> */
[----:B------:R0:W2:Y:S01]  /*b850*/  LDG.E R14, desc[UR12][R14.64] ;  /* 0x0000000c0e0e7981 */ /* 0x0000a2000c1e1900 */
[----:B------:R-:W-:-:S03]  /*b860*/  @!P0 IMAD.WIDE.U32 R24, R33, 0x4, R24 ;  /* 0x0000000421188825 */ /* 0x000fc600078e0018 */
[----:B------:R-:W2:Y:S04]  /*b870*/  LDG.E R23, desc[UR12][R22.64+-0x3a980] ;  /* 0xfc56800c16177981 */ /* 0x000ea8000c1e1900 */
[----:B------:R-:W3:Y:S01]  /*b880*/  @!P0 LDG.E R25, desc[UR12][R24.64] ;  /* 0x0000000c18198981 */ /* 0x000ee2000c1e1900 */
[C---:B------:R-:W-:Y:S02]  /*b890*/  VIADD R33, R31.reuse, 0x8670 ;  /* 0x000086701f217836 */ /* 0x040fe40000000000 */
[----:B------:R-:W-:-:S03]  /*b8a0*/  VIADD R35, R31, 0x1f50 ;  /* 0x00001f501f237836 */ /* 0x000fc60000000000 */
[C---:B------:R-:W-:Y:S02]  /*b8b0*/  LEA R36, R30.reuse, R33, 0x18 ;  /* 0x000000211e247211 */ /* 0x040fe400078ec0ff */
[----:B------:R-:W-:Y:S01]  /*b8c0*/  LEA R30, R30, R35, 0x18 ;  /* 0x000000231e1e7211 */ /* 0x000fe200078ec0ff */
[----:B------:R-:W-:-:S04]  /*b8d0*/  IMAD.MOV.U32 R31, RZ, RZ, -0x1 ;  /* 0xffffffffff1f7424 */ /* 0x000fc800078e00ff */
[----:B0-----:R-:W-:Y:S01]  /*b8e0*/  IMAD R15, R29, 0x4, R30 ;  /* 0x000000041d0f7824 */ /* 0x001fe200078e021e */
[----:B--2---:R-:W-:-:S04]  /*b8f0*/  LOP3.LUT R34, R23, R14, RZ, 0xc0, !PT ;  /* 0x0000000e17227212 */ /* 0x004fc800078ec0ff */
[----:B------:R-:W-:Y:S02]  /*b900*/  @!P0 ISETP.NE.AND P2, PT, R34, RZ, PT ;  /* 0x000000ff2200820c */ /* 0x000fe40003f45270 */
[----:B---3--:R-:W-:Y:S02]  /*b910*/  @!P0 ISETP.NE.AND P1, PT, R25, R32, PT ;  /* 0x000000201900820c */ /* 0x008fe40003f25270 */
[----:B------:R-:W-:Y:S01]  /*b920*/  @!P0 SEL R32, R32, 0xffffffff, P2 ;  /* 0xffffffff20208807 */ /* 0x000fe20001000000 */
[----:B------:R-:W-:-:S03]  /*b930*/  IMAD R14, R29, 0x4, R36 ;  /* 0x000000041d0e7824 */ /* 0x000fc600078e0224 */
[----:B------:R-:W-:Y:S01]  /*b940*/  @!P0 SEL R31, R32, 0xffffffff, !P1 ;  /* 0xffffffff201f8807 */ /* 0x000fe20004800000 */
[----:B------:R-:W-:-:S04]  /*b950*/  VIADD R29, R29, UR17 ;  /* 0x000000111d1d7c36 */ /* 0x000fc80008000000 */
[----:B------:R0:W-:Y:S04]  /*b960*/  STS [R14], R31 ;  /* 0x0000001f0e007388 */ /* 0x0001e80000000800 */
[----:B------:R0:W-:Y:S01]  /*b970*/  STS [R15], R34 ;  /* 0x000000220f007388 */ /* 0x0001e20000000800 */
[----:B------:R-:W-:-:S13]  /*b980*/  ISETP.GE.U32.AND P0, PT, R29, R5, PT ;  /* 0x000000051d00720c */ /* 0x000fda0003f06070 */
[----:B0-----:R-:W-:Y:S05]  /*b990*/  @!P0 BRA `(.L_x_2162) ;  /* 0xfffffffc002c8947 */ /* 0x001fea000383ffff */
[----:B------:R-:W-:Y:S05]  /*b9a0*/  BRA `(.L_x_2158) ;  /* 0x0000000000947947 */ /* 0x000fea0003800000 */
.L_x_2159:
[----:B------:R0:W5:Y:S01]  /*b9b0*/  LDG.E R28, desc[UR12][R10.64] ;  /* 0x0000000c0a1c7981 */ /* 0x000162000c1e1900 */
[----:B------:R-:W-:Y:S01]  /*b9c0*/  MOV R31, 0x400 ;  /* 0x00000400001f7802 */ /* 0x000fe20000000f00 */
[----:B------:R-:W-:-:S04]  /*b9d0*/  IMAD.MOV.U32 R32, RZ, RZ, R2 ;  /* 0x000000ffff207224 */ /* 0x000fc800078e0002 */
[C---:B------:R-:W-:Y:S02]  /*b9e0*/  VIADD R15, R31.reuse, 0x8670 ;  /* 0x000086701f0f7836 */ /* 0x040fe40000000000 */
[----:B------:R-:W-:-:S03]  /*b9f0*/  VIADD R31, R31, 0x1f50 ;  /* 0x00001f501f1f7836 */ /* 0x000fc60000000000 */
[C---:B------:R-:W-:Y:S02]  /*ba00*/  LEA R30, R22.reuse, R15, 0x18 ;  /* 0x0000000f161e7211 */ /* 0x040fe400078ec0ff */
[----:B0-----:R-:W-:-:S07]  /*ba10*/  LEA R31, R22, R31, 0x18 ;  /* 0x0000001f161f7211 */ /* 0x001fce00078ec0ff */
.L_x_2163:
[----:B------:R-:W-:Y:S01]  /*ba20*/  IMAD R33, R32, 0x4, R29 ;  /* 0x0000000420217824 */ /* 0x000fe200078e021d */
[----:B------:R-:W0:Y:S05]  /*ba30*/  LDCU.64 UR8, c[0x0][0x3a8] ;  /* 0x00007500ff0877ac */ /* 0x000e2a0008000a00 */
[----:B------:R-:W1:Y:S02]  /*ba40*/  LDS R33, [R33] ;  /* 0x0000000021217984 */ /* 0x000e640000000800 */
[----:B-1---5:R-:W-:-:S04]  /*ba50*/  ISETP.GE.U32.AND P2, PT, R28, R33, PT ;  /* 0x000000211c00720c */ /* 0x022fc80003f46070 */
[----:B------:R-:W-:Y:S02]  /*ba60*/  SEL R15, RZ, 0x1, P2 ;  /* 0x00000001ff0f7807 */ /* 0x000fe40001000000 */
[----:B------:R-:W-:Y:S02]  /*ba70*/  ISETP.EQ.AND P0, PT, R27, RZ, !P2 ;  /* 0x000000ff1b00720c */ /* 0x000fe40005702270 */
[----:B------:R-:W-:-:S05]  /*ba80*/  IADD3 R15, P1, PT, R26, R15, RZ ;  /* 0x0000000f1a0f7210 */ /* 0x000fca0007f3e0ff */
[----:B------:R-:W-:Y:S01]  /*ba90*/  IMAD.X R22, RZ, RZ, RZ, P1 ;  /* 0x000000ffff167224 */ /* 0x000fe200008e06ff */
[----:B0-----:R-:W-:-:S04]  /*baa0*/  LEA R14, P1, R15, UR8, 0x2 ;  /* 0x000000080f0e7c11 */ /* 0x001fc8000f8210ff */
[----:B------:R-:W-:Y:S01]  /*bab0*/  LEA.HI.X R15, R15, UR9, R22, 0x2, P1 ;  /* 0x000000090f0f7c11 */ /* 0x000fe200088f1416 */
[----:B------:R-:W-:Y:S01]  /*bac0*/  IMAD.WIDE R22, R32, 0x4, R18 ;  /* 0x0000000420167825 */ /* 0x000fe200078e0212 */
[----:B------:R-:W-:-:S03]  /*bad0*/  @!P0 SEL R25, RZ, 0x4, P2 ;  /* 0x00000004ff198807 */ /* 0x000fc60001000000 */
[----:B------:R-:W2:Y:S01]  /*bae0*/  LDG.E R14, desc[UR12][R14.64] ;  /* 0x0000000c0e0e7981 */ /* 0x000ea2000c1e1900 */
[----:B------:R-:W-:-:S03]  /*baf0*/  @!P0 IADD3 R24, P1, PT, R25, R10, RZ ;  /* 0x0000000a19188210 */ /* 0x000fc60007f3e0ff */
[----:B------:R0:W2:Y:S02]  /*bb00*/  LDG.E R23, desc[UR12][R22.64+-0x3a980] ;  /* 0xfc56800c16177981 */ /* 0x0000a4000c1e1900 */
[----:B------:R-:W-:-:S05]  /*bb10*/  @!P0 IMAD.X R25, RZ, RZ, R11, P1 ;  /* 0x000000ffff198224 */ /* 0x000fca00008e060b */
[----:B------:R-:W3:Y:S01]  /*bb20*/  @!P0 LDG.E R24, desc[UR12][R24.64] ;  /* 0x0000000c18188981 */ /* 0x000ee2000c1e1900 */
[----:B------:R-:W-:Y:S02]  /*bb30*/  IMAD.MOV.U32 R34, RZ, RZ, -0x1 ;  /* 0xffffffffff227424 */ /* 0x000fe400078e00ff */
[C---:B------:R-:W-:Y:S02]  /*bb40*/  IMAD R35, R32.reuse, 0x4, R30 ;  /* 0x0000000420237824 */ /* 0x040fe400078e021e */
[C---:B0-----:R-:W-:Y:S02]  /*bb50*/  IMAD R22, R32.reuse, 0x4, R31 ;  /* 0x0000000420167824 */ /* 0x041fe400078e021f */
        /* <DEDUP_REMOVED lines=8> */
[----:B------:R-:W-:-:S13]  /*bbe0*/  ISETP.GE.U32.AND P0, PT, R32, R5, PT ;  /* 0x000000052000720c */ /* 0x000fda0003f06070 */
[----:B0-----:R-:W-:Y:S05]  /*bbf0*/  @!P0 BRA `(.L_x_2163) ;  /* 0xfffffffc00888947 */ /* 0x001fea000383ffff */
.L_x_2158:
[----:B------:R-:W-:Y:S05]  /*bc00*/  BSYNC.RECONVERGENT B3 ;  /* 0x0000000000037941 */ /* 0x000fea0003800200 */
.L_x_2157:
[----:B------:R-:W-:Y:S01]  /*bc10*/  ISETP.NE.AND P0, PT, R0, 0x20, PT ;  /* 0x000000200000780c */ /* 0x000fe20003f05270 */
[----:B------:R-:W-:-:S12]  /*bc20*/  BSSY.RECONVERGENT B3, `(.L_x_2164) ;  /* 0x0000190000037945 */ /* 0x000fd80003800200 */
[----:B------:R-:W-:Y:S05]  /*bc30*/  @P0 BRA `(.L_x_2165) ;  /* 0x0000001800380947 */ /* 0x000fea0003800000 */
[----:B------:R-:W0:Y:S01]  /*bc40*/  S2R R15, SR_CgaCtaId ;  /* 0x00000000000f7919 */ /* 0x000e220000008800 */
[----:B------:R-:W-:Y:S01]  /*bc50*/  IMAD R10, R8, 0x4, R4 ;  /* 0x00000004080a7824 */ /* 0x000fe200078e0204 */
[----:B------:R-:W-:Y:S01]  /*bc60*/  MOV R11, 0x400 ;  /* 0x00000400000b7802 */ /* 0x000fe20000000f00 */
[----:B------:R-:W-:Y:S01]  /*bc70*/  BSSY.RECONVERGENT B4, `(.L_x_2166) ;  /* 0x0000049000047945 */ /* 0x000fe20003800200 */
[----:B------:R-:W-:Y:S02]  /*bc80*/  CS2R R26, SRZ ;  /* 0x00000000001a7805 */ /* 0x000fe4000001ff00 */
[----:B------:R1:W-:Y:S01]  /*bc90*/  STS [R10], RZ ;  /* 0x000000ff0a007388 */ /* 0x0003e20000000800 */
[C---:B------:R-:W-:Y:S02]  /*bca0*/  VIADD R14, R11.reuse, 0x8670 ;  /* 0x000086700b0e7836 */ /* 0x040fe40000000000 */
[----:B------:R-:W-:-:S03]  /*bcb0*/  VIADD R22, R11, 0x1f50 ;  /* 0x00001f500b167836 */ /* 0x000fc60000000000 */
[C---:B0-----:R-:W-:Y:S02]  /*bcc0*/  LEA R11, R15.reuse, R14, 0x18 ;  /* 0x0000000e0f0b7211 */ /* 0x041fe400078ec0ff */
[----:B------:R-:W-:Y:S01]  /*bcd0*/  LEA R14, R15, R22, 0x18 ;  /* 0x000000160f0e7211 */ /* 0x000fe200078ec0ff */
[----:B-1----:R-:W-:-:S07]  /*bce0*/  IMAD R15, R5, R8, RZ ;  /* 0x00000008050f7224 */ /* 0x002fce00078e02ff */
.L_x_2175:
[C---:B------:R-:W-:Y:S01]  /*bcf0*/  IMAD R28, R27.reuse, 0x4, R11 ;  /* 0x000000041b1c7824 */ /* 0x040fe200078e020b */
[----:B------:R-:W-:Y:S01]  /*bd00*/  BSSY.RECONVERGENT B5, `(.L_x_2167) ;  /* 0x000000f000057945 */ /* 0x000fe20003800200 */
        /* <DEDUP_REMOVED lines=14> */
.L_x_2168:
[----:B------:R-:W-:Y:S05]  /*bdf0*/  BSYNC.RECONVERGENT B5 ;  /* 0x0000000000057941 */ /* 0x000fea0003800200 */
.L_x_2167:
        /* <DEDUP_REMOVED lines=14> */
.L_x_2170:
[----:B------:R-:W-:Y:S05]  /*bee0*/  BSYNC.RECONVERGENT B5 ;  /* 0x0000000000057941 */ /* 0x000fea0003800200 */
.L_x_2169:
        /* <DEDUP_REMOVED lines=14> */
.L_x_2172:
[----:B------:R-:W-:Y:S05]  /*bfd0*/  BSYNC.RECONVERGENT B5 ;  /* 0x0000000000057941 */ /* 0x000fea0003800200 */
.L_x_2171:
        /* <DEDUP_REMOVED lines=16> */
.L_x_2174:
[----:B------:R-:W-:Y:S05]  /*c0e0*/  BSYNC.RECONVERGENT B5 ;  /* 0x0000000000057941 */ /* 0x000fea0003800200 */
.L_x_2173:
[----:B------:R-:W-:Y:S05]  /*c0f0*/  @P1 BRA `(.L_x_2175) ;  /* 0xfffffff800fc1947 */ /* 0x000fea000383ffff */
[----:B------:R-:W-:Y:S05]  /*c100*/  BSYNC.RECONVERGENT B4 ;  /* 0x0000000000047941 */ /* 0x000fea0003800200 */
.L_x_2166:
[----:B------:R-:W-:-:S04]  /*c110*/  LOP3.LUT R14, R5, 0x3, RZ, 0xc0, !PT ;  /* 0x00000003050e7812 */ /* 0x000fc800078ec0ff */
[----:B------:R-:W-:-:S13]  /*c120*/  ISETP.NE.AND P0, PT, R14, RZ, PT ;  /* 0x000000ff0e00720c */ /* 0x000fda0003f05270 */
[----:B------:R-:W-:Y:S05]  /*c130*/  @!P0 BRA `(.L_x_2176) ;  /* 0x0000000000c48947 */ /* 0x000fea0003800000 */
[----:B------:R-:W0:Y:S01]  /*c140*/  LDS R27, [R28+0x10] ;  /* 0x000010001c1b7984 */ /* 0x000e220000000800 */
[----:B------:R-:W-:Y:S01]  /*c150*/  BSSY.RECONVERGENT B4, `(.L_x_2177) ;  /* 0x000000e000047945 */ /* 0x000fe20003800200 */
[----:B------:R-:W-:Y:S02]  /*c160*/  ISETP.NE.AND P1, PT, R14, 0x1, PT ;  /* 0x000000010e00780c */ /* 0x000fe40003f25270 */
[----:B0-----:R-:W-:-:S13]  /*c170*/  ISETP.NE.AND P0, PT, R27, -0x1, PT ;  /* 0xffffffff1b00780c */ /* 0x001fda0003f05270 */
[----:B------:R-:W-:Y:S05]  /*c180*/  @!P0 BRA `(.L_x_2178) ;  /* 0x0000000000288947 */ /* 0x000fea0003800000 */
[----:B------:R-:W-:Y:S02]  /*c190*/  VIADD R26, R26, 0x1 ;  /* 0x000000011a1a7836 */ /* 0x000fe40000000000 */
[----:B-1----:R-:W-:Y:S02]  /*c1a0*/  IMAD.MOV.U32 R22, RZ, RZ, R16 ;  /* 0x000000ffff167224 */ /* 0x002fe400078e0010 */
        /* <DEDUP_REMOVED lines=8> */
.L_x_2178:
[----:B------:R-:W-:Y:S05]  /*c230*/  BSYNC.RECONVERGENT B4 ;  /* 0x0000000000047941 */ /* 0x000fea0003800200 */
.L_x_2177:
[----:B------:R-:W-:Y:S04]  /*c240*/  BSSY.RECONVERGENT B4, `(.L_x_2176) ;  /* 0x0000020000047945 */ /* 0x000fe80003800200 */
[----:B------:R-:W-:Y:S05]  /*c250*/  @!P1 BRA `(.L_x_2179) ;  /* 0x0000000000789947 */ /* 0x000fea0003800000 */
[----:B--2---:R-:W0:Y:S01]  /*c260*/  LDS R27, [R28+0x14] ;  /* 0x000014001c1b7984 */ /* 0x004e220000000800 */
        /* <DEDUP_REMOVED lines=14> */
.L_x_2181:
[----:B------:R-:W-:Y:S05]  /*c350*/  BSYNC.RECONVERGENT B5 ;  /* 0x0000000000057941 */ /* 0x000fea0003800200 */
.L_x_2180:
[----:B------:R-:W-:Y:S05]  /*c360*/  @!P1 BRA `(.L_x_2179) ;  /* 0x0000000000349947 */ /* 0x000fea0003800000 */
[----:B--2---:R-:W0:Y:S02]  /*c370*/  LDS R27, [R28+0x18] ;  /* 0x000018001c1b7984 */ /* 0x004e240000000800 */
[----:B0-----:R-:W-:-:S13]  /*c380*/  ISETP.NE.AND P0, PT, R27, -0x1, PT ;  /* 0xffffffff1b00780c */ /* 0x001fda0003f05270 */
[----:B------:R-:W-:Y:S05]  /*c390*/  @!P0 BRA `(.L_x_2179) ;  /* 0x0000000000288947 */ /* 0x000fea0003800000 */
[----:B------:R-:W-:Y:S02]  /*c3a0*/  VIADD R26, R26, 0x1 ;  /* 0x000000011a1a7836 */ /* 0x000fe40000000000 */
[----:B------:R-:W-:Y:S02]  /*c3b0*/  IMAD.MOV.U32 R11, RZ, RZ, R7 ;  /* 0x000000ffff0b7224 */ /* 0x000fe400078e0007 */
[----:B-1----:R-:W-:Y:S01]  /*c3c0*/  IMAD.IADD R25, R15, 0x1, R26 ;  /* 0x000000010f197824 */ /* 0x002fe200078e021a */
[----:B------:R0:W-:Y:S03]  /*c3d0*/  STS [R10], R26 ;  /* 0x0000001a0a007388 */ /* 0x0001e60000000800 */
[----:B------:R-:W-:Y:S01]  /*c3e0*/  IMAD.WIDE.U32 R22, R25, 0x4, R20 ;  /* 0x0000000419167825 */ /* 0x000fe200078e0014 */
[----:B------:R-:W1:Y:S04]  /*c3f0*/  LDS R29, [R29+0x18] ;  /* 0x000018001d1d7984 */ /* 0x000e680000000800 */
[----:B------:R3:W-:Y:S01]  /*c400*/  STG.E desc[UR12][R22.64], R27 ;  /* 0x0000001b16007986 */ /* 0x0007e2000c10190c */
[----:B0-----:R-:W-:-:S04]  /*c410*/  IMAD.MOV.U32 R10, RZ, RZ, R16 ;  /* 0x000000ffff0a7224 */ /* 0x001fc800078e0010 */
[----:B------:R-:W-:-:S05]  /*c420*/  IMAD.WIDE.U32 R24, R25, 0x4, R10 ;  /* 0x0000000419187825 */ /* 0x000fca00078e000a */
[----:B-1----:R3:W-:Y:S02]  /*c430*/  STG.E desc[UR12][R24.64], R29 ;  /* 0x0000001d18007986 */ /* 0x0027e4000c10190c */
.L_x_2179:
[----:B------:R-:W-:Y:S05]  /*c440*/  BSYNC.RECONVERGENT B4 ;  /* 0x0000000000047941 */ /* 0x000fea0003800200 */
.L_x_2176:
[----:B------:R-:W-:Y:S01]  /*c450*/  ISETP.NE.AND P0, PT, R26, RZ, PT ;  /* 0x000000ff1a00720c */ /* 0x000fe20003f05270 */
[----:B------:R-:W-:Y:S01]  /*c460*/  BSSY.RECONVERGENT B4, `(.L_x_2182) ;  /* 0x0000109000047945 */ /* 0x000fe20003800200 */
[----:B--23--:R-:W-:-:S11]  /*c470*/  IMAD.MOV.U32 R27, RZ, RZ, RZ ;  /* 0x000000ffff1b7224 */ /* 0x00cfd600078e00ff */
[----:B------:R-:W-:Y:S05]  /*c480*/  @!P0 BRA `(.L_x_2183) ;  /* 0x0000001000188947 */ /* 0x000fea0003800000 */
[C---:B------:R-:W-:Y:S01]  /*c490*/  ISETP.GE.U32.AND P1, PT, R26.reuse, 0x8, PT ;  /* 0x000000081a00780c */ /* 0x040fe20003f26070 */
[----:B------:R-:W-:Y:S01]  /*c4a0*/  VIADD R14, R15, 0x1 ;  /* 0x000000010f0e7836 */ /* 0x000fe20000000000 */
[----:B------:R-:W-:Y:S01]  /*c4b0*/  BSSY.RECONVERGENT B5, `(.L_x_2184) ;  /* 0x0000080000057945 */ /* 0x000fe20003800200 */
[----:B------:R-:W-:Y:S01]  /*c4c0*/  LOP3.LUT P0, R32, R26, 0x7, RZ, 0xc0, !PT ;  /* 0x000000071a207812 */ /* 0x000fe2000780c0ff */
[----:B-1----:R-:W-:Y:S02]  /*c4d0*/  IMAD.MOV.U32 R24, RZ, RZ, RZ ;  /* 0x000000ffff187224 */ /* 0x002fe400078e00ff */
[----:B------:R-:W-:Y:S01]  /*c4e0*/  IMAD.MOV.U32 R27, RZ, RZ, RZ ;  /* 0x000000ffff1b7224 */ /* 0x000fe200078e00ff */
[----:B------:R-:W-:-:S06]  /*c4f0*/  SHF.R.S32.HI R25, RZ, 0x1f, R14 ;  /* 0x0000001fff197819 */ /* 0x000fcc000001140e */
[----:B------:R-:W-:Y:S05]  /*c500*/  @!P1 BRA `(.L_x_2185) ;  /* 0x0000000400e89947 */ /* 0x000fea0003800000 */
[----:B------:R-:W-:Y:S01]  /*c510*/  LOP3.LUT R24, R26, 0xfffffff8, RZ, 0xc0, !PT ;  /* 0xfffffff81a187812 */ /* 0x000fe200078ec0ff */
[----:B------:R-:W-:Y:S02]  /*c520*/  IMAD.MOV.U32 R29, RZ, RZ, RZ ;  /* 0x000000ffff1d7224 */ /* 0x000fe400078e00ff */
[----:B------:R-:W-:-:S07]  /*c530*/  IMAD.MOV.U32 R27, RZ, RZ, RZ ;  /* 0x000000ffff1b7224 */ /* 0x000fce00078e00ff */
.L_x_2186:
        /* <DEDUP_REMOVED lines=11> */
[----:B------:R-:W5:Y:S01]  /*c5f0*/  LDG.E R30, desc[UR12][R22.64+0xc] ;  /* 0x00000c0c161e7981 */ /* 0x000f62000c1e1900 */
[----:B--2---:R-:W-:-:S04]  /*c600*/  SHF.R.U32.HI R33, RZ, 0x1, R10 ;  /* 0x00000001ff217819 */ /* 0x004fc8000001160a */
[----:B------:R-:W-:-:S05]  /*c610*/  LOP3.LUT R33, R33, 0x55555555, RZ, 0xc0, !PT ;  /* 0x5555555521217812 */ /* 0x000fca00078ec0ff */
[----:B------:R-:W-:-:S05]  /*c620*/  IMAD.IADD R33, R10, 0x1, -R33 ;  /* 0x000000010a217824 */ /* 0x000fca00078e0a21 */
[----:B------:R-:W-:Y:S02]  /*c630*/  SHF.R.U32.HI R34, RZ, 0x2, R33 ;  /* 0x00000002ff227819 */ /* 0x000fe40000011621 */
[----:B------:R-:W-:Y:S02]  /*c640*/  LOP3.LUT R10, R33, 0x33333333, RZ, 0xc0, !PT ;  /* 0x33333333210a7812 */ /* 0x000fe400078ec0ff */
[----:B------:R-:W-:-:S05]  /*c650*/  LOP3.LUT R11, R34, 0x33333333, RZ, 0xc0, !PT ;  /* 0x33333333220b7812 */ /* 0x000fca00078ec0ff */
[----:B------:R-:W-:Y:S01]  /*c660*/  IMAD.IADD R10, R10, 0x1, R11 ;  /* 0x000000010a0a7824 */ /* 0x000fe200078e020b */
[----:B---3--:R-:W-:Y:S02]  /*c670*/  SHF.R.U32.HI R11, RZ, 0x1, R28 ;  /* 0x00000001ff0b7819 */ /* 0x008fe4000001161c */
[----:B----4-:R-:W-:Y:S02]  /*c680*/  SHF.R.U32.HI R35, RZ, 0x1, R31 ;  /* 0x00000001ff237819 */ /* 0x010fe4000001161f */
[----:B-----5:R-:W-:Y:S02]  /*c690*/  SHF.R.U32.HI R33, RZ, 0x1, R30 ;  /* 0x00000001ff217819 */ /* 0x020fe4000001161e */
[----:B------:R-:W-:Y:S02]  /*c6a0*/  LOP3.LUT R11, R11, 0x55555555, RZ, 0xc0, !PT ;  /* 0x555555550b0b7812 */ /* 0x000fe400078ec0ff */
[----:B------:R-:W-:Y:S02]  /*c6b0*/  LOP3.LUT R34, R35, 0x55555555, RZ, 0xc0, !PT ;  /* 0x5555555523227812 */ /* 0x000fe400078ec0ff */
[----:B------:R-:W-:Y:S01]  /*c6c0*/  LOP3.LUT R33, R33, 0x55555555, RZ, 0xc0, !PT ;  /* 0x5555555521217812 */ /* 0x000fe200078ec0ff */
[----:B------:R-:W-:-:S02]  /*c6d0*/  IMAD.IADD R11, R28, 0x1, -R11 ;  /* 0x000000011c0b7824 */ /* 0x000fc400078e0a0b */
[----:B------:R-:W-:Y:S02]  /*c6e0*/  IMAD.IADD R31, R31, 0x1, -R34 ;  /* 0x000000011f1f7824 */ /* 0x000fe400078e0a22 */
[----:B------:R-:W-:Y:S01]  /*c6f0*/  IMAD.IADD R30, R30, 0x1, -R33 ;  /* 0x000000011e1e7824 */ /* 0x000fe200078e0a21 */
[----:B------:R-:W-:Y:S02]  /*c700*/  SHF.R.U32.HI R33, RZ, 0x2, R11 ;  /* 0x00000002ff217819 */ /* 0x000fe4000001160b */
[----:B------:R-:W-:Y:S02]  /*c710*/  LOP3.LUT R35, R31, 0x33333333, RZ, 0xc0, !PT ;  /* 0x333333331f237812 */ /* 0x000fe400078ec0ff */
[----:B------:R-:W-:Y:S02]  /*c720*/  SHF.R.U32.HI R31, RZ, 0x2, R31 ;  /* 0x00000002ff1f7819 */ /* 0x000fe4000001161f */
[----:B------:R-:W-:Y:S02]  /*c730*/  LOP3.LUT R11, R11, 0x33333333, RZ, 0xc0, !PT ;  /* 0x333333330b0b7812 */ /* 0x000fe400078ec0ff */
[----:B------:R-:W-:-:S02]  /*c740*/  LOP3.LUT R34, R33, 0x33333333, RZ, 0xc0, !PT ;  /* 0x3333333321227812 */ /* 0x000fc400078ec0ff */
[----:B------:R-:W-:Y:S01]  /*c750*/  LOP3.LUT R28, R31, 0x33333333, RZ, 0xc0, !PT ;  /* 0x333333331f1c7812 */ /* 0x000fe200078ec0ff */
[----:B------:R-:W2:Y:S02]  /*c760*/  LDG.E R33, desc[UR12][R22.64+0x1c] ;  /* 0x00001c0c16217981 */ /* 0x000ea4000c1e1900 */
[----:B------:R-:W-:Y:S01]  /*c770*/  IMAD.IADD R31, R11, 0x1, R34 ;  /* 0x000000010b1f7824 */ /* 0x000fe200078e0222 */
[----:B------:R-:W-:Y:S02]  /*c780*/  SHF.R.U32.HI R11, RZ, 0x2, R30 ;  /* 0x00000002ff0b7819 */ /* 0x000fe4000001161e */
[----:B------:R-:W-:Y:S02]  /*c790*/  LOP3.LUT R34, R30, 0x33333333, RZ, 0xc0, !PT ;  /* 0x333333331e227812 */ /* 0x000fe400078ec0ff */
[----:B------:R-:W-:Y:S01]  /*c7a0*/  LOP3.LUT R11, R11, 0x33333333, RZ, 0xc0, !PT ;  /* 0x333333330b0b7812 */ /* 0x000fe200078ec0ff */
[----:B------:R-:W3:Y:S01]  /*c7b0*/  LDG.E R30, desc[UR12][R22.64+0x10] ;  /* 0x0000100c161e7981 */ /* 0x000ee2000c1e1900 */
[----:B------:R-:W-:-:S03]  /*c7c0*/  IMAD.IADD R35, R35, 0x1, R28 ;  /* 0x0000000123237824 */ /* 0x000fc600078e021c */
[----:B------:R-:W-:Y:S01]  /*c7d0*/  IMAD.IADD R34, R34, 0x1, R11 ;  /* 0x0000000122227824 */ /* 0x000fe200078e020b */
[----:B------:R-:W4:Y:S04]  /*c7e0*/  LDG.E R28, desc[UR12][R22.64+0x18] ;  /* 0x0000180c161c7981 */ /* 0x000f28000c1e1900 */
[----:B------:R3:W5:Y:S01]  /*c7f0*/  LDG.E R11, desc[UR12][R22.64+0x14] ;  /* 0x0000140c160b7981 */ /* 0x000762000c1e1900 */
        /* <DEDUP_REMOVED lines=30> */
[----:B------:R-:W-:Y:S02]  /*c9e0*/  LOP3.LUT R10, R10, 0x55555555, RZ, 0xc0, !PT ;  /* 0x555555550a0a7812 */ /* 0x000fe400078ec0ff */
[----:B--2---:R-:W-:-:S03]  /*c9f0*/  SHF.R.U32.HI R22, RZ, 0x1, R33 ;  /* 0x00000001ff167819 */ /* 0x004fc60000011621 */
[----:B------:R-:W-:Y:S01]  /*ca00*/  IMAD.IADD R11, R11, 0x1, -R10 ;  /* 0x000000010b0b7824 */ /* 0x000fe200078e0a0a */
[----:B------:R-:W-:Y:S02]  /*ca10*/  LOP3.LUT R34, R22, 0x55555555, RZ, 0xc0, !PT ;  /* 0x5555555516227812 */ /* 0x000fe400078ec0ff */
[----:B------:R-:W-:Y:S01]  /*ca20*/  SHF.R.U32.HI R10, RZ, 0x2, R30 ;  /* 0x00000002ff0a7819 */ /* 0x000fe2000001161e */
[----:B------:R-:W-:Y:S01]  /*ca30*/  IMAD.IADD R28, R28, 0x1, -R23 ;  /* 0x000000011c1c7824 */ /* 0x000fe200078e0a17 */
[----:B------:R-:W-:Y:S02]  /*ca40*/  SHF.R.U32.HI R23, RZ, 0x2, R11 ;  /* 0x00000002ff177819 */ /* 0x000fe4000001160b */
[----:B------:R-:W-:Y:S01]  /*ca50*/  LOP3.LUT R22, R11, 0x33333333, RZ, 0xc0, !PT ;  /* 0x333333330b167812 */ /* 0x000fe200078ec0ff */
[----:B------:R-:W-:Y:S01]  /*ca60*/  IMAD.IADD R34, R33, 0x1, -R34 ;  /* 0x0000000121227824 */ /* 0x000fe200078e0a22 */
        /* <DEDUP_REMOVED lines=33> */
[----:B------:R-:W-:-:S04]  /*cc80*/  LOP3.LUT R31, R31, 0x3f, RZ, 0xc0, !PT ;  /* 0x0000003f1f1f7812 */ /* 0x000fc800078ec0ff */
[----:B------:R-:W-:Y:S01]  /*cc90*/  IADD3 R27, PT, PT, R31, R10, R27 ;  /* 0x0000000a1f1b7210 */ /* 0x000fe20007ffe01b */
[----:B------:R-:W-:Y:S06]  /*cca0*/  @P1 BRA `(.L_x_2186) ;  /* 0xfffffff800241947 */ /* 0x000fec000383ffff */
.L_x_2185:
[----:B------:R-:W-:Y:S05]  /*ccb0*/  BSYNC.RECONVERGENT B5 ;  /* 0x0000000000057941 */ /* 0x000fea0003800200 */
.L_x_2184:
[----:B------:R-:W-:Y:S05]  /*ccc0*/  @!P0 BRA `(.L_x_2183) ;  /* 0x0000000800088947 */ /* 0x000fea0003800000 */
[----:B------:R-:W-:Y:S01]  /*ccd0*/  ISETP.GE.U32.AND P1, PT, R32, 0x4, PT ;  /* 0x000000042000780c */ /* 0x000fe20003f26070 */
[----:B------:R-:W-:Y:S01]  /*cce0*/  BSSY.RECONVERGENT B5, `(.L_x_2187) ;  /* 0x0000042000057945 */ /* 0x000fe20003800200 */
[----:B------:R-:W-:-:S11]  /*ccf0*/  LOP3.LUT P0, R32, R26, 0x3, RZ, 0xc0, !PT ;  /* 0x000000031a207812 */ /* 0x000fd6000780c0ff */
[----:B------:R-:W-:Y:S05]  /*cd00*/  @!P1 BRA `(.L_x_2188) ;  /* 0x0000000000fc9947 */ /* 0x000fea0003800000 */
[CC--:B------:R-:W-:Y:S02]  /*cd10*/  IADD3 R11, P1, PT, R15.reuse, R24.reuse, RZ ;  /* 0x000000180f0b7210 */ /* 0x0c0fe40007f3e0ff */
        /* <DEDUP_REMOVED lines=24> */
[----:B------:R-:W-:Y:S01]  /*cea0*/  LOP3.LUT R11, R30, 0x33333333, RZ, 0xc0, !PT ;  /* 0x333333331e0b7812 */ /* 0x000fe200078ec0ff */
[----:B------:R-:W-:Y:S01]  /*ceb0*/  IMAD.IADD R34, R29, 0x1, -R34 ;  /* 0x000000011d227824 */ /* 0x000fe200078e0a22 */
[----:B------:R-:W-:Y:S02]  /*cec0*/  SHF.R.U32.HI R30, RZ, 0x2, R30 ;  /* 0x00000002ff1e7819 */ /* 0x000fe4000001161e */
[----:B------:R-:W-:Y:S02]  /*ced0*/  LOP3.LUT R22, R28, 0x33333333, RZ, 0xc0, !PT ;  /* 0x333333331c167812 */ /* 0x000fe400078ec0ff */
[----:B------:R-:W-:-:S02]  /*cee0*/  LOP3.LUT R10, R31, 0x33333333, RZ, 0xc0, !PT ;  /* 0x333333331f0a7812 */ /* 0x000fc400078ec0ff */
[----:B------:R-:W-:Y:S02]  /*cef0*/  LOP3.LUT R33, R33, 0x33333333, RZ, 0xc0, !PT ;  /* 0x3333333321217812 */ /* 0x000fe400078ec0ff */
[----:B------:R-:W-:Y:S02]  /*cf00*/  SHF.R.U32.HI R28, RZ, 0x2, R28 ;  /* 0x00000002ff1c7819 */ /* 0x000fe4000001161c */
[----:B------:R-:W-:Y:S01]  /*cf10*/  SHF.R.U32.HI R29, RZ, 0x2, R34 ;  /* 0x00000002ff1d7819 */ /* 0x000fe20000011622 */
[----:B------:R-:W-:Y:S01]  /*cf20*/  IMAD.IADD R10, R10, 0x1, R33 ;  /* 0x000000010a0a7824 */ /* 0x000fe200078e0221 */
[----:B------:R-:W-:Y:S02]  /*cf30*/  LOP3.LUT R30, R30, 0x33333333, RZ, 0xc0, !PT ;  /* 0x333333331e1e7812 */ /* 0x000fe400078ec0ff */
[----:B------:R-:W-:Y:S02]  /*cf40*/  LOP3.LUT R34, R34, 0x33333333, RZ, 0xc0, !PT ;  /* 0x3333333322227812 */ /* 0x000fe400078ec0ff */
[----:B------:R-:W-:Y:S01]  /*cf50*/  LOP3.LUT R23, R28, 0x33333333, RZ, 0xc0, !PT ;  /* 0x333333331c177812 */ /* 0x000fe200078ec0ff */
[----:B------:R-:W-:Y:S01]  /*cf60*/  IMAD.IADD R11, R11, 0x1, R30 ;  /* 0x000000010b0b7824 */ /* 0x000fe200078e021e */
[----:B------:R-:W-:-:S02]  /*cf70*/  LOP3.LUT R29, R29, 0x33333333, RZ, 0xc0, !PT ;  /* 0x333333331d1d7812 */ /* 0x000fc400078ec0ff */
[----:B------:R-:W-:Y:S01]  /*cf80*/  LEA.HI R10, R10, R10, RZ, 0x1c ;  /* 0x0000000a0a0a7211 */ /* 0x000fe200078fe0ff */
[----:B------:R-:W-:Y:S01]  /*cf90*/  IMAD.IADD R22, R22, 0x1, R23 ;  /* 0x0000000116167824 */ /* 0x000fe200078e0217 */
[----:B------:R-:W-:Y:S01]  /*cfa0*/  LEA.HI R11, R11, R11, RZ, 0x1c ;  /* 0x0000000b0b0b7211 */ /* 0x000fe200078fe0ff */
[----:B------:R-:W-:Y:S01]  /*cfb0*/  IMAD.IADD R29, R34, 0x1, R29 ;  /* 0x00000001221d7824 */ /* 0x000fe200078e021d */
[----:B------:R-:W-:Y:S02]  /*cfc0*/  LOP3.LUT R10, R10, 0xf0f0f0f, RZ, 0xc0, !PT ;  /* 0x0f0f0f0f0a0a7812 */ /* 0x000fe400078ec0ff */
[----:B------:R-:W-:Y:S02]  /*cfd0*/  LEA.HI R22, R22, R22, RZ, 0x1c ;  /* 0x0000001616167211 */ /* 0x000fe400078fe0ff */
[----:B------:R-:W-:Y:S02]  /*cfe0*/  LEA.HI R29, R29, R29, RZ, 0x1c ;  /* 0x0000001d1d1d7211 */ /* 0x000fe400078fe0ff */
        /* <DEDUP_REMOVED lines=17> */
.L_x_2188:
[----:B------:R-:W-:Y:S05]  /*d100*/  BSYNC.RECONVERGENT B5 ;  /* 0x0000000000057941 */ /* 0x000fea0003800200 */
.L_x_2187:
        /* <DEDUP_REMOVED lines=42> */
.L_x_2190:
[----:B------:R-:W-:Y:S05]  /*d3b0*/  BSYNC.RECONVERGENT B5 ;  /* 0x0000000000057941 */ /* 0x000fea0003800200 */
.L_x_2189:
        /* <DEDUP_REMOVED lines=19> */
.L_x_2183:
[----:B------:R-:W-:Y:S05]  /*d4f0*/  BSYNC.RECONVERGENT B4 ;  /* 0x0000000000047941 */ /* 0x000fea0003800200 */
.L_x_2182:
[----:B------:R-:W-:-:S05]  /*d500*/  IMAD R10, R8, 0x4, R9 ;  /* 0x00000004080a7824 */ /* 0x000fca00078e0209 */
[----:B------:R0:W-:Y:S02]  /*d510*/  STS [R10], R27 ;  /* 0x0000001b0a007388 */ /* 0x0001e40000000800 */
.L_x_2165:
[----:B------:R-:W-:Y:S05]  /*d520*/  BSYNC.RECONVERGENT B3 ;  /* 0x0000000000037941 */ /* 0x000fea0003800200 */
.L_x_2164:
[----:B------:R-:W-:-:S05]  /*d530*/  VIADD R8, R8, 0x1 ;  /* 0x0000000108087836 */ /* 0x000fca0000000000 */
[----:B------:R-:W-:-:S13]  /*d540*/  ISETP.NE.AND P0, PT, R8, R3, PT ;  /* 0x000000030800720c */ /* 0x000fda0003f05270 */
[----:B------:R-:W-:Y:S05]  /*d550*/  @P0 BRA `(.L_x_2191) ;  /* 0xffffffdc00e80947 */ /* 0x000fea000383ffff */
.L_x_2156:
[----:B------:R-:W-:Y:S05]  /*d560*/  BSYNC.RECONVERGENT B2 ;  /* 0x0000000000027941 */ /* 0x000fea0003800200 */
.L_x_2155:
[----:B------:R-:W-:Y:S05]  /*d570*/  BRA `(.L_x_2146) ;  /* 0x0000002c00cc7947 */ /* 0x000fea0003800000 */
.L_x_2154:
[----:B------:R-:W-:-:S13]  /*d580*/  ISETP.GE.AND P1, PT, R3, 0x1, PT ;  /* 0x000000010300780c */ /* 0x000fda0003f26270 */
[----:B------:R-:W-:Y:S05]  /*d590*/  @!P1 BRA `(.L_x_2192) ;  /* 0x0000000c00949947 */ /* 0x000fea0003800000 */
[C---:B------:R-:W-:Y:S01]  /*d5a0*/  IADD3 R11, P1, PT, R2.reuse, R11, RZ ;  /* 0x0000000b020b7210 */ /* 0x040fe20007f3e0ff */
[----:B------:R-:W-:-:S03]  /*d5b0*/  IMAD.WIDE.U32 R18, R2, 0x4, R18 ;  /* 0x0000000402127825 */ /* 0x000fc600078e0012 */
[----:B------:R-:W-:Y:S01]  /*d5c0*/  LEA R8, P2, R11, R14, 0x2 ;  /* 0x0000000e0b087211 */ /* 0x000fe200078410ff */
[----:B------:R-:W-:Y:S01]  /*d5d0*/  IMAD.X R6, RZ, RZ, RZ, P1 ;  /* 0x000000ffff067224 */ /* 0x000fe200008e06ff */
[----:B------:R-:W-:-:S04]  /*d5e0*/  ISETP.GE.U32.AND P1, PT, R3, 0x10, PT ;  /* 0x000000100300780c */ /* 0x000fc80003f26070 */
[----:B------:R-:W-:Y:S01]  /*d5f0*/  LEA.HI.X R9, R11, R21, R6, 0x2, P2 ;  /* 0x000000150b097211 */ /* 0x000fe200010f1406 */
[----:B------:R-:W-:-:S08]  /*d600*/  IMAD.MOV.U32 R6, RZ, RZ, RZ ;  /* 0x000000ffff067224 */ /* 0x000fd000078e00ff */
[----:B------:R-:W-:Y:S05]  /*d610*/  @!P1 BRA `(.L_x_2193) ;  /* 0x0000000400509947 */ /* 0x000fea0003800000 */
[----:B------:R-:W-:Y:S01]  /*d620*/  BSSY.RECONVERGENT B2, `(.L_x_2193) ;  /* 0x0000053000027945 */ /* 0x000fe20003800200 */
[----:B------:R-:W-:Y:S01]  /*d630*/  ISETP.GE.U32.AND P2, PT, R2, R5, PT ;  /* 0x000000050200720c */ /* 0x000fe20003f46070 */
[----:B------:R-:W-:Y:S01]  /*d640*/  IMAD.MOV.U32 R11, RZ, RZ, RZ ;  /* 0x000000ffff0b7224 */ /* 0x000fe200078e00ff */
[----:B------:R-:W-:-:S11]  /*d650*/  LOP3.LUT R6, R3, 0x7ffffff0, RZ, 0xc0, !PT ;  /* 0x7ffffff003067812 */ /* 0x000fd600078ec0ff */
.L_x_2196:
        /* <DEDUP_REMOVED lines=25> */
[C---:B------:R-:W-:Y:S02]  /*d7f0*/  IMAD R24, R5.reuse, 0x4, R30 ;  /* 0x0000000405187824 */ /* 0x040fe400078e021e */
[C---:B------:R-:W-:Y:S01]  /*d800*/  IMAD R23, R5.reuse, 0x4, R29 ;  /* 0x0000000405177824 */ /* 0x040fe200078e021d */
[----:B--2---:R-:W-:Y:S04]  /*d810*/  STS [R34+-0x80], R15 ;  /* 0xffff800f22007388 */ /* 0x004fe80000000800 */
[----:B---3--:R0:W-:Y:S04]  /*d820*/  STS [R22+-0x80], R14 ;  /* 0xffff800e16007388 */ /* 0x0081e80000000800 */
[----:B------:R1:W-:Y:S04]  /*d830*/  STS [R36+-0x80], R15 ;  /* 0xffff800f24007388 */ /* 0x0003e80000000800 */
[----:B------:R-:W-:Y:S01]  /*d840*/  STS [R33+-0x80], R14 ;  /* 0xffff800e21007388 */ /* 0x000fe20000000800 */
[----:B0-----:R-:W-:-:S03]  /*d850*/  IMAD R22, R5, 0x4, R24 ;  /* 0x0000000405167824 */ /* 0x001fc600078e0218 */
[----:B------:R-:W-:Y:S01]  /*d860*/  STS [R35+-0x80], R15 ;  /* 0xffff800f23007388 */ /* 0x000fe20000000800 */
[----:B------:R-:W-:-:S03]  /*d870*/  IMAD R34, R5, 0x4, R22 ;  /* 0x0000000405227824 */ /* 0x000fc600078e0216 */
[----:B------:R-:W-:Y:S01]  /*d880*/  STS [R37+-0x80], R14 ;  /* 0xffff800e25007388 */ /* 0x000fe20000000800 */
[----:B-1----:R-:W-:-:S03]  /*d890*/  IMAD R36, R5, 0x4, R34 ;  /* 0x0000000405247824 */ /* 0x002fc600078e0222 */
[----:B------:R0:W-:Y:S04]  /*d8a0*/  STS [R25+-0x80], R15 ;  /* 0xffff800f19007388 */ /* 0x0001e80000000800 */
[----:B------:R1:W-:Y:S04]  /*d8b0*/  STS [R31+-0x80], R14 ;  /* 0xffff800e1f007388 */ /* 0x0003e80000000800 */
[----:B------:R2:W-:Y:S01]  /*d8c0*/  STS [R32+-0x80], R15 ;  /* 0xffff800f20007388 */ /* 0x0005e20000000800 */
[----:B0-----:R-:W-:-:S03]  /*d8d0*/  IMAD R25, R5, 0x4, R23 ;  /* 0x0000000405197824 */ /* 0x001fc600078e0217 */
[----:B------:R0:W-:Y:S01]  /*d8e0*/  STS [R26+-0x80], R14 ;  /* 0xffff800e1a007388 */ /* 0x0001e20000000800 */
[C---:B------:R-:W-:Y:S02]  /*d8f0*/  IMAD R33, R5.reuse, 0x4, R25 ;  /* 0x0000000405217824 */ /* 0x040fe400078e0219 */
[C---:B-1----:R-:W-:Y:S01]  /*d900*/  IMAD R31, R5.reuse, 0x4, R36 ;  /* 0x00000004051f7824 */ /* 0x042fe200078e0224 */
[----:B------:R1:W-:Y:S01]  /*d910*/  STS [R28+-0x80], R15 ;  /* 0xffff800f1c007388 */ /* 0x0003e20000000800 */
[----:B------:R-:W-:-:S03]  /*d920*/  IMAD R35, R5, 0x4, R33 ;  /* 0x0000000405237824 */ /* 0x000fc600078e0221 */
[----:B------:R3:W-:Y:S01]  /*d930*/  STS [R27+-0x80], R14 ;  /* 0xffff800e1b007388 */ /* 0x0007e20000000800 */
[C---:B--2---:R-:W-:Y:S02]  /*d940*/  IMAD R32, R5.reuse, 0x4, R35 ;  /* 0x0000000405207824 */ /* 0x044fe400078e0223 */
[C---:B0-----:R-:W-:Y:S01]  /*d950*/  IMAD R26, R5.reuse, 0x4, R31 ;  /* 0x00000004051a7824 */ /* 0x041fe200078e021f */
[----:B------:R0:W-:Y:S01]  /*d960*/  STS [R30+-0x80], R15 ;  /* 0xffff800f1e007388 */ /* 0x0001e20000000800 */
[----:B-1----:R-:W-:-:S03]  /*d970*/  IMAD R28, R5, 0x4, R32 ;  /* 0x00000004051c7824 */ /* 0x002fc600078e0220 */
[----:B------:R1:W-:Y:S01]  /*d980*/  STS [R29+-0x80], R14 ;  /* 0xffff800e1d007388 */ /* 0x0003e20000000800 */
[----:B---3--:R-:W-:-:S03]  /*d990*/  IMAD R27, R5, 0x4, R26 ;  /* 0x00000004051b7824 */ /* 0x008fc600078e021a */
[----:B------:R2:W-:Y:S01]  /*d9a0*/  STS [R24+-0x80], R15 ;  /* 0xffff800f18007388 */ /* 0x0005e20000000800 */
[----:B0-----:R-:W-:-:S03]  /*d9b0*/  IMAD R30, R5, 0x4, R28 ;  /* 0x00000004051e7824 */ /* 0x001fc600078e021c */
[----:B------:R0:W-:Y:S01]  /*d9c0*/  STS [R23+-0x80], R14 ;  /* 0xffff800e17007388 */ /* 0x0001e20000000800 */
[----:B-1----:R-:W-:-:S03]  /*d9d0*/  IMAD R29, R5, 0x4, R27 ;  /* 0x00000004051d7824 */ /* 0x002fc600078e021b */
[----:B------:R1:W-:Y:S01]  /*d9e0*/  STS [R22+-0x80], R15 ;  /* 0xffff800f16007388 */ /* 0x0003e20000000800 */
[----:B--2---:R-:W-:-:S03]  /*d9f0*/  IMAD R24, R5, 0x4, R30 ;  /* 0x0000000405187824 */ /* 0x004fc600078e021e */
[----:B------:R1:W-:Y:S01]  /*da00*/  STS [R25+-0x80], R14 ;  /* 0xffff800e19007388 */ /* 0x0003e20000000800 */
[----:B0-----:R-:W-:-:S03]  /*da10*/  IMAD R23, R5, 0x4, R29 ;  /* 0x0000000405177824 */ /* 0x001fc600078e021d */
[----:B------:R1:W-:Y:S01]  /*da20*/  STS [R34+-0x80], R15 ;  /* 0xffff800f22007388 */ /* 0x0003e20000000800 */
[----:B------:R-:W-:-:S03]  /*da30*/  IMAD R37, R5, 0x4, R24 ;  /* 0x0000000405257824 */ /* 0x000fc600078e0218 */
[----:B------:R1:W-:Y:S04]  /*da40*/  STS [R33+-0x80], R14 ;  /* 0xffff800e21007388 */ /* 0x0003e80000000800 */
        /* <DEDUP_REMOVED lines=11> */
[----:B------:R1:W-:Y:S02]  /*db00*/  STS [R37+-0x80], R14 ;  /* 0xffff800e25007388 */ /* 0x0003e40000000800 */
.L_x_2195:
[----:B------:R-:W-:Y:S05]  /*db10*/  BSYNC.RECONVERGENT B3 ;  /* 0x0000000000037941 */ /* 0x000fea0003800200 */
.L_x_2194:
[----:B------:R-:W-:-:S05]  /*db20*/  VIADD R11, R11, 0x10 ;  /* 0x000000100b0b7836 */ /* 0x000fca0000000000 */
[----:B------:R-:W-:-:S13]  /*db30*/  ISETP.NE.AND P1, PT, R11, R6, PT ;  /* 0x000000060b00720c */ /* 0x000fda0003f25270 */
[----:B------:R-:W-:Y:S05]  /*db40*/  @P1 BRA `(.L_x_2196) ;  /* 0xfffffff800c41947 */ /* 0x000fea000383ffff */
[----:B------:R-:W-:Y:S05]  /*db50*/  BSYNC.RECONVERGENT B2 ;  /* 0x0000000000027941 */ /* 0x000fea0003800200 */
.L_x_2193:
        /* <DEDUP_REMOVED lines=33> */
[----:B--2---:R0:W-:Y:S04]  /*dd70*/  STS [R22+-0x80], R14 ;  /* 0xffff800e16007388 */ /* 0x0041e80000000800 */
[----:B---3--:R1:W-:Y:S04]  /*dd80*/  STS [R24+-0x80], R11 ;  /* 0xffff800b18007388 */ /* 0x0083e80000000800 */
[----:B------:R1:W-:Y:S01]  /*dd90*/  STS [R15+-0x80], R14 ;  /* 0xffff800e0f007388 */ /* 0x0003e20000000800 */
[----:B0-----:R-:W-:-:S03]  /*dda0*/  IMAD R22, R5, 0x4, R36 ;  /* 0x0000000405167824 */ /* 0x001fc600078e0224 */
        /* <DEDUP_REMOVED lines=13> */
.L_x_2199:
[----:B------:R-:W-:Y:S05]  /*de80*/  BSYNC.RECONVERGENT B2 ;  /* 0x0000000000027941 */ /* 0x000fea0003800200 */
.L_x_2198:
[----:B------:R-:W-:-:S07]  /*de90*/  VIADD R6, R6, 0x8 ;  /* 0x0000000806067836 */ /* 0x000fce0000000000 */
.L_x_2197:
        /* <DEDUP_REMOVED lines=25> */
[----:B--2---:R0:W-:Y:S04]  /*e030*/  STS [R22+-0x80], R11 ;  /* 0xffff800b16007388 */ /* 0x0041e80000000800 */
[----:B---3--:R0:W-:Y:S04]  /*e040*/  STS [R14+-0x80], R15 ;  /* 0xffff800f0e007388 */ /* 0x0081e80000000800 */
[----:B------:R0:W-:Y:S04]  /*e050*/  STS [R24+-0x80], R11 ;  /* 0xffff800b18007388 */ /* 0x0001e80000000800 */
[----:B------:R0:W-:Y:S04]  /*e060*/  STS [R26+-0x80], R15 ;  /* 0xffff800f1a007388 */ /* 0x0001e80000000800 */
[----:B------:R0:W-:Y:S04]  /*e070*/  STS [R28+-0x80], R11 ;  /* 0xffff800b1c007388 */ /* 0x0001e80000000800 */
[----:B------:R0:W-:Y:S04]  /*e080*/  STS [R30+-0x80], R15 ;  /* 0xffff800f1e007388 */ /* 0x0001e80000000800 */
[----:B------:R0:W-:Y:S04]  /*e090*/  STS [R32+-0x80], R11 ;  /* 0xffff800b20007388 */ /* 0x0001e80000000800 */
[----:B------:R0:W-:Y:S02]  /*e0a0*/  STS [R34+-0x80], R15 ;  /* 0xffff800f22007388 */ /* 0x0001e40000000800 */
.L_x_2202:
[----:B------:R-:W-:Y:S05]  /*e0b0*/  BSYNC.RECONVERGENT B2 ;  /* 0x0000000000027941 */ /* 0x000fea0003800200 */
.L_x_2201:
[----:B------:R-:W-:-:S07]  /*e0c0*/  VIADD R6, R6, 0x4 ;  /* 0x0000000406067836 */ /* 0x000fce0000000000 */
.L_x_2200:
        /* <DEDUP_REMOVED lines=17> */
[----:B--2---:R1:W-:Y:S04]  /*e1e0*/  STS [R14+-0x80], R15 ;  /* 0xffff800f0e007388 */ /* 0x0043e80000000800 */
[----:B---3--:R1:W-:Y:S02]  /*e1f0*/  STS [R11+-0x80], R22 ;  /* 0xffff80160b007388 */ /* 0x0083e40000000800 */
.L_x_2204:
[----:B------:R-:W-:Y:S05]  /*e200*/  BSYNC.RECONVERGENT B2 ;  /* 0x0000000000027941 */ /* 0x000fea0003800200 */
.L_x_2203:
        /* <DEDUP_REMOVED lines=14> */
[----:B0-----:R-:W-:Y:S02]  /*e2f0*/  @!P1 VIADD R9, R28, 0x8670 ;  /* 0x000086701c099836 */ /* 0x001fe40000000000 */
[--C-:B------:R-:W-:Y:S02]  /*e300*/  @!P2 IMAD.IADD R23, R23, 0x1, R0.reuse ;  /* 0x000000011717a824 */ /* 0x100fe400078e0200 */
[----:B------:R-:W-:Y:S01]  /*e310*/  @!P1 IMAD R8, R5, R6, R0 ;  /* 0x0000000605089224 */ /* 0x000fe200078e0200 */
[----:B-1----:R-:W-:Y:S01]  /*e320*/  @!P2 LEA R24, R26, R25, 0x18 ;  /* 0x000000191a18a211 */ /* 0x002fe200078ec0ff */
[----:B------:R-:W-:Y:S01]  /*e330*/  @!P1 VIADD R25, R28, 0x1f50 ;  /* 0x00001f501c199836 */ /* 0x000fe20000000000 */
[----:B------:R-:W-:-:S02]  /*e340*/  @!P2 LEA R26, R26, R27, 0x18 ;  /* 0x0000001b1a1aa211 */ /* 0x000fc400078ec0ff */
[C---:B------:R-:W-:Y:S01]  /*e350*/  @!P1 LEA R19, R30.reuse, R9, 0x18 ;  /* 0x000000091e139211 */ /* 0x040fe200078ec0ff */
[C---:B------:R-:W-:Y:S01]  /*e360*/  @!P2 IMAD R9, R23.reuse, 0x4, R24 ;  /* 0x000000041709a824 */ /* 0x040fe200078e0218 */
[----:B------:R-:W-:Y:S01]  /*e370*/  @!P1 LEA R25, R30, R25, 0x18 ;  /* 0x000000191e199211 */ /* 0x000fe200078ec0ff */
[----:B------:R-:W-:Y:S02]  /*e380*/  @!P2 IMAD R6, R23, 0x4, R26 ;  /* 0x000000041706a824 */ /* 0x000fe400078e021a */
[C---:B------:R-:W-:Y:S02]  /*e390*/  @!P1 IMAD R18, R8.reuse, 0x4, R19 ;  /* 0x0000000408129824 */ /* 0x040fe400078e0213 */
[----:B------:R-:W-:Y:S01]  /*e3a0*/  @!P1 IMAD R19, R8, 0x4, R25 ;  /* 0x0000000408139824 */ /* 0x000fe200078e0219 */
[----:B--2---:R2:W-:Y:S04]  /*e3b0*/  @!P2 STS [R9+-0x80], R14 ;  /* 0xffff800e0900a388 */ /* 0x0045e80000000800 */
[----:B---3--:R2:W-:Y:S04]  /*e3c0*/  @!P2 STS [R6+-0x80], R11 ;  /* 0xffff800b0600a388 */ /* 0x0085e80000000800 */
[----:B----4-:R2:W-:Y:S04]  /*e3d0*/  @!P1 STS [R18+-0x80], R15 ;  /* 0xffff800f12009388 */ /* 0x0105e80000000800 */
[----:B-----5:R2:W-:Y:S02]  /*e3e0*/  @!P1 STS [R19+-0x80], R22 ;  /* 0xffff801613009388 */ /* 0x0205e40000000800 */
.L_x_2192:
[----:B012---:R-:W-:Y:S01]  /*e3f0*/  IMAD R11, R3, R5, RZ ;  /* 0x00000005030b7224 */ /* 0x007fe200078e02ff */
[----:B------:R-:W-:Y:S04]  /*e400*/  BSSY.RECONVERGENT B2, `(.L_x_2205) ;  /* 0x000005b000027945 */ /* 0x000fe80003800200 */
[----:B------:R-:W-:-:S13]  /*e410*/  ISETP.GE.U32.AND P1, PT, R2, R11, PT ;  /* 0x0000000b0200720c */ /* 0x000fda0003f26070 */
[----:B------:R-:W-:Y:S05]  /*e420*/  @P1 BRA `(.L_x_2206) ;  /* 0x0000000400601947 */ /* 0x000fea0003800000 */
[----:B------:R-:W-:-:S07]  /*e430*/  IMAD.MOV.U32 R6, RZ, RZ, R2 ;  /* 0x000000ffff067224 */ /* 0x000fce00078e0002 */
.L_x_2210:
        /* <DEDUP_REMOVED lines=47> */
.L_x_2209:
        /* <DEDUP_REMOVED lines=11> */
.L_x_2208:
[----:B------:R-:W-:Y:S05]  /*e7e0*/  BSYNC.RECONVERGENT B3 ;  /* 0x0000000000037941 */ /* 0x000fea0003800200 */
.L_x_2207:
        /* <DEDUP_REMOVED lines=28> */
.L_x_2206:
[----:B------:R-:W-:Y:S05]  /*e9b0*/  BSYNC.RECONVERGENT B2 ;  /* 0x0000000000027941 */ /* 0x000fea0003800200 */
.L_x_2205:
[----:B------:R-:W-:Y:S05]  /*e9c0*/  @P0 BRA `(.L_x_2146) ;  /* 0x0000001800b80947 */ /* 0x000fea0003800000 */
[----:B------:R-:W1:Y:S01]  /*e9d0*/  S2R R9, SR_CgaCtaId ;  /* 0x0000000000097919 */ /* 0x000e620000008800 */
[----:B------:R-:W-:Y:S01]  /*e9e0*/  MOV R6, 0x400 ;  /* 0x0000040000067802 */ /* 0x000fe20000000f00 */
[----:B------:R-:W-:-:S04]  /*e9f0*/  IMAD.MOV.U32 R8, RZ, RZ, R2 ;  /* 0x000000ffff087224 */ /* 0x000fc800078e0002 */
[----:B------:R-:W-:-:S05]  /*ea00*/  VIADD R6, R6, 0x5ab0 ;  /* 0x00005ab006067836 */ /* 0x000fca0000000000 */
[----:B-1----:R-:W-:Y:S02]  /*ea10*/  LEA R9, R9, R6, 0x18 ;  /* 0x0000000609097211 */ /* 0x002fe400078ec0ff */
[----:B------:R-:W-:-:S03]  /*ea20*/  LOP3.LUT R6, R5, 0x1c, RZ, 0xc0, !PT ;  /* 0x0000001c05067812 */ /* 0x000fc600078ec0ff */
[----:B------:R-:W-:-:S07]  /*ea30*/  IMAD R9, R10, 0x190, R9 ;  /* 0x000001900a097824 */ /* 0x000fce00078e0209 */
.L_x_2237:
[----:B------:R-:W-:Y:S01]  /*ea40*/  IMAD R10, R8, 0x4, R4 ;  /* 0x00000004080a7824 */ /* 0x000fe200078e0204 */
[C---:B------:R-:W-:Y:S01]  /*ea50*/  ISETP.NE.AND P0, PT, R5.reuse, RZ, PT ;  /* 0x000000ff0500720c */ /* 0x040fe20003f05270 */
[----:B------:R-:W-:Y:S02]  /*ea60*/  IMAD R11, R5, R8, RZ ;  /* 0x00000008050b7224 */ /* 0x000fe400078e02ff */
[----:B------:R-:W-:Y:S01]  /*ea70*/  IMAD.MOV.U32 R22, RZ, RZ, RZ ;  /* 0x000000ffff167224 */ /* 0x000fe200078e00ff */
[----:B------:R1:W-:Y:S09]  /*ea80*/  STS [R10], RZ ;  /* 0x000000ff0a007388 */ /* 0x0003f20000000800 */
[----:B-1----:R-:W-:Y:S05]  /*ea90*/  @!P0 BRA `(.L_x_2211) ;  /* 0x0000000800408947 */ /* 0x002fea0003800000 */
[----:B0-----:R-:W-:Y:S02]  /*eaa0*/  VIADD R14, R5, 0xffffffff ;  /* 0xffffffff050e7836 */ /* 0x001fe40000000000 */
        /* <DEDUP_REMOVED lines=13> */
.L_x_2222:
[----:B-1----:R-:W-:Y:S01]  /*eb80*/  IMAD.IADD R27, R11, 0x1, R25 ;  /* 0x000000010b1b7824 */ /* 0x002fe200078e0219 */
[----:B------:R-:W-:Y:S03]  /*eb90*/  BSSY.RECONVERGENT B3, `(.L_x_2214) ;  /* 0x0000010000037945 */ /* 0x000fe60003800200 */
[C---:B------:R-:W-:Y:S02]  /*eba0*/  IMAD R26, R27.reuse, 0x4, R15 ;  /* 0x000000041b1a7824 */ /* 0x040fe400078e020f */
[----:B------:R-:W-:-:S03]  /*ebb0*/  IMAD R27, R27, 0x4, R24 ;  /* 0x000000041b1b7824 */ /* 0x000fc600078e0218 */
        /* <DEDUP_REMOVED lines=13> */
.L_x_2215:
[----:B------:R-:W-:Y:S05]  /*ec90*/  BSYNC.RECONVERGENT B3 ;  /* 0x0000000000037941 */ /* 0x000fea0003800200 */
.L_x_2214:
        /* <DEDUP_REMOVED lines=14> */
.L_x_2217:
[----:B------:R-:W-:Y:S05]  /*ed80*/  BSYNC.RECONVERGENT B3 ;  /* 0x0000000000037941 */ /* 0x000fea0003800200 */
.L_x_2216:
        /* <DEDUP_REMOVED lines=14> */
.L_x_2219:
[----:B------:R-:W-:Y:S05]  /*ee70*/  BSYNC.RECONVERGENT B3 ;  /* 0x0000000000037941 */ /* 0x000fea0003800200 */
.L_x_2218:
        /* <DEDUP_REMOVED lines=16> */
.L_x_2221:
[----:B------:R-:W-:Y:S05]  /*ef80*/  BSYNC.RECONVERGENT B3 ;  /* 0x0000000000037941 */ /* 0x000fea0003800200 */
.L_x_2220:
[----:B------:R-:W-:Y:S05]  /*ef90*/  @P1 BRA `(.L_x_2222) ;  /* 0xfffffff800f81947 */ /* 0x000fea000383ffff */
[----:B------:R-:W-:Y:S05]  /*efa0*/  BSYNC.RECONVERGENT B2 ;  /* 0x0000000000027941 */ /* 0x000fea0003800200 */
.L_x_2213:
[----:B-1----:R-:W-:-:S07]  /*efb0*/  IMAD.MOV.U32 R18, RZ, RZ, R6 ;  /* 0x000000ffff127224 */ /* 0x002fce00078e0006 */
.L_x_2212:
[----:B------:R-:W-:Y:S01]  /*efc0*/  LOP3.LUT R26, R5, 0x3, RZ, 0xc0, !PT ;  /* 0x00000003051a7812 */ /* 0x000fe200078ec0ff */
[----:B------:R-:W-:Y:S01]  /*efd0*/  BSSY.RECONVERGENT B2, `(.L_x_2211) ;  /* 0x000003c000027945 */ /* 0x000fe20003800200 */
[----:B------:R-:W-:Y:S02]  /*efe0*/  IMAD.MOV.U32 R22, RZ, RZ, R14 ;  /* 0x000000ffff167224 */ /* 0x000fe400078e000e */
[----:B------:R-:W-:-:S13]  /*eff0*/  ISETP.NE.AND P0, PT, R26, RZ, PT ;  /* 0x000000ff1a00720c */ /* 0x000fda0003f05270 */
[----:B------:R-:W-:Y:S05]  /*f000*/  @!P0 BRA `(.L_x_2223) ;  /* 0x0000000000e08947 */ /* 0x000fea0003800000 */
[----:B------:R-:W0:Y:S01]  /*f010*/  S2UR UR10, SR_CgaCtaId ;  /* 0x00000000000a79c3 */ /* 0x000e220000008800 */
[----:B------:R-:W-:Y:S01]  /*f020*/  UMOV UR8, 0x400 ;  /* 0x0000040000087882 */ /* 0x000fe20000000000 */
[----:B------:R-:W-:Y:S01]  /*f030*/  IMAD.IADD R24, R11, 0x1, R18 ;  /* 0x000000010b187824 */ /* 0x000fe200078e0212 */
        /* <DEDUP_REMOVED lines=21> */
.L_x_2225:
[----:B------:R-:W-:Y:S05]  /*f190*/  BSYNC.RECONVERGENT B3 ;  /* 0x0000000000037941 */ /* 0x000fea0003800200 */
.L_x_2224:
        /* <DEDUP_REMOVED lines=16> */
.L_x_2227:
[----:B------:R-:W-:Y:S05]  /*f2a0*/  BSYNC.RECONVERGENT B3 ;  /* 0x0000000000037941 */ /* 0x000fea0003800200 */
.L_x_2226:
        /* <DEDUP_REMOVED lines=14> */
.L_x_2223:
[----:B------:R-:W-:Y:S05]  /*f390*/  BSYNC.RECONVERGENT B2 ;  /* 0x0000000000027941 */ /* 0x000fea0003800200 */
.L_x_2211:
[----:B------:R-:W-:Y:S01]  /*f3a0*/  ISETP.NE.AND P0, PT, R22, RZ, PT ;  /* 0x000000ff1600720c */ /* 0x000fe20003f05270 */
[----:B------:R-:W-:Y:S01]  /*f3b0*/  BSSY.RECONVERGENT B2, `(.L_x_2228) ;  /* 0x000010a000027945 */ /* 0x000fe20003800200 */
[----:B-12---:R-:W-:-:S11]  /*f3c0*/  IMAD.MOV.U32 R25, RZ, RZ, RZ ;  /* 0x000000ffff197224 */ /* 0x006fd600078e00ff */
[----:B------:R-:W-:Y:S05]  /*f3d0*/  @!P0 BRA `(.L_x_2229) ;  /* 0x00000010001c8947 */ /* 0x000fea0003800000 */
[C---:B------:R-:W-:Y:S01]  /*f3e0*/  ISETP.GE.U32.AND P1, PT, R22.reuse, 0x8, PT ;  /* 0x000000081600780c */ /* 0x040fe20003f26070 */
[----:B------:R-:W-:Y:S01]  /*f3f0*/  VIADD R10, R11, 0x1 ;  /* 0x000000010b0a7836 */ /* 0x000fe20000000000 */
[----:B------:R-:W-:Y:S01]  /*f400*/  LOP3.LUT R34, R22, 0x7, RZ, 0xc0, !PT ;  /* 0x0000000716227812 */ /* 0x000fe200078ec0ff */
[----:B------:R-:W-:Y:S01]  /*f410*/  BSSY.RECONVERGENT B3, `(.L_x_2230) ;  /* 0x000007f000037945 */ /* 0x000fe20003800200 */
[----:B0-----:R-:W-:Y:S02]  /*f420*/  CS2R R24, SRZ ;  /* 0x0000000000187805 */ /* 0x001fe4000001ff00 */
[----:B------:R-:W-:Y:S02]  /*f430*/  ISETP.NE.AND P0, PT, R34, RZ, PT ;  /* 0x000000ff2200720c */ /* 0x000fe40003f05270 */
[----:B------:R-:W-:-:S05]  /*f440*/  SHF.R.S32.HI R23, RZ, 0x1f, R10 ;  /* 0x0000001fff177819 */ /* 0x000fca000001140a */
[----:B------:R-:W-:Y:S06]  /*f450*/  @!P1 BRA `(.L_x_2231) ;  /* 0x0000000400e89947 */ /* 0x000fec0003800000 */
[----:B------:R-:W-:Y:S01]  /*f460*/  LOP3.LUT R24, R22, 0xfffffff8, RZ, 0xc0, !PT ;  /* 0xfffffff816187812 */ /* 0x000fe200078ec0ff */
[----:B------:R-:W-:Y:S02]  /*f470*/  IMAD.MOV.U32 R27, RZ, RZ, RZ ;  /* 0x000000ffff1b7224 */ /* 0x000fe400078e00ff */
[----:B------:R-:W-:-:S07]  /*f480*/  IMAD.MOV.U32 R25, RZ, RZ, RZ ;  /* 0x000000ffff197224 */ /* 0x000fce00078e00ff */
.L_x_2232:
        /* <DEDUP_REMOVED lines=24> */
[----:B----4-:R-:W-:Y:S02]  /*f610*/  SHF.R.U32.HI R15, RZ, 0x1, R31 ;  /* 0x00000001ff0f7819 */ /* 0x010fe4000001161f */
[----:B------:R-:W-:Y:S02]  /*f620*/  LOP3.LUT R36, R36, 0x55555555, RZ, 0xc0, !PT ;  /* 0x5555555524247812 */ /* 0x000fe400078ec0ff */
[----:B0-----:R-:W-:Y:S02]  /*f630*/  LOP3.LUT R18, R15, 0x55555555, RZ, 0xc0, !PT ;  /* 0x555555550f127812 */ /* 0x001fe400078ec0ff */
[----:B-----5:R-:W-:Y:S01]  /*f640*/  SHF.R.U32.HI R19, RZ, 0x1, R32 ;  /* 0x00000001ff137819 */ /* 0x020fe20000011620 */
[----:B------:R-:W-:Y:S01]  /*f650*/  IMAD.IADD R33, R33, 0x1, -R36 ;  /* 0x0000000121217824 */ /* 0x000fe200078e0a24 */
[----:B------:R-:W-:Y:S01]  /*f660*/  LOP3.LUT R35, R35, 0x33333333, RZ, 0xc0, !PT ;  /* 0x3333333323237812 */ /* 0x000fe200078ec0ff */
[----:B------:R-:W-:Y:S01]  /*f670*/  IMAD.IADD R18, R31, 0x1, -R18 ;  /* 0x000000011f127824 */ /* 0x000fe200078e0a12 */
[----:B------:R-:W-:-:S02]  /*f680*/  LOP3.LUT R19, R19, 0x55555555, RZ, 0xc0, !PT ;  /* 0x5555555513137812 */ /* 0x000fc400078ec0ff */
[----:B------:R-:W-:Y:S01]  /*f690*/  LOP3.LUT R15, R33, 0x33333333, RZ, 0xc0, !PT ;  /* 0x33333333210f7812 */ /* 0x000fe200078ec0ff */
[----:B------:R-:W-:Y:S01]  /*f6a0*/  IMAD.IADD R14, R14, 0x1, R35 ;  /* 0x000000010e0e7824 */ /* 0x000fe200078e0223 */
[----:B------:R-:W-:Y:S01]  /*f6b0*/  SHF.R.U32.HI R33, RZ, 0x2, R33 ;  /* 0x00000002ff217819 */ /* 0x000fe20000011621 */
[----:B------:R-:W-:Y:S01]  /*f6c0*/  IMAD.IADD R32, R32, 0x1, -R19 ;  /* 0x0000000120207824 */ /* 0x000fe200078e0a13 */
[----:B------:R-:W-:Y:S02]  /*f6d0*/  SHF.R.U32.HI R31, RZ, 0x2, R18 ;  /* 0x00000002ff1f7819 */ /* 0x000fe40000011612 */
[----:B------:R-:W-:Y:S02]  /*f6e0*/  LOP3.LUT R19, R18, 0x33333333, RZ, 0xc0, !PT ;  /* 0x3333333312137812 */ /* 0x000fe400078ec0ff */
[----:B------:R-:W-:Y:S02]  /*f6f0*/  LOP3.LUT R18, R33, 0x33333333, RZ, 0xc0, !PT ;  /* 0x3333333321127812 */ /* 0x000fe400078ec0ff */
[----:B------:R-:W-:-:S02]  /*f700*/  LOP3.LUT R36, R31, 0x33333333, RZ, 0xc0, !PT ;  /* 0x333333331f247812 */ /* 0x000fc400078ec0ff */
[----:B------:R-:W-:Y:S01]  /*f710*/  LEA.HI R14, R14, R14, RZ, 0x1c ;  /* 0x0000000e0e0e7211 */ /* 0x000fe200078fe0ff */
[----:B------:R-:W-:Y:S02]  /*f720*/  IMAD.IADD R18, R15, 0x1, R18 ;  /* 0x000000010f127824 */ /* 0x000fe400078e0212 */
[----:B------:R-:W-:Y:S01]  /*f730*/  IMAD.IADD R15, R19, 0x1, R36 ;  /* 0x00000001130f7824 */ /* 0x000fe200078e0224 */
[----:B------:R-:W-:Y:S02]  /*f740*/  SHF.R.U32.HI R19, RZ, 0x2, R32 ;  /* 0x00000002ff137819 */ /* 0x000fe40000011620 */
[----:B------:R-:W-:Y:S02]  /*f750*/  LOP3.LUT R32, R32, 0x33333333, RZ, 0xc0, !PT ;  /* 0x3333333320207812 */ /* 0x000fe400078ec0ff */
[----:B------:R-:W-:Y:S02]  /*f760*/  LOP3.LUT R19, R19, 0x33333333, RZ, 0xc0, !PT ;  /* 0x3333333313137812 */ /* 0x000fe400078ec0ff */
        /* <DEDUP_REMOVED lines=18> */
[----:B------:R-:W-:Y:S02]  /*f890*/  IADD3 R14, PT, PT, R18, R14, R25 ;  /* 0x0000000e120e7210 */ /* 0x000fe40007ffe019 */
[----:B------:R-:W-:-:S02]  /*f8a0*/  LOP3.LUT R15, R15, 0x3f, RZ, 0xc0, !PT ;  /* 0x0000003f0f0f7812 */ /* 0x000fc400078ec0ff */
[----:B------:R-:W-:Y:S02]  /*f8b0*/  LOP3.LUT R19, R19, 0x3f, RZ, 0xc0, !PT ;  /* 0x0000003f13137812 */ /* 0x000fe400078ec0ff */
[----:B------:R-:W-:Y:S02]  /*f8c0*/  SHF.R.U32.HI R18, RZ, 0x1, R26 ;  /* 0x00000001ff127819 */ /* 0x000fe4000001161a */
[----:B------:R-:W-:Y:S02]  /*f8d0*/  SHF.R.U32.HI R25, RZ, 0x1, R28 ;  /* 0x00000001ff197819 */ /* 0x000fe4000001161c */
[----:B------:R-:W-:Y:S02]  /*f8e0*/  IADD3 R14, PT, PT, R19, R15, R14 ;  /* 0x0000000f130e7210 */ /* 0x000fe40007ffe00e */
        /* <DEDUP_REMOVED lines=49> */
.L_x_2231:
[----:B------:R-:W-:Y:S05]  /*fc00*/  BSYNC.RECONVERGENT B3 ;  /* 0x0000000000037941 */ /* 0x000fea0003800200 */
.L_x_2230:
[----:B------:R-:W-:Y:S05]  /*fc10*/  @!P0 BRA `(.L_x_2229) ;  /* 0x00000008000c8947 */ /* 0x000fea0003800000 */
[----:B------:R-:W-:Y:S01]  /*fc20*/  ISETP.GE.U32.AND P1, PT, R34, 0x4, PT ;  /* 0x000000042200780c */ /* 0x000fe20003f26070 */
[----:B------:R-:W-:Y:S01]  /*fc30*/  BSSY.RECONVERGENT B3, `(.L_x_2233) ;  /* 0x0000043000037945 */ /* 0x000fe20003800200 */
[----:B------:R-:W-:-:S04]  /*fc40*/  LOP3.LUT R28, R22, 0x3, RZ, 0xc0, !PT ;  /* 0x00000003161c7812 */ /* 0x000fc800078ec0ff */
[----:B------:R-:W-:-:S07]  /*fc50*/  ISETP.NE.AND P0, PT, R28, RZ, PT ;  /* 0x000000ff1c00720c */ /* 0x000fce0003f05270 */
[----:B------:R-:W-:Y:S06]  /*fc60*/  @!P1 BRA `(.L_x_2234) ;  /* 0x0000000000fc9947 */ /* 0x000fec0003800000 */
        /* <DEDUP_REMOVED lines=17> */
[----:B------:R-:W-:Y:S02]  /*fd80*/  LOP3.LUT R30, R30, 0x55555555, RZ, 0xc0, !PT ;  /* 0x555555551e1e7812 */ /* 0x000fe400078ec0ff */
[----:B-----5:R-:W-:Y:S01]  /*fd90*/  SHF.R.U32.HI R31, RZ, 0x1, R26 ;  /* 0x00000001ff1f7819 */ /* 0x020fe2000001161a */
[----:B------:R-:W-:Y:S01]  /*fda0*/  IMAD.IADD R27, R14, 0x1, -R27 ;  /* 0x000000010e1b7824 */ /* 0x000fe200078e0a1b */
[----:B------:R-:W-:Y:S01]  /*fdb0*/  LOP3.LUT R33, R33, 0x55555555, RZ, 0xc0, !PT ;  /* 0x5555555521217812 */ /* 0x000fe200078ec0ff */
[----:B------:R-:W-:Y:S01]  /*fdc0*/  IMAD.IADD R30, R29, 0x1, -R30 ;  /* 0x000000011d1e7824 */ /* 0x000fe200078e0a1e */
[----:B------:R-:W-:-:S02]  /*fdd0*/  LOP3.LUT R31, R31, 0x55555555, RZ, 0xc0, !PT ;  /* 0x555555551f1f7812 */ /* 0x000fc400078ec0ff */
[----:B------:R-:W-:Y:S01]  /*fde0*/  LOP3.LUT R19, R27, 0x33333333, RZ, 0xc0, !PT ;  /* 0x333333331b137812 */ /* 0x000fe200078ec0ff */
[----:B------:R-:W-:Y:S01]  /*fdf0*/  IMAD.IADD R33, R32, 0x1, -R33 ;  /* 0x0000000120217824 */ /* 0x000fe200078e0a21 */
[----:B------:R-:W-:Y:S01]  /*fe00*/  SHF.R.U32.HI R27, RZ, 0x2, R27 ;  /* 0x00000002ff1b7819 */ /* 0x000fe2000001161b */
[----:B------:R-:W-:Y:S01]  /*fe10*/  IMAD.IADD R31, R26, 0x1, -R31 ;  /* 0x000000011a1f7824 */ /* 0x000fe200078e0a1f */
[----:B------:R-:W-:Y:S02]  /*fe20*/  LOP3.LUT R18, R30, 0x33333333, RZ, 0xc0, !PT ;  /* 0x333333331e127812 */ /* 0x000fe400078ec0ff */
[----:B------:R-:W-:Y:S02]  /*fe30*/  SHF.R.U32.HI R30, RZ, 0x2, R30 ;  /* 0x00000002ff1e7819 */ /* 0x000fe4000001161e */
[----:B------:R-:W-:Y:S02]  /*fe40*/  LOP3.LUT R14, R33, 0x33333333, RZ, 0xc0, !PT ;  /* 0x33333333210e7812 */ /* 0x000fe400078ec0ff */
[----:B------:R-:W-:-:S02]  /*fe50*/  LOP3.LUT R15, R31, 0x33333333, RZ, 0xc0, !PT ;  /* 0x333333331f0f7812 */ /* 0x000fc400078ec0ff */
[----:B------:R-:W-:Y:S02]  /*fe60*/  SHF.R.U32.HI R33, RZ, 0x2, R33 ;  /* 0x00000002ff217819 */ /* 0x000fe40000011621 */
[----:B------:R-:W-:Y:S02]  /*fe70*/  LOP3.LUT R26, R27, 0x33333333, RZ, 0xc0, !PT ;  /* 0x333333331b1a7812 */ /* 0x000fe400078ec0ff */
[----:B------:R-:W-:Y:S02]  /*fe80*/  SHF.R.U32.HI R31, RZ, 0x2, R31 ;  /* 0x00000002ff1f7819 */ /* 0x000fe4000001161f */
        /* <DEDUP_REMOVED lines=29> */
.L_x_2234:
[----:B------:R-:W-:Y:S05]  /*10060*/  BSYNC.RECONVERGENT B3 ;  /* 0x0000000000037941 */ /* 0x000fea0003800200 */
.L_x_2233:
        /* <DEDUP_REMOVED lines=42> */
.L_x_2236:
[----:B------:R-:W-:Y:S05]  /*10310*/  BSYNC.RECONVERGENT B3 ;  /* 0x0000000000037941 */ /* 0x000fea0003800200 */
.L_x_2235:
        /* <DEDUP_REMOVED lines=19> */
.L_x_2229:
[----:B------:R-:W-:Y:S05]  /*10450*/  BSYNC.RECONVERGENT B2 ;  /* 0x0000000000027941 */ /* 0x000fea0003800200 */
.L_x_2228:
[C---:B------:R-:W-:Y:S02]  /*10460*/  IMAD R10, R8.reuse, 0x4, R9 ;  /* 0x00000004080a7824 */ /* 0x040fe400078e0209 */
[----:B------:R-:W-:-:S03]  /*10470*/  VIADD R8, R8, 0x20 ;  /* 0x0000002008087836 */ /* 0x000fc60000000000 */
[----:B------:R4:W-:Y:S02]  /*10480*/  STS [R10], R25 ;  /* 0x000000190a007388 */ /* 0x0009e40000000800 */
[----:B------:R-:W-:-:S13]  /*10490*/  ISETP.GE.AND P0, PT, R8, R3, PT ;  /* 0x000000030800720c */ /* 0x000fda0003f06270 */
[----:B----4-:R-:W-:Y:S05]  /*104a0*/  @!P0 BRA `(.L_x_2237) ;  /* 0xffffffe400648947 */ /* 0x010fea000383ffff */
.L_x_2146:
[----:B------:R-:W-:Y:S05]  /*104b0*/  BSYNC.RECONVERGENT B1 ;  /* 0x0000000000017941 */ /* 0x000fea0003800200 */
.L_x_2051:
[----:B------:R-:W4:Y:S08]  /*104c0*/  LDC.64 R4, c[0x0][0x3b8] ;  /* 0x0000ee00ff047b82 */ /* 0x000f300000000a00 */
[----:B------:R-:W-:Y:S06]  /*104d0*/  BAR.SYNC.DEFER_BLOCKING 0x0 ;  /* 0x0000000000007b1d */ /* 0x000fec0000010000 */
[----:B---3--:R-:W0:Y:S01]  /*104e0*/  S2R R9, SR_CgaCtaId ;  /* 0x0000000000097919 */ /* 0x008e220000008800 */
[----:B------:R-:W-:Y:S01]  /*104f0*/  MOV R6, 0x400 ;  /* 0x0000040000067802 */ /* 0x000fe20000000f00 */
[----:B------:R-:W3:Y:S01]  /*10500*/  LDC.64 R18, c[0x4][0x8] ;  /* 0x01000200ff127b82 */ /* 0x000ee20000000a00 */
[----:B----4-:R-:W4:Y:S02]  /*10510*/  LDG.E R4, desc[UR12][R4.64] ;  /* 0x0000000c04047981 */ /* 0x010f24000c1e1900 */
[----:B012---:R-:W-:-:S06]  /*10520*/  LEA R10, R9, R6, 0x18 ;  /* 0x00000006090a7211 */ /* 0x007fcc00078ec0ff */
[----:B------:R-:W0:Y:S01]  /*10530*/  LDS R10, [R10+0x4] ;  /* 0x000004000a0a7984 */ /* 0x000e220000000800 */
[----:B----4-:R-:W-:-:S05]  /*10540*/  VIADD R7, R4, 0xfffffffe ;  /* 0xfffffffe04077836 */ /* 0x010fca0000000000 */
[----:B0-----:R-:W-:Y:S01]  /*10550*/  ISETP.NE.AND P0, PT, R10, R7, PT ;  /* 0x000000070a00720c */ /* 0x001fe20003f05270 */
[----:B------:R-:W-:-:S04]  /*10560*/  IMAD.U32 R7, RZ, RZ, UR15 ;  /* 0x0000000fff077e24 */ /* 0x000fc8000f8e00ff */
[----:B---3--:R-:W-:-:S08]  /*10570*/  IMAD.WIDE.U32 R18, R7, 0x20, R18 ;  /* 0x0000002007127825 */ /* 0x008fd000078e0012 */
[----:B------:R-:W-:Y:S05]  /*10580*/  @P0 BRA `(.L_x_2238) ;  /* 0x0000001000e00947 */ /* 0x000fea0003800000 */
[----:B------:R-:W-:-:S13]  /*10590*/  ISETP.GT.AND P0, PT, R3, R0, PT ;  /* 0x000000000300720c */ /* 0x000fda0003f04270 */
[----:B------:R-:W-:Y:S05]  /*105a0*/  @!P0 BRA `(.L_x_2239) ;  /* 0x00000010009c8947 */ /* 0x000fea0003800000 */
[----:B------:R-:W-:Y:S02]  /*105b0*/  VIADD R6, R6, 0x4e30 ;  /* 0x00004e3006067836 */ /* 0x000fe40000000000 */
[----:B------:R-:W-:-:S03]  /*105c0*/  IMAD.MOV.U32 R11, RZ, RZ, R0 ;  /* 0x000000ffff0b7224 */ /* 0x000fc600078e0000 */
[----:B------:R-:W-:-:S05]  /*105d0*/  LEA R9, R9, R6, 0x18 ;  /* 0x0000000609097211 */ /* 0x000fca00078ec0ff */
[----:B------:R-:W-:-:S07]  /*105e0*/  IMAD R10, R10, 0x190, R9 ;  /* 0x000001900a0a7824 */ /* 0x000fce00078e0209 */
.L_x_2265:
[----:B0-----:R-:W0:Y:S02]  /*105f0*/  LDC.64 R4, c[0x0][0x3c0] ;  /* 0x0000f000ff047b82 */ /* 0x001e240000000a00 */
[----:B0-----:R-:W2:Y:S01]  /*10600*/  LDG.E R4, desc[UR12][R4.64] ;  /* 0x0000000c04047981 */ /* 0x001ea2000c1e1900 */
[C---:B------:R-:W-:Y:S01]  /*10610*/  IMAD R6, R11.reuse, 0x4, R10 ;  /* 0x000000040b067824 */ /* 0x040fe200078e020a */
[----:B------:R-:W-:Y:S05]  /*10620*/  YIELD ;  /* 0x0000000000007946 */ /* 0x000fea0003800000 */
[----:B------:R-:W2:Y:S01]  /*10630*/  LDS R15, [R6] ;  /* 0x00000000060f7984 */ /* 0x000ea20000000800 */
[----:B------:R-:W-:Y:S01]  /*10640*/  VIADD R11, R11, UR16 ;  /* 0x000000100b0b7c36 */ /* 0x000fe20008000000 */
[----:B------:R-:W-:Y:S04]  /*10650*/  BSSY.RECONVERGENT B1, `(.L_x_2240) ;  /* 0x000011b000017945 */ /* 0x000fe80003800200 */
[----:B------:R-:W-:-:S02]  /*10660*/  ISETP.GE.AND P2, PT, R11, R3, PT ;  /* 0x000000030b00720c */ /* 0x000fc40003f46270 */
        /* <DEDUP_REMOVED lines=10> */
[----:B------:R-:W-:Y:S02]  /*10710*/  IMAD.MOV.U32 R16, RZ, RZ, 0x1 ;  /* 0x00000001ff107424 */ /* 0x000fe400078e00ff */
[----:B------:R-:W-:Y:S02]  /*10720*/  IMAD.MOV.U32 R17, RZ, RZ, 0x0 ;  /* 0x00000000ff117424 */ /* 0x000fe400078e00ff */
[----:B------:R-:W-:-:S02]  /*10730*/  VIADD R5, R4, 0xfffffffe ;  /* 0xfffffffe04057836 */ /* 0x000fc40000000000 */
[----:B------:R-:W-:-:S03]  /*10740*/  VIADD R4, R4, 0xffffffff ;  /* 0xffffffff04047836 */ /* 0x000fc60000000000 */
[----:B------:R-:W-:Y:S02]  /*10750*/  ISETP.GE.U32.AND P0, PT, R5, 0x3, PT ;  /* 0x000000030500780c */ /* 0x000fe40003f06070 */
[----:B------:R-:W-:-:S11]  /*10760*/  LOP3.LUT R7, R4, 0x3, RZ, 0xc0, !PT ;  /* 0x0000000304077812 */ /* 0x000fd600078ec0ff */
[----:B------:R-:W-:Y:S05]  /*10770*/  @!P0 BRA `(.L_x_2243) ;  /* 0x0000000800608947 */ /* 0x000fea0003800000 */
[----:B------:R-:W-:Y:S01]  /*10780*/  BSSY.RECONVERGENT B2, `(.L_x_2243) ;  /* 0x0000097000027945 */ /* 0x000fe20003800200 */
[----:B------:R-:W-:Y:S01]  /*10790*/  LOP3.LUT R5, R4, 0xfffffffc, RZ, 0xc0, !PT ;  /* 0xfffffffc04057812 */ /* 0x000fe200078ec0ff */
[----:B------:R-:W-:Y:S02]  /*107a0*/  IMAD.MOV.U32 R8, RZ, RZ, 0x1 ;  /* 0x00000001ff087424 */ /* 0x000fe400078e00ff */
[----:B------:R-:W-:Y:S02]  /*107b0*/  IMAD.MOV.U32 R16, RZ, RZ, 0x1 ;  /* 0x00000001ff107424 */ /* 0x000fe400078e00ff */
[----:B------:R-:W-:-:S07]  /*107c0*/  IMAD.MOV.U32 R17, RZ, RZ, 0x0 ;  /* 0x00000000ff117424 */ /* 0x000fce00078e00ff */
.L_x_2256:
        /* <DEDUP_REMOVED lines=27> */
.L_x_2245:
[----:B------:R-:W-:Y:S01]  /*10980*/  IMAD.MOV.U32 R6, RZ, RZ, R16 ;  /* 0x000000ffff067224 */ /* 0x000fe200078e0010 */
[----:B------:R-:W-:Y:S01]  /*10990*/  MOV R14, 0x109c0 ;  /* 0x000109c0000e7802 */ /* 0x000fe20000000f00 */
[----:B------:R-:W-:-:S07]  /*109a0*/  IMAD.MOV.U32 R16, RZ, RZ, R8 ;  /* 0x000000ffff107224 */ /* 0x000fce00078e0008 */
[----:B------:R-:W-:Y:S05]  /*109b0*/  CALL.REL.NOINC `($__internal_2_$__cuda_sm20_div_u64) ;  /* 0x0000001400307944 */ /* 0x000fea0003c00000 */
[----:B------:R-:W-:Y:S02]  /*109c0*/  IMAD.MOV.U32 R16, RZ, RZ, R4 ;  /* 0x000000ffff107224 */ /* 0x000fe400078e0004 */
[----:B------:R-:W-:-:S07]  /*109d0*/  IMAD.MOV.U32 R17, RZ, RZ, R21 ;  /* 0x000000ffff117224 */ /* 0x000fce00078e0015 */
.L_x_2246:
[----:B------:R-:W-:Y:S05]  /*109e0*/  BSYNC.RECONVERGENT B3 ;  /* 0x0000000000037941 */ /* 0x000fea0003800200 */
.L_x_2244:
[----:B------:R-:W-:Y:S01]  /*109f0*/  VIADD R21, R15, 0xffffffff ;  /* 0xffffffff0f157836 */ /* 0x000fe20000000000 */
[----:B------:R-:W-:Y:S03]  /*10a00*/  BSSY.RECONVERGENT B3, `(.L_x_2247) ;  /* 0x0000022000037945 */ /* 0x000fe60003800200 */
        /* <DEDUP_REMOVED lines=27> */
.L_x_2248:
[----:B------:R-:W-:Y:S01]  /*10bc0*/  IMAD.MOV.U32 R6, RZ, RZ, R16 ;  /* 0x000000ffff067224 */ /* 0x000fe200078e0010 */
[----:B------:R-:W-:Y:S01]  /*10bd0*/  MOV R14, 0x10c00 ;  /* 0x00010c00000e7802 */ /* 0x000fe20000000f00 */
[----:B------:R-:W-:-:S07]  /*10be0*/  IMAD.MOV.U32 R16, RZ, RZ, R23 ;  /* 0x000000ffff107224 */ /* 0x000fce00078e0017 */
[----:B------:R-:W-:Y:S05]  /*10bf0*/  CALL.REL.NOINC `($__internal_2_$__cuda_sm20_div_u64) ;  /* 0x0000001000a07944 */ /* 0x000fea0003c00000 */
[----:B------:R-:W-:Y:S02]  /*10c00*/  IMAD.MOV.U32 R16, RZ, RZ, R4 ;  /* 0x000000ffff107224 */ /* 0x000fe400078e0004 */
[----:B------:R-:W-:-:S07]  /*10c10*/  IMAD.MOV.U32 R17, RZ, RZ, R21 ;  /* 0x000000ffff117224 */ /* 0x000fce00078e0015 */
.L_x_2249:
[----:B------:R-:W-:Y:S05]  /*10c20*/  BSYNC.RECONVERGENT B3 ;  /* 0x0000000000037941 */ /* 0x000fea0003800200 */
.L_x_2247:
        /* <DEDUP_REMOVED lines=29> */
.L_x_2251:
[----:B------:R-:W-:Y:S01]  /*10e00*/  IMAD.MOV.U32 R6, RZ, RZ, R16 ;  /* 0x000000ffff067224 */ /* 0x000fe200078e0010 */
[----:B------:R-:W-:Y:S01]  /*10e10*/  MOV R14, 0x10e40 ;  /* 0x00010e40000e7802 */ /* 0x000fe20000000f00 */
[----:B------:R-:W-:-:S07]  /*10e20*/  IMAD.MOV.U32 R16, RZ, RZ, R23 ;  /* 0x000000ffff107224 */ /* 0x000fce00078e0017 */
[----:B------:R-:W-:Y:S05]  /*10e30*/  CALL.REL.NOINC `($__internal_2_$__cuda_sm20_div_u64) ;  /* 0x0000001000107944 */ /* 0x000fea0003c00000 */
[----:B------:R-:W-:Y:S02]  /*10e40*/  IMAD.MOV.U32 R16, RZ, RZ, R4 ;  /* 0x000000ffff107224 */ /* 0x000fe400078e0004 */
[----:B------:R-:W-:-:S07]  /*10e50*/  IMAD.MOV.U32 R17, RZ, RZ, R21 ;  /* 0x000000ffff117224 */ /* 0x000fce00078e0015 */
.L_x_2252:
[----:B------:R-:W-:Y:S05]  /*10e60*/  BSYNC.RECONVERGENT B3 ;  /* 0x0000000000037941 */ /* 0x000fea0003800200 */
.L_x_2250:
        /* <DEDUP_REMOVED lines=30> */
.L_x_2254:
[----:B------:R-:W-:Y:S01]  /*11050*/  IMAD.MOV.U32 R6, RZ, RZ, R16 ;  /* 0x000000ffff067224 */ /* 0x000fe200078e0010 */
[----:B------:R-:W-:Y:S01]  /*11060*/  MOV R14, 0x11090 ;  /* 0x00011090000e7802 */ /* 0x000fe20000000f00 */
[----:B------:R-:W-:-:S07]  /*11070*/  IMAD.MOV.U32 R16, RZ, RZ, R24 ;  /* 0x000000ffff107224 */ /* 0x000fce00078e0018 */
[----:B------:R-:W-:Y:S05]  /*11080*/  CALL.REL.NOINC `($__internal_2_$__cuda_sm20_div_u64) ;  /* 0x0000000c007c7944 */ /* 0x000fea0003c00000 */
[----:B------:R-:W-:Y:S02]  /*11090*/  IMAD.MOV.U32 R16, RZ, RZ, R4 ;  /* 0x000000ffff107224 */ /* 0x000fe400078e0004 */
[----:B------:R-:W-:-:S07]  /*110a0*/  IMAD.MOV.U32 R17, RZ, RZ, R21 ;  /* 0x000000ffff117224 */ /* 0x000fce00078e0015 */
.L_x_2255:
[----:B------:R-:W-:Y:S05]  /*110b0*/  BSYNC.RECONVERGENT B3 ;  /* 0x0000000000037941 */ /* 0x000fea0003800200 */
.L_x_2253:
[----:B------:R-:W-:Y:S01]  /*110c0*/  ISETP.NE.AND P0, PT, R24, R5, PT ;  /* 0x000000051800720c */ /* 0x000fe20003f05270 */
[----:B------:R-:W-:-:S12]  /*110d0*/  VIADD R8, R8, 0x4 ;  /* 0x0000000408087836 */ /* 0x000fd80000000000 */
[----:B------:R-:W-:Y:S05]  /*110e0*/  @P0 BRA `(.L_x_2256) ;  /* 0xfffffff400b80947 */ /* 0x000fea000383ffff */
[----:B------:R-:W-:Y:S05]  /*110f0*/  BSYNC.RECONVERGENT B2 ;  /* 0x0000000000027941 */ /* 0x000fea0003800200 */
.L_x_2243:
        /* <DEDUP_REMOVED lines=30> */
.L_x_2259:
[----:B------:R-:W-:Y:S01]  /*112e0*/  IMAD.MOV.U32 R6, RZ, RZ, R16 ;  /* 0x000000ffff067224 */ /* 0x000fe200078e0010 */
[----:B------:R-:W-:Y:S01]  /*112f0*/  MOV R14, 0x11320 ;  /* 0x00011320000e7802 */ /* 0x000fe20000000f00 */
[----:B------:R-:W-:-:S07]  /*11300*/  IMAD.MOV.U32 R16, RZ, RZ, R8 ;  /* 0x000000ffff107224 */ /* 0x000fce00078e0008 */
[----:B------:R-:W-:Y:S05]  /*11310*/  CALL.REL.NOINC `($__internal_2_$__cuda_sm20_div_u64) ;  /* 0x0000000800d87944 */ /* 0x000fea0003c00000 */
[----:B------:R-:W-:Y:S02]  /*11320*/  IMAD.MOV.U32 R16, RZ, RZ, R4 ;  /* 0x000000ffff107224 */ /* 0x000fe400078e0004 */
[----:B------:R-:W-:-:S07]  /*11330*/  IMAD.MOV.U32 R17, RZ, RZ, R21 ;  /* 0x000000ffff117224 */ /* 0x000fce00078e0015 */
.L_x_2260:
[----:B------:R-:W-:Y:S05]  /*11340*/  BSYNC.RECONVERGENT B3 ;  /* 0x0000000000037941 */ /* 0x000fea0003800200 */
.L_x_2258:
[----:B------:R-:W-:-:S13]  /*11350*/  ISETP.NE.AND P0, PT, R7, 0x1, PT ;  /* 0x000000010700780c */ /* 0x000fda0003f05270 */
[----:B------:R-:W-:Y:S05]  /*11360*/  @!P0 BRA `(.L_x_2257) ;  /* 0x0000000400188947 */ /* 0x000fea0003800000 */
        /* <DEDUP_REMOVED lines=29> */
.L_x_2262:
[----:B------:R-:W-:Y:S01]  /*11540*/  IMAD.MOV.U32 R6, RZ, RZ, R16 ;  /* 0x000000ffff067224 */ /* 0x000fe200078e0010 */
[----:B------:R-:W-:Y:S01]  /*11550*/  MOV R14, 0x11580 ;  /* 0x00011580000e7802 */ /* 0x000fe20000000f00 */
[----:B------:R-:W-:-:S07]  /*11560*/  IMAD.MOV.U32 R16, RZ, RZ, R21 ;  /* 0x000000ffff107224 */ /* 0x000fce00078e0015 */
[----:B------:R-:W-:Y:S05]  /*11570*/  CALL.REL.NOINC `($__internal_2_$__cuda_sm20_div_u64) ;  /* 0x0000000800407944 */ /* 0x000fea0003c00000 */
[----:B------:R-:W-:Y:S02]  /*11580*/  IMAD.MOV.U32 R16, RZ, RZ, R4 ;  /* 0x000000ffff107224 */ /* 0x000fe400078e0004 */
[----:B------:R-:W-:-:S07]  /*11590*/  IMAD.MOV.U32 R17, RZ, RZ, R21 ;  /* 0x000000ffff117224 */ /* 0x000fce00078e0015 */
.L_x_2263:
[----:B------:R-:W-:Y:S05]  /*115a0*/  BSYNC.RECONVERGENT B3 ;  /* 0x0000000000037941 */ /* 0x000fea0003800200 */
.L_x_2261:
        /* <DEDUP_REMOVED lines=27> */
[----:B------:R-:W-:Y:S01]  /*11760*/  @!P3 LOP3.LUT R16, RZ, R15, RZ, 0x33, !PT ;  /* 0x0000000fff10b212 */ /* 0x000fe200078e33ff */
[----:B------:R-:W-:Y:S06]  /*11770*/  BRA `(.L_x_2257) ;  /* 0x0000000000147947 */ /* 0x000fec0003800000 */
.L_x_2264:
[----:B------:R-:W-:Y:S01]  /*11780*/  IMAD.MOV.U32 R16, RZ, RZ, R15 ;  /* 0x000000ffff107224 */ /* 0x000fe200078e000f */
[----:B------:R-:W-:-:S07]  /*11790*/  MOV R14, 0x117b0 ;  /* 0x000117b0000e7802 */ /* 0x000fce0000000f00 */
[----:B------:R-:W-:Y:S05]  /*117a0*/  CALL.REL.NOINC `($__internal_2_$__cuda_sm20_div_u64) ;  /* 0x0000000400b47944 */ /* 0x000fea0003c00000 */
[----:B------:R-:W-:Y:S02]  /*117b0*/  IMAD.MOV.U32 R16, RZ, RZ, R4 ;  /* 0x000000ffff107224 */ /* 0x000fe400078e0004 */
[----:B------:R-:W-:-:S07]  /*117c0*/  IMAD.MOV.U32 R17, RZ, RZ, R21 ;  /* 0x000000ffff117224 */ /* 0x000fce00078e0015 */
.L_x_2257:
[----:B------:R-:W-:Y:S05]  /*117d0*/  BSYNC.RECONVERGENT B2 ;  /* 0x0000000000027941 */ /* 0x000fea0003800200 */
.L_x_2242:
[----:B------:R-:W0:Y:S02]  /*117e0*/  LDC.64 R4, c[0x0][0x3b0] ;  /* 0x0000ec00ff047b82 */ /* 0x000e240000000a00 */
[----:B0-----:R0:W-:Y:S02]  /*117f0*/  REDG.E.ADD.64.STRONG.GPU desc[UR12][R4.64], R16 ;  /* 0x000000100400798e */ /* 0x0011e4000c12e50c */
.L_x_2241:
[----:B------:R-:W-:Y:S05]  /*11800*/  BSYNC.RECONVERGENT B1 ;  /* 0x0000000000017941 */ /* 0x000fea0003800200 */
.L_x_2240:
[----:B------:R-:W-:Y:S05]  /*11810*/  @!P2 BRA `(.L_x_2265) ;  /* 0xffffffec0074a947 */ /* 0x000fea000383ffff */
.L_x_2239:
[----:B------:R-:W-:Y:S01]  /*11820*/  ISETP.NE.AND P0, PT, R0, RZ, PT ;  /* 0x000000ff0000720c */ /* 0x000fe20003f05270 */
[----:B------:R-:W-:Y:S05]  /*11830*/  WARPSYNC.ALL ;  /* 0x0000000000007948 */ /* 0x000fea0003800000 */
[----:B------:R-:W-:Y:S06]  /*11840*/  BAR.SYNC.DEFER_BLOCKING 0x0 ;  /* 0x0000000000007b1d */ /* 0x000fec0000010000 */
[----:B------:R-:W-:Y:S04]  /*11850*/  BSSY.RECONVERGENT B1, `(.L_x_2238) ;  /* 0x000000b000017945 */ /* 0x000fe80003800200 */
[----:B------:R-:W-:Y:S05]  /*11860*/  @P0 BRA `(.L_x_2266) ;  /* 0x0000000000240947 */ /* 0x000fea0003800000 */
[----:B------:R-:W1:Y:S01]  /*11870*/  S2UR UR9, SR_CgaCtaId ;  /* 0x00000000000979c3 */ /* 0x000e620000008800 */
[----:B------:R-:W-:Y:S02]  /*11880*/  UMOV UR8, 0x400 ;  /* 0x0000040000087882 */ /* 0x000fe40000000000 */
[----:B-1----:R-:W-:-:S09]  /*11890*/  ULEA UR8, UR9, UR8, 0x18 ;  /* 0x0000000809087291 */ /* 0x002fd2000f8ec0ff */
[----:B0-----:R-:W0:Y:S02]  /*118a0*/  LDS.64 R4, [UR8] ;  /* 0x00000008ff047984 */ /* 0x001e240008000a00 */
[----:B0-----:R-:W-:-:S04]  /*118b0*/  IMAD.WIDE R6, R5, 0x4, R18 ;  /* 0x0000000405067825 */ /* 0x001fc800078e0212 */
[----:B------:R-:W-:Y:S01]  /*118c0*/  VIADD R4, R4, 0xffffffff ;  /* 0xffffffff04047836 */ /* 0x000fe20000000000 */
[----:B------:R1:W-:Y:S01]  /*118d0*/  STG.E desc[UR12][R6.64], RZ ;  /* 0x000000ff06007986 */ /* 0x0003e2000c10190c */
[----:B------:R-:W-:-:S05]  /*118e0*/  VIADD R5, R5, 0xffffffff ;  /* 0xffffffff05057836 */ /* 0x000fca0000000000 */
[----:B------:R1:W-:Y:S02]  /*118f0*/  STS.64 [UR8], R4 ;  /* 0x00000004ff007988 */ /* 0x0003e40008000a08 */
.L_x_2266:
[----:B------:R-:W-:Y:S05]  /*11900*/  BSYNC.RECONVERGENT B1 ;  /* 0x0000000000017941 */ /* 0x000fea0003800200 */
.L_x_2238:
[----:B------:R-:W2:Y:S08]  /*11910*/  S2UR UR9, SR_CgaCtaId ;  /* 0x00000000000979c3 */ /* 0x000eb00000008800 */
[----:B------:R-:W-:Y:S06]  /*11920*/  BAR.SYNC.DEFER_BLOCKING 0x0 ;  /* 0x0000000000007b1d */ /* 0x000fec0000010000 */
[----:B------:R-:W-:Y:S01]  /*11930*/  UMOV UR8, 0x400 ;  /* 0x0000040000087882 */ /* 0x000fe20000000000 */
[----:B------:R-:W-:Y:S01]  /*11940*/  BSSY.RECONVERGENT B1, `(.L_x_2267) ;  /* 0x0000042000017945 */ /* 0x000fe20003800200 */
[----:B--2---:R-:W-:-:S06]  /*11950*/  ULEA UR8, UR9, UR8, 0x18 ;  /* 0x0000000809087291 */ /* 0x004fcc000f8ec0ff */
[----:B------:R-:W-:-:S05]  /*11960*/  IMAD.U32 R3, RZ, RZ, UR8 ;  /* 0x00000008ff037e24 */ /* 0x000fca000f8e00ff */
[----:B01----:R-:W0:Y:S02]  /*11970*/  LDS.64 R4, [R3] ;  /* 0x0000000003047984 */ /* 0x003e240000000a00 */
[----:B0-----:R-:W-:-:S04]  /*11980*/  ISETP.NE.AND P0, PT, R4, RZ, PT ;  /* 0x000000ff0400720c */ /* 0x001fc80003f05270 */
[----:B------:R-:W-:-:S13]  /*11990*/  ISETP.NE.OR P0, PT, R0, RZ, !P0 ;  /* 0x000000ff0000720c */ /* 0x000fda0004705670 */
[----:B------:R-:W-:Y:S05]  /*119a0*/  @P0 BRA `(.L_x_2268) ;  /* 0x0000000000ec0947 */ /* 0x000fea0003800000 */
.L_x_2275:
[----:B------:R-:W-:Y:S02]  /*119b0*/  IMAD.MOV.U32 R8, RZ, RZ, 0x3a980 ;  /* 0x0003a980ff087424 */ /* 0x000fe400078e00ff */
[----:B-1----:R-:W-:-:S04]  /*119c0*/  IMAD.WIDE R6, R5, 0x4, R18 ;  /* 0x0000000405067825 */ /* 0x002fc800078e0212 */
[----:B------:R-:W-:Y:S01]  /*119d0*/  IMAD.WIDE R8, R5, R8, UR6 ;  /* 0x0000000605087e25 */ /* 0x000fe2000f8e0208 */
[----:B------:R-:W2:Y:S04]  /*119e0*/  LDG.E R3, desc[UR12][R6.64] ;  /* 0x0000000c06037981 */ /* 0x000ea8000c1e1900 */
[----:B------:R-:W2:Y:S01]  /*119f0*/  LDG.E R15, desc[UR12][R8.64] ;  /* 0x0000000c080f7981 */ /* 0x000ea2000c1e1900 */
[----:B------:R-:W-:Y:S01]  /*11a00*/  BSSY.RELIABLE B2, `(.L_x_2269) ;  /* 0x0000020000027945 */ /* 0x000fe20003800100 */
[----:B--2---:R-:W-:-:S13]  /*11a10*/  ISETP.GE.AND P0, PT, R3, R15, PT ;  /* 0x0000000f0300720c */ /* 0x004fda0003f06270 */
[----:B------:R-:W-:Y:S05]  /*11a20*/  @P0 BRA `(.L_x_2270) ;  /* 0x0000000000740947 */ /* 0x000fea0003800000 */
[----:B------:R-:W0:Y:S02]  /*11a30*/  LDC.64 R8, c[0x0][0x3c0] ;  /* 0x0000f000ff087b82 */ /* 0x000e240000000a00 */
[----:B0-----:R0:W5:Y:S01]  /*11a40*/  LDG.E R11, desc[UR12][R8.64] ;  /* 0x0000000c080b7981 */ /* 0x001162000c1e1900 */
[----:B------:R-:W-:Y:S01]  /*11a50*/  MOV R10, 0x400 ;  /* 0x00000400000a7802 */ /* 0x000fe20000000f00 */
[----:B------:R-:W1:Y:S04]  /*11a60*/  S2R R17, SR_CgaCtaId ;  /* 0x0000000000117919 */ /* 0x000e680000008800 */
[C---:B------:R-:W-:Y:S02]  /*11a70*/  VIADD R14, R10.reuse, 0x4e30 ;  /* 0x00004e300a0e7836 */ /* 0x040fe40000000000 */
[----:B------:R-:W-:-:S03]  /*11a80*/  VIADD R10, R10, 0x5ab0 ;  /* 0x00005ab00a0a7836 */ /* 0x000fc60000000000 */
[C---:B-1----:R-:W-:Y:S02]  /*11a90*/  LEA R14, R17.reuse, R14, 0x18 ;  /* 0x0000000e110e7211 */ /* 0x042fe400078ec0ff */
[----:B------:R-:W-:Y:S01]  /*11aa0*/  LEA R16, R17, R10, 0x18 ;  /* 0x0000000a11107211 */ /* 0x000fe200078ec0ff */
[----:B------:R-:W-:Y:S02]  /*11ab0*/  IMAD.MOV.U32 R10, RZ, RZ, R3 ;  /* 0x000000ffff0a7224 */ /* 0x000fe400078e0003 */
[C---:B------:R-:W-:Y:S02]  /*11ac0*/  IMAD R17, R5.reuse, 0x190, R14 ;  /* 0x0000019005117824 */ /* 0x040fe400078e020e */
[----:B0-----:R-:W-:-:S07]  /*11ad0*/  IMAD R21, R5, 0x190, R16 ;  /* 0x0000019005157824 */ /* 0x001fce00078e0210 */
.L_x_2274:
        /* <DEDUP_REMOVED lines=14> */
.L_x_2272:
[----:B------:R-:W-:Y:S05]  /*11bc0*/  BSYNC.RELIABLE B3 ;  /* 0x0000000000037941 */ /* 0x000fea0003800100 */
.L_x_2271:
[----:B------:R-:W-:-:S05]  /*11bd0*/  VIADD R10, R10, 0x1 ;  /* 0x000000010a0a7836 */ /* 0x000fca0000000000 */
[----:B------:R-:W-:-:S13]  /*11be0*/  ISETP.NE.AND P0, PT, R10, R15, PT ;  /* 0x0000000f0a00720c */ /* 0x000fda0003f05270 */
[----:B------:R-:W-:Y:S05]  /*11bf0*/  @P0 BRA `(.L_x_2274) ;  /* 0xfffffffc00b80947 */ /* 0x000fea000383ffff */
.L_x_2270:
[----:B------:R-:W-:Y:S05]  /*11c00*/  BSYNC.RELIABLE B2 ;  /* 0x0000000000027941 */ /* 0x000fea0003800100 */
.L_x_2269:
[----:B------:R-:W0:Y:S01]  /*11c10*/  S2UR UR9, SR_CgaCtaId ;  /* 0x00000000000979c3 */ /* 0x000e220000008800 */
[----:B------:R-:W-:Y:S01]  /*11c20*/  UMOV UR8, 0x400 ;  /* 0x0000040000087882 */ /* 0x000fe20000000000 */
[----:B------:R-:W-:Y:S01]  /*11c30*/  VIADD R5, R5, 0xffffffff ;  /* 0xffffffff05057836 */ /* 0x000fe20000000000 */
[----:B------:R1:W-:Y:S01]  /*11c40*/  STG.E desc[UR12][R6.64], RZ ;  /* 0x000000ff06007986 */ /* 0x0003e2000c10190c */
[----:B------:R-:W-:-:S05]  /*11c50*/  VIADD R4, R4, 0xffffffff ;  /* 0xffffffff04047836 */ /* 0x000fca0000000000 */
[----:B------:R-:W-:Y:S01]  /*11c60*/  ISETP.NE.AND P0, PT, R4, RZ, PT ;  /* 0x000000ff0400720c */ /* 0x000fe20003f05270 */
[----:B0-----:R-:W-:-:S06]  /*11c70*/  ULEA UR8, UR9, UR8, 0x18 ;  /* 0x0000000809087291 */ /* 0x001fcc000f8ec0ff */
[----:B------:R-:W-:-:S05]  /*11c80*/  IMAD.U32 R3, RZ, RZ, UR8 ;  /* 0x00000008ff037e24 */ /* 0x000fca000f8e00ff */
[----:B------:R1:W-:Y:S01]  /*11c90*/  STS.64 [R3], R4 ;  /* 0x0000000403007388 */ /* 0x0003e20000000a00 */
[----:B------:R-:W-:Y:S05]  /*11ca0*/  @P0 BRA `(.L_x_2275) ;  /* 0xfffffffc00400947 */ /* 0x000fea000383ffff */
[----:B------:R-:W-:Y:S05]  /*11cb0*/  BRA `(.L_x_2268) ;  /* 0x0000000000287947 */ /* 0x000fea0003800000 */
.L_x_2273:
[----:B------:R-:W0:Y:S01]  /*11cc0*/  S2UR UR9, SR_CgaCtaId ;  /* 0x00000000000979c3 */ /* 0x000e220000008800 */
[----:B------:R-:W-:Y:S01]  /*11cd0*/  UMOV UR8, 0x400 ;  /* 0x0000040000087882 */ /* 0x000fe20000000000 */
[----:B------:R-:W-:Y:S02]  /*11ce0*/  VIADD R4, R4, 0x1 ;  /* 0x0000000104047836 */ /* 0x000fe40000000000 */
[----:B------:R-:W-:Y:S02]  /*11cf0*/  VIADD R5, R5, 0x1 ;  /* 0x0000000105057836 */ /* 0x000fe40000000000 */
[----:B------:R-:W-:-:S05]  /*11d00*/  VIADD R9, R10, 0x1 ;  /* 0x000000010a097836 */ /* 0x000fca0000000000 */
[----:B------:R1:W-:Y:S01]  /*11d10*/  STG.E desc[UR12][R6.64], R9 ;  /* 0x0000000906007986 */ /* 0x0003e2000c10190c */
[----:B0-----:R-:W-:-:S06]  /*11d20*/  ULEA UR8, UR9, UR8, 0x18 ;  /* 0x0000000809087291 */ /* 0x001fcc000f8ec0ff */
[----:B------:R-:W-:-:S05]  /*11d30*/  IMAD.U32 R3, RZ, RZ, UR8 ;  /* 0x00000008ff037e24 */ /* 0x000fca000f8e00ff */
[----:B------:R1:W-:Y:S04]  /*11d40*/  STS.64 [R3], R4 ;  /* 0x0000000403007388 */ /* 0x0003e80000000a00 */
[----:B------:R1:W-:Y:S02]  /*11d50*/  STS [R3+0x8], R10 ;  /* 0x0000080a03007388 */ /* 0x0003e40000000800 */
.L_x_2268:
[----:B------:R-:W-:Y:S05]  /*11d60*/  BSYNC.RECONVERGENT B1 ;  /* 0x0000000000017941 */ /* 0x000fea0003800200 */
.L_x_2267:
[----:B------:R-:W-:Y:S06]  /*11d70*/  BAR.SYNC.DEFER_BLOCKING 0x0 ;  /* 0x0000000000007b1d */ /* 0x000fec0000010000 */
[----:B-1----:R-:W0:Y:S02]  /*11d80*/  LDS R4, [R3] ;  /* 0x0000000003047984 */ /* 0x002e240000000800 */
[----:B0-----:R-:W-:-:S13]  /*11d90*/  ISETP.NE.AND P0, PT, R4, RZ, PT ;  /* 0x000000ff0400720c */ /* 0x001fda0003f05270 */
[----:B------:R-:W-:Y:S05]  /*11da0*/  @P0 BRA `(.L_x_2276) ;  /* 0xffffff2c00140947 */ /* 0x000fea000383ffff */
.L_x_2037:
[----:B------:R-:W-:Y:S05]  /*11db0*/  BSYNC B0 ;  /* 0x0000000000007941 */ /* 0x000fea0003800000 */
.L_x_2036:
[----:B------:R-:W-:Y:S01]  /*11dc0*/  ISETP.NE.AND P0, PT, R0, RZ, PT ;  /* 0x000000ff0000720c */ /* 0x000fe20003f05270 */
[----:B------:R-:W1:-:S12]  /*11dd0*/  LDC.64 R4, c[0x0][0x3c8] ;  /* 0x0000f200ff047b82 */ /* 0x000e580000000a00 */
[----:B------:R-:W2:Y:S01]  /*11de0*/  @!P0 LDS R7, [R3+0xc] ;  /* 0x00000c0003078984 */ /* 0x000ea20000000800 */
[----:B------:R-:W2:Y:S02]  /*11df0*/  @!P0 LDC R6, c[0x0][0x370] ;  /* 0x0000dc00ff068b82 */ /* 0x000ea40000000800 */
[----:B--2---:R-:W-:-:S05]  /*11e00*/  @!P0 IMAD.IADD R6, R6, 0x1, R7 ;  /* 0x0000000106068824 */ /* 0x004fca00078e0207 */
[----:B------:R-:W-:Y:S01]  /*11e10*/  @!P0 STS [R3+0xc], R6 ;  /* 0x00000c0603008388 */ /* 0x000fe20000000800 */
[----:B------:R-:W-:Y:S06]  /*11e20*/  BAR.SYNC.DEFER_BLOCKING 0x0 ;  /* 0x0000000000007b1d */ /* 0x000fec0000010000 */
[----:B-1----:R-:W2:Y:S04]  /*11e30*/  LDG.E R4, desc[UR12][R4.64] ;  /* 0x0000000c04047981 */ /* 0x002ea8000c1e1900 */
[----:B------:R-:W2:Y:S02]  /*11e40*/  LDS R7, [R3+0xc] ;  /* 0x00000c0003077984 */ /* 0x000ea40000000800 */
[----:B--2---:R-:W-:-:S13]  /*11e50*/  ISETP.GE.U32.AND P0, PT, R7, R4, PT ;  /* 0x000000040700720c */ /* 0x004fda0003f06070 */
[----:B------:R-:W-:Y:S05]  /*11e60*/  @!P0 BRA `(.L_x_2277) ;  /* 0xfffffee000bc8947 */ /* 0x000fea000383ffff */
[----:B------:R-:W-:Y:S05]  /*11e70*/  EXIT ;  /* 0x000000000000794d */ /* 0x000fea0003800000 */
        .weak           $__internal_2_$__cuda_sm20_div_u64
        .type           $__internal_2_$__cuda_sm20_div_u64,@function
        .size           $__internal_2_$__cuda_sm20_div_u64,(.L_x_2281 - $__internal_2_$__cuda_sm20_div_u64)
$__internal_2_$__cuda_sm20_div_u64:
[----:B------:R-:W-:-:S06]  /*11e80*/  IMAD.MOV.U32 R17, RZ, RZ, R9 ;  /* 0x000000ffff117224 */ /* 0x000fcc00078e0009 */
        /* <DEDUP_REMOVED lines=14> */
[----:B------:R-:W-:-:S04]  /*11f70*/  IMAD.HI.U32 R22, P1, R21, R25, R22 ;  /* 0x0000001915167227 */ /* 0x000fc80007820016 */
[----:B------:R-:W-:Y:S01]  /*11f80*/  IMAD.X R17, R17, 0x1, R21, P0 ;  /* 0x0000000111117824 */ /* 0x000fe200000e0615 */
[----:B------:R-:W-:-:S04]  /*11f90*/  IADD3 R23, P3, PT, R29, R22, RZ ;  /* 0x000000161d177210 */ /* 0x000fc80007f7e0ff */
[----:B------:R-:W-:Y:S01]  /*11fa0*/  IADD3.X R17, PT, PT, RZ, RZ, R17, P3, P1 ;  /* 0x000000ffff117210 */ /* 0x000fe20001fe2411 */
[----:B------:R-:W-:-:S04]  /*11fb0*/  IMAD.WIDE.U32 R20, R23, R16, RZ ;  /* 0x0000001017147225 */ /* 0x000fc800078e00ff */
        /* <DEDUP_REMOVED lines=34> */
[----:B------:R-:W-:Y:S01]  /*121e0*/  SEL R6, R6, R17, P0 ;  /* 0x0000001106067207 */ /* 0x000fe20000000000 */
[----:B------:R-:W-:Y:S01]  /*121f0*/  IMAD.MOV.U32 R17, RZ, RZ, 0x0 ;  /* 0x00000000ff117424 */ /* 0x000fe200078e00ff */
[----:B------:R-:W-:Y:S02]  /*12200*/  IADD3 R4, P3, PT, R23, 0x1, RZ ;  /* 0x0000000117047810 */ /* 0x000fe40007f7e0ff */
[----:B------:R-:W-:Y:S02]  /*12210*/  SEL R20, R20, R22, P0 ;  /* 0x0000001614147207 */ /* 0x000fe40000000000 */
[----:B------:R-:W-:Y:S01]  /*12220*/  ISETP.GE.U32.AND P0, PT, R21, R16, PT ;  /* 0x000000101500720c */ /* 0x000fe20003f06070 */
[----:B------:R-:W-:Y:S01]  /*12230*/  IMAD.X R21, RZ, RZ, R6, P3 ;  /* 0x000000ffff157224 */ /* 0x000fe200018e0606 */
[----:B------:R-:W-:Y:S01]  /*12240*/  ISETP.NE.U32.AND P1, PT, R16, RZ, PT ;  /* 0x000000ff1000720c */ /* 0x000fe20003f25070 */
[----:B------:R-:W-:Y:S01]  /*12250*/  IMAD.MOV.U32 R16, RZ, RZ, R14 ;  /* 0x000000ffff107224 */ /* 0x000fe200078e000e */
[----:B------:R-:W-:-:S02]  /*12260*/  ISETP.GE.U32.AND.EX P0, PT, R20, R9, PT, P0 ;  /* 0x000000091400720c */ /* 0x000fc40003f06100 */
[----:B------:R-:W-:Y:S02]  /*12270*/  ISETP.NE.AND.EX P1, PT, R9, RZ, PT, P1 ;  /* 0x000000ff0900720c */ /* 0x000fe40003f25310 */
[----:B------:R-:W-:Y:S02]  /*12280*/  SEL R4, R4, R23, P0 ;  /* 0x0000001704047207 */ /* 0x000fe40000000000 */
[----:B------:R-:W-:Y:S02]  /*12290*/  SEL R21, R21, R6, P0 ;  /* 0x0000000615157207 */ /* 0x000fe40000000000 */
[----:B------:R-:W-:Y:S02]  /*122a0*/  SEL R4, R4, 0xffffffff, P1 ;  /* 0xffffffff04047807 */ /* 0x000fe40000800000 */
[----:B------:R-:W-:Y:S01]  /*122b0*/  SEL R21, R21, 0xffffffff, P1 ;  /* 0xffffffff15157807 */ /* 0x000fe20000800000 */
[----:B------:R-:W-:Y:S06]  /*122c0*/  RET.REL.NODEC R16 `(_Z17findCliqueGPUNew7PjS_S_S_S_S_PyS_S_S_S_S_) ;  /* 0xfffffedc104c7950 */ /* 0x000fec0003c3ffff */
.L_x_2278:
        /* <DEDUP_REMOVED lines=11> */
.L_x_2281:


//--------------------- .nv.global.init           --------------------------
	.section	.nv.global.init,"aw",@progbits
.nv.global.init:
	.type		$str$1,@object
	.size		$str$1,($str - $str$1)
$str$1:
        /*0000*/ 	.byte	0x42, 0x00
	.type		$str,@object
	.size		$str,($str$2 - $str)
$str:
        /*0002*/ 	.byte	0x25, 0x64, 0x3a, 0x25, 0x64, 0x0a, 0x00
	.type		$str$2,@object
	.size		$str$2,(.L_13 - $str$2)
$str$2:
        /*0009*/ 	.byte	0x25, 0x64, 0x20, 0x73, 0x74, 0x65, 0x61, 0x6c, 0x20, 0x25, 0x64, 0x27, 0x73, 0x20, 0x25, 0x64
        /*0019*/ 	.byte	0x0a, 0x00
.L_13:


//--------------------- .nv.shared._Z30findCliqueGPUNewStealworkBatchPjS_S_S_S_S_PyS_S_S_S_S_ --------------------------
	.section	.nv.shared._Z30findCliqueGPUNewStealworkBatchPjS_S_S_S_S_PyS_S_S_S_S_,"aw",@nobits
	.sectionflags	@""
	.align	4
.nv.shared._Z30findCliqueGPUNewStealworkBatchPjS_S_S_S_S_PyS_S_S_S_S_:
	.zero		35428


//--------------------- .nv.shared.reserved.0     --------------------------
	.section	.nv.shared.reserved.0,"aw",@nobits
	.weak		__nv_reservedSMEM_offset_0_alias
	.size		__nv_reservedSMEM_offset_0_alias, 0, 64
	.other		__nv_reservedSMEM_offset_0_alias,@"STO_CUDA_RESERVED_SHARED STV_DEFAULT"
__nv_reservedSMEM_offset_0_alias:
	.zero		0
	.zero		64


//--------------------- .nv.global                --------------------------
	.section	.nv.global,"aw",@nobits
	.align	4
.nv.global:
	.type		GCL,@object
	.size		GCL,(glockArray - GCL)
GCL:
	.zero		512
	.type		glockArray,@object
	.size		glockArray,(stack - glockArray)
glockArray:
	.zero		512
	.type		stack,@object
	.size		stack,(stack_bitmap - stack)
stack:
	.zero		4096
	.type		stack_bitmap,@object
	.size		stack_bitmap,(batch_info - stack_bitmap)
stack_bitmap:
	.zero		8192
	.type		batch_info,@object
	.size		batch_info,(subH - batch_info)
batch_info:
	.zero		12288
	.type		subH,@object
	.size		subH,(offset_H - subH)
subH:
	.zero		245760000
	.type		offset_H,@object
	.size		offset_H,(subHBits - offset_H)
offset_H:
	.zero		245760000
	.type		subHBits,@object
	.size		subHBits,(SBits - subHBits)
subHBits:
	.zero		245760000
	.type		SBits,@object
	.size		SBits,(S - SBits)
SBits:
	.zero		245760000
	.type		S,@object
	.size		S,(offset_L - S)
S:
	.zero		245760000
	.type		offset_L,@object
	.size		offset_L,(.L_7 - offset_L)
offset_L:
	.zero		245760000
.L_7:


//--------------------- .nv.shared._Z21findCliqueGPUNewBatchPjS_S_S_S_S_PyS_S_S_S_S_ --------------------------
	.section	.nv.shared._Z21findCliqueGPUNewBatchPjS_S_S_S_S_PyS_S_S_S_S_,"aw",@nobits
	.sectionflags	@""
	.align	4
.nv.shared._Z21findCliqueGPUNewBatchPjS_S_S_S_S_PyS_S_S_S_S_:
	.zero		35412


//--------------------- .nv.shared._Z17findCliqueGPUNew7PjS_S_S_S_S_PyS_S_S_S_S_ --------------------------
	.section	.nv.shared._Z17findCliqueGPUNew7PjS_S_S_S_S_PyS_S_S_S_S_,"aw",@nobits
	.sectionflags	@""
	.align	4
.nv.shared._Z17findCliqueGPUNew7PjS_S_S_S_S_PyS_S_S_S_S_:
	.zero		39440


//--------------------- .nv.constant0._Z30findCliqueGPUNewStealworkBatchPjS_S_S_S_S_PyS_S_S_S_S_ --------------------------
	.section	.nv.constant0._Z30findCliqueGPUNewStealworkBatchPjS_S_S_S_S_PyS_S_S_S_S_,"a",@progbits
	.sectionflags	@""
	.align	4
.nv.constant0._Z30findCliqueGPUNewStealworkBatchPjS_S_S_S_S_PyS_S_S_S_S_:
	.zero		992


//--------------------- .nv.constant0._Z21findCliqueGPUNewBatchPjS_S_S_S_S_PyS_S_S_S_S_ --------------------------
	.section	.nv.constant0._Z21findCliqueGPUNewBatchPjS_S_S_S_S_PyS_S_S_S_S_,"a",@progbits
	.sectionflags	@""
	.align	4
.nv.constant0._Z21findCliqueGPUNewBatchPjS_S_S_S_S_PyS_S_S_S_S_:
	.zero		992


//--------------------- .nv.constant0._Z17findCliqueGPUNew7PjS_S_S_S_S_PyS_S_S_S_S_ --------------------------
	.section	.nv.constant0._Z17findCliqueGPUNew7PjS_S_S_S_S_PyS_S_S_S_S_,"a",@progbits
	.sectionflags	@""
	.align	4
.nv.constant0._Z17findCliqueGPUNew7PjS_S_S_S_S_PyS_S_S_S_S_:
	.zero		992


//--------------------- SYMBOLS --------------------------

	.type		.nv.reservedSmem.offset0,@object
	.size		.nv.reservedSmem.offset0,0x4
	.type		.nv.reservedSmem.cap,@object
	.size		.nv.reservedSmem.cap,0x4
	.type		vprintf,@function
